	.target	sm_90a

	.elftype	@"ET_EXEC"


//--------------------- .note.nv.tkinfo           --------------------------
	.section	.note.nv.tkinfo,"",@"SHT_NOTE"
	.sectionflags	@"SHF_NOTE_NV_TKINFO"
	.tkinfo
        /*0018*/ 	.word	0x00000002
        /*0030*/ 	.string	""
        /*0030*/ 	.string	"ptxas"
        /*0030*/ 	.string	"Cuda compilation tools, release 13.0, V13.0.88"
        /*0030*/ 	.string	"Build cuda_13.0.r13.0/compiler.36424714_0"
        /*0030*/ 	.string	"-arch sm_90a -m 64 "



//--------------------- .note.nv.cuinfo           --------------------------
	.section	.note.nv.cuinfo,"",@"SHT_NOTE"
	.sectionflags	@"SHF_NOTE_NV_CUINFO"
        /*0018*/ 	.short	0x0002
        /*001a*/ 	.short	0x005a
        /*001c*/ 	.short	0x0082
	.zero		2


//--------------------- .nv.info                  --------------------------
	.section	.nv.info,"",@"SHT_CUDA_INFO"
	.align	4


	//----- nvinfo : EIATTR_REGCOUNT
	.align		4
        /*0000*/ 	.byte	0x04, 0x2f
        /*0002*/ 	.short	(.L_19 - .L_18)
	.align		4
.L_18:
        /*0004*/ 	.word	index@(_ZN7cutlass13device_kernelIN5flash22FlashAttnBwdPreprocessIN4cute5tupleIJNS3_1CILi64EEENS5_ILi96EEEEEENS_10bfloat16_tEfNS_4arch4Sm90ELb1ELb1EEEEEvNT_6ParamsE)
        /*0008*/ 	.word	0x00000032


	//----- nvinfo : EIATTR_FRAME_SIZE
	.align		4
.L_19:
        /*000c*/ 	.byte	0x04, 0x11
        /*000e*/ 	.short	(.L_21 - .L_20)
	.align		4
.L_20:
        /*0010*/ 	.word	index@(_ZN7cutlass13device_kernelIN5flash22FlashAttnBwdPreprocessIN4cute5tupleIJNS3_1CILi64EEENS5_ILi96EEEEEENS_10bfloat16_tEfNS_4arch4Sm90ELb1ELb1EEEEEvNT_6ParamsE)
        /*0014*/ 	.word	0x00000000


	//----- nvinfo : EIATTR_REGCOUNT
	.align		4
.L_21:
        /*0018*/ 	.byte	0x04, 0x2f
        /*001a*/ 	.short	(.L_23 - .L_22)
	.align		4
.L_22:
        /*001c*/ 	.word	index@(_ZN7cutlass13device_kernelIN5flash11enable_sm90INS1_16FlashAttnBwdSm90INS1_25CollectiveMainloopBwdSm90ILi2ELi2ELi2EN4cute5tupleIJNS5_1CILi1EEES8_S8_EEENS6_IJNS7_ILi64EEENS7_ILi128EEENS7_ILi96EEEEEENS_10bfloat16_tEfNS_4arch4Sm90ELb1ELb0ELb1ELb1ELb1ELb1ELb0ELb0ELi2ELi1ELi2ELi1ELb1EEENS1_24CollectiveEpilogueBwdGQAISD_fSG_Li256ELb1ELb1EEENS1_25SingleTileBwdLPTSchedulerILb1ELi128ELb1EEEEEEEEEvNT_6ParamsE)
        /*0020*/ 	.word	0x000000a8


	//----- nvinfo : EIATTR_FRAME_SIZE
	.align		4
.L_23:
        /*0024*/ 	.byte	0x04, 0x11
        /*0026*/ 	.short	(.L_25 - .L_24)
	.align		4
.L_24:
        /*0028*/ 	.word	index@(_ZN7cutlass13device_kernelIN5flash11enable_sm90INS1_16FlashAttnBwdSm90INS1_25CollectiveMainloopBwdSm90ILi2ELi2ELi2EN4cute5tupleIJNS5_1CILi1EEES8_S8_EEENS6_IJNS7_ILi64EEENS7_ILi128EEENS7_ILi96EEEEEENS_10bfloat16_tEfNS_4arch4Sm90ELb1ELb0ELb1ELb1ELb1ELb1ELb0ELb0ELi2ELi1ELi2ELi1ELb1EEENS1_24CollectiveEpilogueBwdGQAISD_fSG_Li256ELb1ELb1EEENS1_25SingleTileBwdLPTSchedulerILb1ELi128ELb1EEEEEEEEEvNT_6ParamsE)
        /*002c*/ 	.word	0x00000008


	//----- nvinfo : EIATTR_REGCOUNT
	.align		4
.L_25:
        /*0030*/ 	.byte	0x04, 0x2f
        /*0032*/ 	.short	(.L_27 - .L_26)
	.align		4
.L_26:
        /*0034*/ 	.word	index@(_ZN7cutlass13device_kernelIN5flash32FlashAttnBwdPostprocessConvertdQIN4cute5tupleIJNS3_1CILi64EEENS5_ILi96EEEEEENS_10bfloat16_tEfNS_4arch4Sm90ELi256ENS3_8TiledMMAINS3_8MMA_AtomIJNS3_4SM904GMMA27MMA_64x16x16_F32BF16BF16_SSILNSF_5MajorE0ELSH_1ELNSF_7ScaleInE1ELSI_1EEEEEENS3_6LayoutINS4_IJNS5_ILi1EEENS5_ILi2EEESM_EEENS4_IJNS5_ILi0EEESM_SP_EEEEENS4_IJNS3_10UnderscoreESS_SS_EEEEELb0EEEEEvNT_6ParamsE)
        /*0038*/ 	.word	0x0000002f


	//----- nvinfo : EIATTR_FRAME_SIZE
	.align		4
.L_27:
        /*003c*/ 	.byte	0x04, 0x11
        /*003e*/ 	.short	(.L_29 - .L_28)
	.align		4
.L_28:
        /*0040*/ 	.word	index@(_ZN7cutlass13device_kernelIN5flash32FlashAttnBwdPostprocessConvertdQIN4cute5tupleIJNS3_1CILi64EEENS5_ILi96EEEEEENS_10bfloat16_tEfNS_4arch4Sm90ELi256ENS3_8TiledMMAINS3_8MMA_AtomIJNS3_4SM904GMMA27MMA_64x16x16_F32BF16BF16_SSILNSF_5MajorE0ELSH_1ELNSF_7ScaleInE1ELSI_1EEEEEENS3_6LayoutINS4_IJNS5_ILi1EEENS5_ILi2EEESM_EEENS4_IJNS5_ILi0EEESM_SP_EEEEENS4_IJNS3_10UnderscoreESS_SS_EEEEELb0EEEEEvNT_6ParamsE)
        /*0044*/ 	.word	0x00000000


	//----- nvinfo : EIATTR_REGCOUNT
	.align		4
.L_29:
        /*0048*/ 	.byte	0x04, 0x2f
        /*004a*/ 	.short	(.L_31 - .L_30)
	.align		4
.L_30:
        /*004c*/ 	.word	index@(_ZN7cutlass13device_kernelIN5flash32FlashAttnBwdPostprocessConvertdQIN4cute5tupleIJNS3_1CILi128EEENS5_ILi96EEEEEENS_10bfloat16_tEfNS_4arch4Sm90ELi256ENS3_8TiledMMAINS3_8MMA_AtomIJNS3_4SM904GMMA27MMA_64x96x16_F32BF16BF16_RSILNSF_5MajorE0ELSH_1ELNSF_7ScaleInE1ELSI_1EEEEEENS3_6LayoutINS4_IJNS5_ILi2EEENS5_ILi1EEESN_EEENS4_IJSN_NS5_ILi0EEESP_EEEEENS4_IJNS3_10UnderscoreESS_SS_EEEEELb0EEEEEvNT_6ParamsE)
        /*0050*/ 	.word	0x00000048


	//----- nvinfo : EIATTR_FRAME_SIZE
	.align		4
.L_31:
        /*0054*/ 	.byte	0x04, 0x11
        /*0056*/ 	.short	(.L_33 - .L_32)
	.align		4
.L_32:
        /*0058*/ 	.word	index@(_ZN7cutlass13device_kernelIN5flash32FlashAttnBwdPostprocessConvertdQIN4cute5tupleIJNS3_1CILi128EEENS5_ILi96EEEEEENS_10bfloat16_tEfNS_4arch4Sm90ELi256ENS3_8TiledMMAINS3_8MMA_AtomIJNS3_4SM904GMMA27MMA_64x96x16_F32BF16BF16_RSILNSF_5MajorE0ELSH_1ELNSF_7ScaleInE1ELSI_1EEEEEENS3_6LayoutINS4_IJNS5_ILi2EEENS5_ILi1EEESN_EEENS4_IJSN_NS5_ILi0EEESP_EEEEENS4_IJNS3_10UnderscoreESS_SS_EEEEELb0EEEEEvNT_6ParamsE)
        /*005c*/ 	.word	0x00000000


	//----- nvinfo : EIATTR_REGCOUNT
	.align		4
.L_33:
        /*0060*/ 	.byte	0x04, 0x2f
        /*0062*/ 	.short	(.L_35 - .L_34)
	.align		4
.L_34:
        /*0064*/ 	.word	index@(_ZN7cutlass13device_kernelIN5flash11enable_sm90INS1_16FlashAttnBwdSm90INS1_25CollectiveMainloopBwdSm90ILi2ELi2ELi2EN4cute5tupleIJNS5_1CILi1EEES8_S8_EEENS6_IJNS7_ILi64EEENS7_ILi128EEENS7_ILi96EEEEEENS_10bfloat16_tEfNS_4arch4Sm90ELb1ELb0ELb1ELb1ELb0ELb1ELb0ELb0ELi2ELi1ELi2ELi1ELb1EEENS1_24CollectiveEpilogueBwdGQAISD_fSG_Li256ELb1ELb0EEENS1_25SingleTileBwdLPTSchedulerILb1ELi128ELb0EEEEEEEEEvNT_6ParamsE)
        /*0068*/ 	.word	0x000000a8


	//----- nvinfo : EIATTR_FRAME_SIZE
	.align		4
.L_35:
        /*006c*/ 	.byte	0x04, 0x11
        /*006e*/ 	.short	(.L_37 - .L_36)
	.align		4
.L_36:
        /*0070*/ 	.word	index@(_ZN7cutlass13device_kernelIN5flash11enable_sm90INS1_16FlashAttnBwdSm90INS1_25CollectiveMainloopBwdSm90ILi2ELi2ELi2EN4cute5tupleIJNS5_1CILi1EEES8_S8_EEENS6_IJNS7_ILi64EEENS7_ILi128EEENS7_ILi96EEEEEENS_10bfloat16_tEfNS_4arch4Sm90ELb1ELb0ELb1ELb1ELb0ELb1ELb0ELb0ELi2ELi1ELi2ELi1ELb1EEENS1_24CollectiveEpilogueBwdGQAISD_fSG_Li256ELb1ELb0EEENS1_25SingleTileBwdLPTSchedulerILb1ELi128ELb0EEEEEEEEEvNT_6ParamsE)
        /*0074*/ 	.word	0x00000008


	//----- nvinfo : EIATTR_REGCOUNT
	.align		4
.L_37:
        /*0078*/ 	.byte	0x04, 0x2f
        /*007a*/ 	.short	(.L_39 - .L_38)
	.align		4
.L_38:
        /*007c*/ 	.word	index@(_ZN7cutlass13device_kernelIN5flash11enable_sm90INS1_16FlashAttnBwdSm90INS1_25CollectiveMainloopBwdSm90ILi2ELi2ELi2EN4cute5tupleIJNS5_1CILi1EEES8_S8_EEENS6_IJNS7_ILi64EEENS7_ILi128EEENS7_ILi96EEEEEENS_10bfloat16_tEfNS_4arch4Sm90ELb1ELb0ELb1ELb1ELb1ELb1ELb0ELb0ELi2ELi1ELi2ELi1ELb1EEENS1_21CollectiveEpilogueBwdISD_SE_SG_Li256ELb1ELb0ELi1EEENS1_25SingleTileBwdLPTSchedulerILb1ELi128ELb1EEEEEEEEEvNT_6ParamsE)
        /*0080*/ 	.word	0x000000a8


	//----- nvinfo : EIATTR_FRAME_SIZE
	.align		4
.L_39:
        /*0084*/ 	.byte	0x04, 0x11
        /*0086*/ 	.short	(.L_41 - .L_40)
	.align		4
.L_40:
        /*0088*/ 	.word	index@(_ZN7cutlass13device_kernelIN5flash11enable_sm90INS1_16FlashAttnBwdSm90INS1_25CollectiveMainloopBwdSm90ILi2ELi2ELi2EN4cute5tupleIJNS5_1CILi1EEES8_S8_EEENS6_IJNS7_ILi64EEENS7_ILi128EEENS7_ILi96EEEEEENS_10bfloat16_tEfNS_4arch4Sm90ELb1ELb0ELb1ELb1ELb1ELb1ELb0ELb0ELi2ELi1ELi2ELi1ELb1EEENS1_21CollectiveEpilogueBwdISD_SE_SG_Li256ELb1ELb0ELi1EEENS1_25SingleTileBwdLPTSchedulerILb1ELi128ELb1EEEEEEEEEvNT_6ParamsE)
        /*008c*/ 	.word	0x00000008


	//----- nvinfo : EIATTR_REGCOUNT
	.align		4
.L_41:
        /*0090*/ 	.byte	0x04, 0x2f
        /*0092*/ 	.short	(.L_43 - .L_42)
	.align		4
.L_42:
        /*0094*/ 	.word	index@(_ZN7cutlass13device_kernelIN5flash11enable_sm90INS1_16FlashAttnBwdSm90INS1_25CollectiveMainloopBwdSm90ILi2ELi2ELi2EN4cute5tupleIJNS5_1CILi1EEES8_S8_EEENS6_IJNS7_ILi64EEENS7_ILi128EEENS7_ILi96EEEEEENS_10bfloat16_tEfNS_4arch4Sm90ELb1ELb0ELb1ELb1ELb0ELb1ELb0ELb0ELi2ELi1ELi2ELi1ELb1EEENS1_21CollectiveEpilogueBwdISD_SE_SG_Li256ELb1ELb0ELi1EEENS1_25SingleTileBwdLPTSchedulerILb1ELi128ELb0EEEEEEEEEvNT_6ParamsE)
        /*0098*/ 	.word	0x000000a8


	//----- nvinfo : EIATTR_FRAME_SIZE
	.align		4
.L_43:
        /*009c*/ 	.byte	0x04, 0x11
        /*009e*/ 	.short	(.L_45 - .L_44)
	.align		4
.L_44:
        /*00a0*/ 	.word	index@(_ZN7cutlass13device_kernelIN5flash11enable_sm90INS1_16FlashAttnBwdSm90INS1_25CollectiveMainloopBwdSm90ILi2ELi2ELi2EN4cute5tupleIJNS5_1CILi1EEES8_S8_EEENS6_IJNS7_ILi64EEENS7_ILi128EEENS7_ILi96EEEEEENS_10bfloat16_tEfNS_4arch4Sm90ELb1ELb0ELb1ELb1ELb0ELb1ELb0ELb0ELi2ELi1ELi2ELi1ELb1EEENS1_21CollectiveEpilogueBwdISD_SE_SG_Li256ELb1ELb0ELi1EEENS1_25SingleTileBwdLPTSchedulerILb1ELi128ELb0EEEEEEEEEvNT_6ParamsE)
        /*00a4*/ 	.word	0x00000008


	//----- nvinfo : EIATTR_REGCOUNT
	.align		4
.L_45:
        /*00a8*/ 	.byte	0x04, 0x2f
        /*00aa*/ 	.short	(.L_47 - .L_46)
	.align		4
.L_46:
        /*00ac*/ 	.word	index@(_ZN7cutlass13device_kernelIN5flash22FlashAttnBwdPreprocessIN4cute5tupleIJNS3_1CILi64EEENS5_ILi96EEEEEENS_10bfloat16_tEfNS_4arch4Sm90ELb1ELb0EEEEEvNT_6ParamsE)
        /*00b0*/ 	.word	0x0000002c


	//----- nvinfo : EIATTR_FRAME_SIZE
	.align		4
.L_47:
        /*00b4*/ 	.byte	0x04, 0x11
        /*00b6*/ 	.short	(.L_49 - .L_48)
	.align		4
.L_48:
        /*00b8*/ 	.word	index@(_ZN7cutlass13device_kernelIN5flash22FlashAttnBwdPreprocessIN4cute5tupleIJNS3_1CILi64EEENS5_ILi96EEEEEENS_10bfloat16_tEfNS_4arch4Sm90ELb1ELb0EEEEEvNT_6ParamsE)
        /*00bc*/ 	.word	0x00000000


	//----- nvinfo : EIATTR_REGCOUNT
	.align		4
.L_49:
        /*00c0*/ 	.byte	0x04, 0x2f
        /*00c2*/ 	.short	(.L_51 - .L_50)
	.align		4
.L_50:
        /*00c4*/ 	.word	index@(_ZN7cutlass13device_kernelIN5flash11enable_sm90INS1_16FlashAttnBwdSm90INS1_25CollectiveMainloopBwdSm90ILi2ELi2ELi2EN4cute5tupleIJNS5_1CILi1EEES8_S8_EEENS6_IJNS7_ILi64EEENS7_ILi128EEENS7_ILi96EEEEEENS_10bfloat16_tEfNS_4arch4Sm90ELb1ELb0ELb1ELb0ELb1ELb1ELb0ELb0ELi2ELi1ELi2ELi1ELb1EEENS1_24CollectiveEpilogueBwdGQAISD_fSG_Li256ELb0ELb1EEENS1_25SingleTileBwdLPTSchedulerILb0ELi128ELb1EEEEEEEEEvNT_6ParamsE)
        /*00c8*/ 	.word	0x000000a8


	//----- nvinfo : EIATTR_FRAME_SIZE
	.align		4
.L_51:
        /*00cc*/ 	.byte	0x04, 0x11
        /*00ce*/ 	.short	(.L_53 - .L_52)
	.align		4
.L_52:
        /*00d0*/ 	.word	index@(_ZN7cutlass13device_kernelIN5flash11enable_sm90INS1_16FlashAttnBwdSm90INS1_25CollectiveMainloopBwdSm90ILi2ELi2ELi2EN4cute5tupleIJNS5_1CILi1EEES8_S8_EEENS6_IJNS7_ILi64EEENS7_ILi128EEENS7_ILi96EEEEEENS_10bfloat16_tEfNS_4arch4Sm90ELb1ELb0ELb1ELb0ELb1ELb1ELb0ELb0ELi2ELi1ELi2ELi1ELb1EEENS1_24CollectiveEpilogueBwdGQAISD_fSG_Li256ELb0ELb1EEENS1_25SingleTileBwdLPTSchedulerILb0ELi128ELb1EEEEEEEEEvNT_6ParamsE)
        /*00d4*/ 	.word	0x00000008


	//----- nvinfo : EIATTR_REGCOUNT
	.align		4
.L_53:
        /*00d8*/ 	.byte	0x04, 0x2f
        /*00da*/ 	.short	(.L_55 - .L_54)
	.align		4
.L_54:
        /*00dc*/ 	.word	index@(_ZN7cutlass13device_kernelIN5flash11enable_sm90INS1_16FlashAttnBwdSm90INS1_25CollectiveMainloopBwdSm90ILi2ELi2ELi2EN4cute5tupleIJNS5_1CILi1EEES8_S8_EEENS6_IJNS7_ILi64EEENS7_ILi128EEENS7_ILi96EEEEEENS_10bfloat16_tEfNS_4arch4Sm90ELb1ELb0ELb1ELb0ELb0ELb1ELb0ELb0ELi2ELi1ELi2ELi1ELb1EEENS1_24CollectiveEpilogueBwdGQAISD_fSG_Li256ELb0ELb0EEENS1_25SingleTileBwdLPTSchedulerILb0ELi128ELb0EEEEEEEEEvNT_6ParamsE)
        /*00e0*/ 	.word	0x000000a8


	//----- nvinfo : EIATTR_FRAME_SIZE
	.align		4
.L_55:
        /*00e4*/ 	.byte	0x04, 0x11
        /*00e6*/ 	.short	(.L_57 - .L_56)
	.align		4
.L_56:
        /*00e8*/ 	.word	index@(_ZN7cutlass13device_kernelIN5flash11enable_sm90INS1_16FlashAttnBwdSm90INS1_25CollectiveMainloopBwdSm90ILi2ELi2ELi2EN4cute5tupleIJNS5_1CILi1EEES8_S8_EEENS6_IJNS7_ILi64EEENS7_ILi128EEENS7_ILi96EEEEEENS_10bfloat16_tEfNS_4arch4Sm90ELb1ELb0ELb1ELb0ELb0ELb1ELb0ELb0ELi2ELi1ELi2ELi1ELb1EEENS1_24CollectiveEpilogueBwdGQAISD_fSG_Li256ELb0ELb0EEENS1_25SingleTileBwdLPTSchedulerILb0ELi128ELb0EEEEEEEEEvNT_6ParamsE)
        /*00ec*/ 	.word	0x00000008


	//----- nvinfo : EIATTR_REGCOUNT
	.align		4
.L_57:
        /*00f0*/ 	.byte	0x04, 0x2f
        /*00f2*/ 	.short	(.L_59 - .L_58)
	.align		4
.L_58:
        /*00f4*/ 	.word	index@(_ZN7cutlass13device_kernelIN5flash11enable_sm90INS1_16FlashAttnBwdSm90INS1_25CollectiveMainloopBwdSm90ILi2ELi2ELi2EN4cute5tupleIJNS5_1CILi1EEES8_S8_EEENS6_IJNS7_ILi64EEENS7_ILi128EEENS7_ILi96EEEEEENS_10bfloat16_tEfNS_4arch4Sm90ELb1ELb0ELb1ELb0ELb1ELb1ELb0ELb0ELi2ELi1ELi2ELi1ELb1EEENS1_21CollectiveEpilogueBwdISD_SE_SG_Li256ELb0ELb0ELi1EEENS1_25SingleTileBwdLPTSchedulerILb0ELi128ELb1EEEEEEEEEvNT_6ParamsE)
        /*00f8*/ 	.word	0x000000a8


	//----- nvinfo : EIATTR_FRAME_SIZE
	.align		4
.L_59:
        /*00fc*/ 	.byte	0x04, 0x11
        /*00fe*/ 	.short	(.L_61 - .L_60)
	.align		4
.L_60:
        /*0100*/ 	.word	index@(_ZN7cutlass13device_kernelIN5flash11enable_sm90INS1_16FlashAttnBwdSm90INS1_25CollectiveMainloopBwdSm90ILi2ELi2ELi2EN4cute5tupleIJNS5_1CILi1EEES8_S8_EEENS6_IJNS7_ILi64EEENS7_ILi128EEENS7_ILi96EEEEEENS_10bfloat16_tEfNS_4arch4Sm90ELb1ELb0ELb1ELb0ELb1ELb1ELb0ELb0ELi2ELi1ELi2ELi1ELb1EEENS1_21CollectiveEpilogueBwdISD_SE_SG_Li256ELb0ELb0ELi1EEENS1_25SingleTileBwdLPTSchedulerILb0ELi128ELb1EEEEEEEEEvNT_6ParamsE)
        /*0104*/ 	.word	0x00000008


	//----- nvinfo : EIATTR_REGCOUNT
	.align		4
.L_61:
        /*0108*/ 	.byte	0x04, 0x2f
        /*010a*/ 	.short	(.L_63 - .L_62)
	.align		4
.L_62:
        /*010c*/ 	.word	index@(_ZN7cutlass13device_kernelIN5flash11enable_sm90INS1_16FlashAttnBwdSm90INS1_25CollectiveMainloopBwdSm90ILi2ELi2ELi2EN4cute5tupleIJNS5_1CILi1EEES8_S8_EEENS6_IJNS7_ILi64EEENS7_ILi128EEENS7_ILi96EEEEEENS_10bfloat16_tEfNS_4arch4Sm90ELb1ELb0ELb1ELb0ELb0ELb1ELb0ELb0ELi2ELi1ELi2ELi1ELb1EEENS1_21CollectiveEpilogueBwdISD_SE_SG_Li256ELb0ELb0ELi1EEENS1_25SingleTileBwdLPTSchedulerILb0ELi128ELb0EEEEEEEEEvNT_6ParamsE)
        /*0110*/ 	.word	0x000000a8


	//----- nvinfo : EIATTR_FRAME_SIZE
	.align		4
.L_63:
        /*0114*/ 	.byte	0x04, 0x11
        /*0116*/ 	.short	(.L_65 - .L_64)
	.align		4
.L_64:
        /*0118*/ 	.word	index@(_ZN7cutlass13device_kernelIN5flash11enable_sm90INS1_16FlashAttnBwdSm90INS1_25CollectiveMainloopBwdSm90ILi2ELi2ELi2EN4cute5tupleIJNS5_1CILi1EEES8_S8_EEENS6_IJNS7_ILi64EEENS7_ILi128EEENS7_ILi96EEEEEENS_10bfloat16_tEfNS_4arch4Sm90ELb1ELb0ELb1ELb0ELb0ELb1ELb0ELb0ELi2ELi1ELi2ELi1ELb1EEENS1_21CollectiveEpilogueBwdISD_SE_SG_Li256ELb0ELb0ELi1EEENS1_25SingleTileBwdLPTSchedulerILb0ELi128ELb0EEEEEEEEEvNT_6ParamsE)
        /*011c*/ 	.word	0x00000008


	//----- nvinfo : EIATTR_REGCOUNT
	.align		4
.L_65:
        /*0120*/ 	.byte	0x04, 0x2f
        /*0122*/ 	.short	(.L_67 - .L_66)
	.align		4
.L_66:
        /*0124*/ 	.word	index@(_ZN7cutlass13device_kernelIN5flash11enable_sm90INS1_16FlashAttnBwdSm90INS1_25CollectiveMainloopBwdSm90ILi2ELi2ELi2EN4cute5tupleIJNS5_1CILi1EEES8_S8_EEENS6_IJNS7_ILi64EEENS7_ILi128EEENS7_ILi96EEEEEENS_10bfloat16_tEfNS_4arch4Sm90ELb0ELb1ELb1ELb1ELb1ELb1ELb0ELb0ELi2ELi1ELi2ELi1ELb1EEENS1_24CollectiveEpilogueBwdGQAISD_fSG_Li256ELb1ELb1EEENS1_19SingleTileSchedulerILb1ELb0ELb0ELi128EEEEEEEEEvNT_6ParamsE)
        /*0128*/ 	.word	0x000000a8


	//----- nvinfo : EIATTR_FRAME_SIZE
	.align		4
.L_67:
        /*012c*/ 	.byte	0x04, 0x11
        /*012e*/ 	.short	(.L_69 - .L_68)
	.align		4
.L_68:
        /*0130*/ 	.word	index@(_ZN7cutlass13device_kernelIN5flash11enable_sm90INS1_16FlashAttnBwdSm90INS1_25CollectiveMainloopBwdSm90ILi2ELi2ELi2EN4cute5tupleIJNS5_1CILi1EEES8_S8_EEENS6_IJNS7_ILi64EEENS7_ILi128EEENS7_ILi96EEEEEENS_10bfloat16_tEfNS_4arch4Sm90ELb0ELb1ELb1ELb1ELb1ELb1ELb0ELb0ELi2ELi1ELi2ELi1ELb1EEENS1_24CollectiveEpilogueBwdGQAISD_fSG_Li256ELb1ELb1EEENS1_19SingleTileSchedulerILb1ELb0ELb0ELi128EEEEEEEEEvNT_6ParamsE)
        /*0134*/ 	.word	0x00000010


	//----- nvinfo : EIATTR_REGCOUNT
	.align		4
.L_69:
        /*0138*/ 	.byte	0x04, 0x2f
        /*013a*/ 	.short	(.L_71 - .L_70)
	.align		4
.L_70:
        /*013c*/ 	.word	index@(_ZN7cutlass13device_kernelIN5flash11enable_sm90INS1_16FlashAttnBwdSm90INS1_25CollectiveMainloopBwdSm90ILi2ELi2ELi2EN4cute5tupleIJNS5_1CILi1EEES8_S8_EEENS6_IJNS7_ILi64EEENS7_ILi128EEENS7_ILi96EEEEEENS_10bfloat16_tEfNS_4arch4Sm90ELb0ELb1ELb1ELb1ELb0ELb1ELb0ELb0ELi2ELi1ELi2ELi1ELb1EEENS1_24CollectiveEpilogueBwdGQAISD_fSG_Li256ELb1ELb0EEENS1_19SingleTileSchedulerILb1ELb0ELb0ELi128EEEEEEEEEvNT_6ParamsE)
        /*0140*/ 	.word	0x000000a8


	//----- nvinfo : EIATTR_FRAME_SIZE
	.align		4
.L_71:
        /*0144*/ 	.byte	0x04, 0x11
        /*0146*/ 	.short	(.L_73 - .L_72)
	.align		4
.L_72:
        /*0148*/ 	.word	index@(_ZN7cutlass13device_kernelIN5flash11enable_sm90INS1_16FlashAttnBwdSm90INS1_25CollectiveMainloopBwdSm90ILi2ELi2ELi2EN4cute5tupleIJNS5_1CILi1EEES8_S8_EEENS6_IJNS7_ILi64EEENS7_ILi128EEENS7_ILi96EEEEEENS_10bfloat16_tEfNS_4arch4Sm90ELb0ELb1ELb1ELb1ELb0ELb1ELb0ELb0ELi2ELi1ELi2ELi1ELb1EEENS1_24CollectiveEpilogueBwdGQAISD_fSG_Li256ELb1ELb0EEENS1_19SingleTileSchedulerILb1ELb0ELb0ELi128EEEEEEEEEvNT_6ParamsE)
        /*014c*/ 	.word	0x00000010


	//----- nvinfo : EIATTR_REGCOUNT
	.align		4
.L_73:
        /*0150*/ 	.byte	0x04, 0x2f
        /*0152*/ 	.short	(.L_75 - .L_74)
	.align		4
.L_74:
        /*0154*/ 	.word	index@(_ZN7cutlass13device_kernelIN5flash11enable_sm90INS1_16FlashAttnBwdSm90INS1_25CollectiveMainloopBwdSm90ILi2ELi2ELi2EN4cute5tupleIJNS5_1CILi1EEES8_S8_EEENS6_IJNS7_ILi64EEENS7_ILi128EEENS7_ILi96EEEEEENS_10bfloat16_tEfNS_4arch4Sm90ELb0ELb1ELb1ELb1ELb1ELb1ELb0ELb0ELi2ELi1ELi2ELi1ELb1EEENS1_21CollectiveEpilogueBwdISD_SE_SG_Li256ELb1ELb0ELi1EEENS1_19SingleTileSchedulerILb1ELb0ELb0ELi128EEEEEEEEEvNT_6ParamsE)
        /*0158*/ 	.word	0x000000a8


	//----- nvinfo : EIATTR_FRAME_SIZE
	.align		4
.L_75:
        /*015c*/ 	.byte	0x04, 0x11
        /*015e*/ 	.short	(.L_77 - .L_76)
	.align		4
.L_76:
        /*0160*/ 	.word	index@(_ZN7cutlass13device_kernelIN5flash11enable_sm90INS1_16FlashAttnBwdSm90INS1_25CollectiveMainloopBwdSm90ILi2ELi2ELi2EN4cute5tupleIJNS5_1CILi1EEES8_S8_EEENS6_IJNS7_ILi64EEENS7_ILi128EEENS7_ILi96EEEEEENS_10bfloat16_tEfNS_4arch4Sm90ELb0ELb1ELb1ELb1ELb1ELb1ELb0ELb0ELi2ELi1ELi2ELi1ELb1EEENS1_21CollectiveEpilogueBwdISD_SE_SG_Li256ELb1ELb0ELi1EEENS1_19SingleTileSchedulerILb1ELb0ELb0ELi128EEEEEEEEEvNT_6ParamsE)
        /*0164*/ 	.word	0x00000010


	//----- nvinfo : EIATTR_REGCOUNT
	.align		4
.L_77:
        /*0168*/ 	.byte	0x04, 0x2f
        /*016a*/ 	.short	(.L_79 - .L_78)
	.align		4
.L_78:
        /*016c*/ 	.word	index@(_ZN7cutlass13device_kernelIN5flash11enable_sm90INS1_16FlashAttnBwdSm90INS1_25CollectiveMainloopBwdSm90ILi2ELi2ELi2EN4cute5tupleIJNS5_1CILi1EEES8_S8_EEENS6_IJNS7_ILi64EEENS7_ILi128EEENS7_ILi96EEEEEENS_10bfloat16_tEfNS_4arch4Sm90ELb0ELb1ELb1ELb1ELb0ELb1ELb0ELb0ELi2ELi1ELi2ELi1ELb1EEENS1_21CollectiveEpilogueBwdISD_SE_SG_Li256ELb1ELb0ELi1EEENS1_19SingleTileSchedulerILb1ELb0ELb0ELi128EEEEEEEEEvNT_6ParamsE)
        /*0170*/ 	.word	0x000000a8


	//----- nvinfo : EIATTR_FRAME_SIZE
	.align		4
.L_79:
        /*0174*/ 	.byte	0x04, 0x11
        /*0176*/ 	.short	(.L_81 - .L_80)
	.align		4
.L_80:
        /*0178*/ 	.word	index@(_ZN7cutlass13device_kernelIN5flash11enable_sm90INS1_16FlashAttnBwdSm90INS1_25CollectiveMainloopBwdSm90ILi2ELi2ELi2EN4cute5tupleIJNS5_1CILi1EEES8_S8_EEENS6_IJNS7_ILi64EEENS7_ILi128EEENS7_ILi96EEEEEENS_10bfloat16_tEfNS_4arch4Sm90ELb0ELb1ELb1ELb1ELb0ELb1ELb0ELb0ELi2ELi1ELi2ELi1ELb1EEENS1_21CollectiveEpilogueBwdISD_SE_SG_Li256ELb1ELb0ELi1EEENS1_19SingleTileSchedulerILb1ELb0ELb0ELi128EEEEEEEEEvNT_6ParamsE)
        /*017c*/ 	.word	0x00000010


	//----- nvinfo : EIATTR_REGCOUNT
	.align		4
.L_81:
        /*0180*/ 	.byte	0x04, 0x2f
        /*0182*/ 	.short	(.L_83 - .L_82)
	.align		4
.L_82:
        /*0184*/ 	.word	index@(_ZN7cutlass13device_kernelIN5flash11enable_sm90INS1_16FlashAttnBwdSm90INS1_25CollectiveMainloopBwdSm90ILi2ELi2ELi2EN4cute5tupleIJNS5_1CILi1EEES8_S8_EEENS6_IJNS7_ILi64EEENS7_ILi128EEENS7_ILi96EEEEEENS_10bfloat16_tEfNS_4arch4Sm90ELb0ELb1ELb1ELb0ELb1ELb1ELb0ELb0ELi2ELi1ELi2ELi1ELb1EEENS1_24CollectiveEpilogueBwdGQAISD_fSG_Li256ELb0ELb1EEENS1_19SingleTileSchedulerILb0ELb0ELb0ELi128EEEEEEEEEvNT_6ParamsE)
        /*0188*/ 	.word	0x000000a8


	//----- nvinfo : EIATTR_FRAME_SIZE
	.align		4
.L_83:
        /*018c*/ 	.byte	0x04, 0x11
        /*018e*/ 	.short	(.L_85 - .L_84)
	.align		4
.L_84:
        /*0190*/ 	.word	index@(_ZN7cutlass13device_kernelIN5flash11enable_sm90INS1_16FlashAttnBwdSm90INS1_25CollectiveMainloopBwdSm90ILi2ELi2ELi2EN4cute5tupleIJNS5_1CILi1EEES8_S8_EEENS6_IJNS7_ILi64EEENS7_ILi128EEENS7_ILi96EEEEEENS_10bfloat16_tEfNS_4arch4Sm90ELb0ELb1ELb1ELb0ELb1ELb1ELb0ELb0ELi2ELi1ELi2ELi1ELb1EEENS1_24CollectiveEpilogueBwdGQAISD_fSG_Li256ELb0ELb1EEENS1_19SingleTileSchedulerILb0ELb0ELb0ELi128EEEEEEEEEvNT_6ParamsE)
        /*0194*/ 	.word	0x00000008


	//----- nvinfo : EIATTR_REGCOUNT
	.align		4
.L_85:
        /*0198*/ 	.byte	0x04, 0x2f
        /*019a*/ 	.short	(.L_87 - .L_86)
	.align		4
.L_86:
        /*019c*/ 	.word	index@(_ZN7cutlass13device_kernelIN5flash11enable_sm90INS1_16FlashAttnBwdSm90INS1_25CollectiveMainloopBwdSm90ILi2ELi2ELi2EN4cute5tupleIJNS5_1CILi1EEES8_S8_EEENS6_IJNS7_ILi64EEENS7_ILi128EEENS7_ILi96EEEEEENS_10bfloat16_tEfNS_4arch4Sm90ELb0ELb1ELb1ELb0ELb0ELb1ELb0ELb0ELi2ELi1ELi2ELi1ELb1EEENS1_24CollectiveEpilogueBwdGQAISD_fSG_Li256ELb0ELb0EEENS1_19SingleTileSchedulerILb0ELb0ELb0ELi128EEEEEEEEEvNT_6ParamsE)
        /*01a0*/ 	.word	0x000000a8


	//----- nvinfo : EIATTR_FRAME_SIZE
	.align		4
.L_87:
        /*01a4*/ 	.byte	0x04, 0x11
        /*01a6*/ 	.short	(.L_89 - .L_88)
	.align		4
.L_88:
        /*01a8*/ 	.word	index@(_ZN7cutlass13device_kernelIN5flash11enable_sm90INS1_16FlashAttnBwdSm90INS1_25CollectiveMainloopBwdSm90ILi2ELi2ELi2EN4cute5tupleIJNS5_1CILi1EEES8_S8_EEENS6_IJNS7_ILi64EEENS7_ILi128EEENS7_ILi96EEEEEENS_10bfloat16_tEfNS_4arch4Sm90ELb0ELb1ELb1ELb0ELb0ELb1ELb0ELb0ELi2ELi1ELi2ELi1ELb1EEENS1_24CollectiveEpilogueBwdGQAISD_fSG_Li256ELb0ELb0EEENS1_19SingleTileSchedulerILb0ELb0ELb0ELi128EEEEEEEEEvNT_6ParamsE)
        /*01ac*/ 	.word	0x00000008


	//----- nvinfo : EIATTR_REGCOUNT
	.align		4
.L_89:
        /*01b0*/ 	.byte	0x04, 0x2f
        /*01b2*/ 	.short	(.L_91 - .L_90)
	.align		4
.L_90:
        /*01b4*/ 	.word	index@(_ZN7cutlass13device_kernelIN5flash11enable_sm90INS1_16FlashAttnBwdSm90INS1_25CollectiveMainloopBwdSm90ILi2ELi2ELi2EN4cute5tupleIJNS5_1CILi1EEES8_S8_EEENS6_IJNS7_ILi64EEENS7_ILi128EEENS7_ILi96EEEEEENS_10bfloat16_tEfNS_4arch4Sm90ELb0ELb1ELb1ELb0ELb1ELb1ELb0ELb0ELi2ELi1ELi2ELi1ELb1EEENS1_21CollectiveEpilogueBwdISD_SE_SG_Li256ELb0ELb0ELi1EEENS1_19SingleTileSchedulerILb0ELb0ELb0ELi128EEEEEEEEEvNT_6ParamsE)
        /*01b8*/ 	.word	0x000000a8


	//----- nvinfo : EIATTR_FRAME_SIZE
	.align		4
.L_91:
        /*01bc*/ 	.byte	0x04, 0x11
        /*01be*/ 	.short	(.L_93 - .L_92)
	.align		4
.L_92:
        /*01c0*/ 	.word	index@(_ZN7cutlass13device_kernelIN5flash11enable_sm90INS1_16FlashAttnBwdSm90INS1_25CollectiveMainloopBwdSm90ILi2ELi2ELi2EN4cute5tupleIJNS5_1CILi1EEES8_S8_EEENS6_IJNS7_ILi64EEENS7_ILi128EEENS7_ILi96EEEEEENS_10bfloat16_tEfNS_4arch4Sm90ELb0ELb1ELb1ELb0ELb1ELb1ELb0ELb0ELi2ELi1ELi2ELi1ELb1EEENS1_21CollectiveEpilogueBwdISD_SE_SG_Li256ELb0ELb0ELi1EEENS1_19SingleTileSchedulerILb0ELb0ELb0ELi128EEEEEEEEEvNT_6ParamsE)
        /*01c4*/ 	.word	0x00000008


	//----- nvinfo : EIATTR_REGCOUNT
	.align		4
.L_93:
        /*01c8*/ 	.byte	0x04, 0x2f
        /*01ca*/ 	.short	(.L_95 - .L_94)
	.align		4
.L_94:
        /*01cc*/ 	.word	index@(_ZN7cutlass13device_kernelIN5flash11enable_sm90INS1_16FlashAttnBwdSm90INS1_25CollectiveMainloopBwdSm90ILi2ELi2ELi2EN4cute5tupleIJNS5_1CILi1EEES8_S8_EEENS6_IJNS7_ILi64EEENS7_ILi128EEENS7_ILi96EEEEEENS_10bfloat16_tEfNS_4arch4Sm90ELb0ELb1ELb1ELb0ELb0ELb1ELb0ELb0ELi2ELi1ELi2ELi1ELb1EEENS1_21CollectiveEpilogueBwdISD_SE_SG_Li256ELb0ELb0ELi1EEENS1_19SingleTileSchedulerILb0ELb0ELb0ELi128EEEEEEEEEvNT_6ParamsE)
        /*01d0*/ 	.word	0x000000a8


	//----- nvinfo : EIATTR_FRAME_SIZE
	.align		4
.L_95:
        /*01d4*/ 	.byte	0x04, 0x11
        /*01d6*/ 	.short	(.L_97 - .L_96)
	.align		4
.L_96:
        /*01d8*/ 	.word	index@(_ZN7cutlass13device_kernelIN5flash11enable_sm90INS1_16FlashAttnBwdSm90INS1_25CollectiveMainloopBwdSm90ILi2ELi2ELi2EN4cute5tupleIJNS5_1CILi1EEES8_S8_EEENS6_IJNS7_ILi64EEENS7_ILi128EEENS7_ILi96EEEEEENS_10bfloat16_tEfNS_4arch4Sm90ELb0ELb1ELb1ELb0ELb0ELb1ELb0ELb0ELi2ELi1ELi2ELi1ELb1EEENS1_21CollectiveEpilogueBwdISD_SE_SG_Li256ELb0ELb0ELi1EEENS1_19SingleTileSchedulerILb0ELb0ELb0ELi128EEEEEEEEEvNT_6ParamsE)
        /*01dc*/ 	.word	0x00000008


	//----- nvinfo : EIATTR_REGCOUNT
	.align		4
.L_97:
        /*01e0*/ 	.byte	0x04, 0x2f
        /*01e2*/ 	.short	(.L_99 - .L_98)
	.align		4
.L_98:
        /*01e4*/ 	.word	index@(_ZN7cutlass13device_kernelIN5flash11enable_sm90INS1_16FlashAttnBwdSm90INS1_25CollectiveMainloopBwdSm90ILi2ELi2ELi2EN4cute5tupleIJNS5_1CILi1EEES8_S8_EEENS6_IJNS7_ILi64EEENS7_ILi128EEENS7_ILi96EEEEEENS_10bfloat16_tEfNS_4arch4Sm90ELb0ELb0ELb1ELb1ELb1ELb1ELb0ELb0ELi2ELi1ELi2ELi1ELb1EEENS1_24CollectiveEpilogueBwdGQAISD_fSG_Li256ELb1ELb1EEENS1_19SingleTileSchedulerILb1ELb0ELb0ELi128EEEEEEEEEvNT_6ParamsE)
        /*01e8*/ 	.word	0x000000a8


	//----- nvinfo : EIATTR_FRAME_SIZE
	.align		4
.L_99:
        /*01ec*/ 	.byte	0x04, 0x11
        /*01ee*/ 	.short	(.L_101 - .L_100)
	.align		4
.L_100:
        /*01f0*/ 	.word	index@(_ZN7cutlass13device_kernelIN5flash11enable_sm90INS1_16FlashAttnBwdSm90INS1_25CollectiveMainloopBwdSm90ILi2ELi2ELi2EN4cute5tupleIJNS5_1CILi1EEES8_S8_EEENS6_IJNS7_ILi64EEENS7_ILi128EEENS7_ILi96EEEEEENS_10bfloat16_tEfNS_4arch4Sm90ELb0ELb0ELb1ELb1ELb1ELb1ELb0ELb0ELi2ELi1ELi2ELi1ELb1EEENS1_24CollectiveEpilogueBwdGQAISD_fSG_Li256ELb1ELb1EEENS1_19SingleTileSchedulerILb1ELb0ELb0ELi128EEEEEEEEEvNT_6ParamsE)
        /*01f4*/ 	.word	0x00000000


	//----- nvinfo : EIATTR_REGCOUNT
	.align		4
.L_101:
        /*01f8*/ 	.byte	0x04, 0x2f
        /*01fa*/ 	.short	(.L_103 - .L_102)
	.align		4
.L_102:
        /*01fc*/ 	.word	index@(_ZN7cutlass13device_kernelIN5flash11enable_sm90INS1_16FlashAttnBwdSm90INS1_25CollectiveMainloopBwdSm90ILi2ELi2ELi2EN4cute5tupleIJNS5_1CILi1EEES8_S8_EEENS6_IJNS7_ILi64EEENS7_ILi128EEENS7_ILi96EEEEEENS_10bfloat16_tEfNS_4arch4Sm90ELb0ELb0ELb1ELb1ELb0ELb1ELb0ELb0ELi2ELi1ELi2ELi1ELb1EEENS1_24CollectiveEpilogueBwdGQAISD_fSG_Li256ELb1ELb0EEENS1_19SingleTileSchedulerILb1ELb0ELb0ELi128EEEEEEEEEvNT_6ParamsE)
        /*0200*/ 	.word	0x000000a8


	//----- nvinfo : EIATTR_FRAME_SIZE
	.align		4
.L_103:
        /*0204*/ 	.byte	0x04, 0x11
        /*0206*/ 	.short	(.L_105 - .L_104)
	.align		4
.L_104:
        /*0208*/ 	.word	index@(_ZN7cutlass13device_kernelIN5flash11enable_sm90INS1_16FlashAttnBwdSm90INS1_25CollectiveMainloopBwdSm90ILi2ELi2ELi2EN4cute5tupleIJNS5_1CILi1EEES8_S8_EEENS6_IJNS7_ILi64EEENS7_ILi128EEENS7_ILi96EEEEEENS_10bfloat16_tEfNS_4arch4Sm90ELb0ELb0ELb1ELb1ELb0ELb1ELb0ELb0ELi2ELi1ELi2ELi1ELb1EEENS1_24CollectiveEpilogueBwdGQAISD_fSG_Li256ELb1ELb0EEENS1_19SingleTileSchedulerILb1ELb0ELb0ELi128EEEEEEEEEvNT_6ParamsE)
        /*020c*/ 	.word	0x00000000


	//----- nvinfo : EIATTR_REGCOUNT
	.align		4
.L_105:
        /*0210*/ 	.byte	0x04, 0x2f
        /*0212*/ 	.short	(.L_107 - .L_106)
	.align		4
.L_106:
        /*0214*/ 	.word	index@(_ZN7cutlass13device_kernelIN5flash11enable_sm90INS1_16FlashAttnBwdSm90INS1_25CollectiveMainloopBwdSm90ILi2ELi2ELi2EN4cute5tupleIJNS5_1CILi1EEES8_S8_EEENS6_IJNS7_ILi64EEENS7_ILi128EEENS7_ILi96EEEEEENS_10bfloat16_tEfNS_4arch4Sm90ELb0ELb0ELb1ELb1ELb1ELb1ELb0ELb0ELi2ELi1ELi2ELi1ELb1EEENS1_21CollectiveEpilogueBwdISD_SE_SG_Li256ELb1ELb0ELi1EEENS1_19SingleTileSchedulerILb1ELb0ELb0ELi128EEEEEEEEEvNT_6ParamsE)
        /*0218*/ 	.word	0x000000a8


	//----- nvinfo : EIATTR_FRAME_SIZE
	.align		4
.L_107:
        /*021c*/ 	.byte	0x04, 0x11
        /*021e*/ 	.short	(.L_109 - .L_108)
	.align		4
.L_108:
        /*0220*/ 	.word	index@(_ZN7cutlass13device_kernelIN5flash11enable_sm90INS1_16FlashAttnBwdSm90INS1_25CollectiveMainloopBwdSm90ILi2ELi2ELi2EN4cute5tupleIJNS5_1CILi1EEES8_S8_EEENS6_IJNS7_ILi64EEENS7_ILi128EEENS7_ILi96EEEEEENS_10bfloat16_tEfNS_4arch4Sm90ELb0ELb0ELb1ELb1ELb1ELb1ELb0ELb0ELi2ELi1ELi2ELi1ELb1EEENS1_21CollectiveEpilogueBwdISD_SE_SG_Li256ELb1ELb0ELi1EEENS1_19SingleTileSchedulerILb1ELb0ELb0ELi128EEEEEEEEEvNT_6ParamsE)
        /*0224*/ 	.word	0x00000000


	//----- nvinfo : EIATTR_REGCOUNT
	.align		4
.L_109:
        /*0228*/ 	.byte	0x04, 0x2f
        /*022a*/ 	.short	(.L_111 - .L_110)
	.align		4
.L_110:
        /*022c*/ 	.word	index@(_ZN7cutlass13device_kernelIN5flash11enable_sm90INS1_16FlashAttnBwdSm90INS1_25CollectiveMainloopBwdSm90ILi2ELi2ELi2EN4cute5tupleIJNS5_1CILi1EEES8_S8_EEENS6_IJNS7_ILi64EEENS7_ILi128EEENS7_ILi96EEEEEENS_10bfloat16_tEfNS_4arch4Sm90ELb0ELb0ELb1ELb1ELb0ELb1ELb0ELb0ELi2ELi1ELi2ELi1ELb1EEENS1_21CollectiveEpilogueBwdISD_SE_SG_Li256ELb1ELb0ELi1EEENS1_19SingleTileSchedulerILb1ELb0ELb0ELi128EEEEEEEEEvNT_6ParamsE)
        /*0230*/ 	.word	0x000000a8


	//----- nvinfo : EIATTR_FRAME_SIZE
	.align		4
.L_111:
        /*0234*/ 	.byte	0x04, 0x11
        /*0236*/ 	.short	(.L_113 - .L_112)
	.align		4
.L_112:
        /*0238*/ 	.word	index@(_ZN7cutlass13device_kernelIN5flash11enable_sm90INS1_16FlashAttnBwdSm90INS1_25CollectiveMainloopBwdSm90ILi2ELi2ELi2EN4cute5tupleIJNS5_1CILi1EEES8_S8_EEENS6_IJNS7_ILi64EEENS7_ILi128EEENS7_ILi96EEEEEENS_10bfloat16_tEfNS_4arch4Sm90ELb0ELb0ELb1ELb1ELb0ELb1ELb0ELb0ELi2ELi1ELi2ELi1ELb1EEENS1_21CollectiveEpilogueBwdISD_SE_SG_Li256ELb1ELb0ELi1EEENS1_19SingleTileSchedulerILb1ELb0ELb0ELi128EEEEEEEEEvNT_6ParamsE)
        /*023c*/ 	.word	0x00000000


	//----- nvinfo : EIATTR_REGCOUNT
	.align		4
.L_113:
        /*0240*/ 	.byte	0x04, 0x2f
        /*0242*/ 	.short	(.L_115 - .L_114)
	.align		4
.L_114:
        /*0244*/ 	.word	index@(_ZN7cutlass13device_kernelIN5flash11enable_sm90INS1_16FlashAttnBwdSm90INS1_25CollectiveMainloopBwdSm90ILi2ELi2ELi2EN4cute5tupleIJNS5_1CILi1EEES8_S8_EEENS6_IJNS7_ILi64EEENS7_ILi128EEENS7_ILi96EEEEEENS_10bfloat16_tEfNS_4arch4Sm90ELb0ELb0ELb1ELb0ELb1ELb1ELb0ELb0ELi2ELi1ELi2ELi1ELb1EEENS1_24CollectiveEpilogueBwdGQAISD_fSG_Li256ELb0ELb1EEENS1_19SingleTileSchedulerILb0ELb0ELb0ELi128EEEEEEEEEvNT_6ParamsE)
        /*0248*/ 	.word	0x000000a8


	//----- nvinfo : EIATTR_FRAME_SIZE
	.align		4
.L_115:
        /*024c*/ 	.byte	0x04, 0x11
        /*024e*/ 	.short	(.L_117 - .L_116)
	.align		4
.L_116:
        /*0250*/ 	.word	index@(_ZN7cutlass13device_kernelIN5flash11enable_sm90INS1_16FlashAttnBwdSm90INS1_25CollectiveMainloopBwdSm90ILi2ELi2ELi2EN4cute5tupleIJNS5_1CILi1EEES8_S8_EEENS6_IJNS7_ILi64EEENS7_ILi128EEENS7_ILi96EEEEEENS_10bfloat16_tEfNS_4arch4Sm90ELb0ELb0ELb1ELb0ELb1ELb1ELb0ELb0ELi2ELi1ELi2ELi1ELb1EEENS1_24CollectiveEpilogueBwdGQAISD_fSG_Li256ELb0ELb1EEENS1_19SingleTileSchedulerILb0ELb0ELb0ELi128EEEEEEEEEvNT_6ParamsE)
        /*0254*/ 	.word	0x00000000


	//----- nvinfo : EIATTR_REGCOUNT
	.align		4
.L_117:
        /*0258*/ 	.byte	0x04, 0x2f
        /*025a*/ 	.short	(.L_119 - .L_118)
	.align		4
.L_118:
        /*025c*/ 	.word	index@(_ZN7cutlass13device_kernelIN5flash11enable_sm90INS1_16FlashAttnBwdSm90INS1_25CollectiveMainloopBwdSm90ILi2ELi2ELi2EN4cute5tupleIJNS5_1CILi1EEES8_S8_EEENS6_IJNS7_ILi64EEENS7_ILi128EEENS7_ILi96EEEEEENS_10bfloat16_tEfNS_4arch4Sm90ELb0ELb0ELb1ELb0ELb0ELb1ELb0ELb0ELi2ELi1ELi2ELi1ELb1EEENS1_24CollectiveEpilogueBwdGQAISD_fSG_Li256ELb0ELb0EEENS1_19SingleTileSchedulerILb0ELb0ELb0ELi128EEEEEEEEEvNT_6ParamsE)
        /*0260*/ 	.word	0x000000a8


	//----- nvinfo : EIATTR_FRAME_SIZE
	.align		4
.L_119:
        /*0264*/ 	.byte	0x04, 0x11
        /*0266*/ 	.short	(.L_121 - .L_120)
	.align		4
.L_120:
        /*0268*/ 	.word	index@(_ZN7cutlass13device_kernelIN5flash11enable_sm90INS1_16FlashAttnBwdSm90INS1_25CollectiveMainloopBwdSm90ILi2ELi2ELi2EN4cute5tupleIJNS5_1CILi1EEES8_S8_EEENS6_IJNS7_ILi64EEENS7_ILi128EEENS7_ILi96EEEEEENS_10bfloat16_tEfNS_4arch4Sm90ELb0ELb0ELb1ELb0ELb0ELb1ELb0ELb0ELi2ELi1ELi2ELi1ELb1EEENS1_24CollectiveEpilogueBwdGQAISD_fSG_Li256ELb0ELb0EEENS1_19SingleTileSchedulerILb0ELb0ELb0ELi128EEEEEEEEEvNT_6ParamsE)
        /*026c*/ 	.word	0x00000000


	//----- nvinfo : EIATTR_REGCOUNT
	.align		4
.L_121:
        /*0270*/ 	.byte	0x04, 0x2f
        /*0272*/ 	.short	(.L_123 - .L_122)
	.align		4
.L_122:
        /*0274*/ 	.word	index@(_ZN7cutlass13device_kernelIN5flash11enable_sm90INS1_16FlashAttnBwdSm90INS1_25CollectiveMainloopBwdSm90ILi2ELi2ELi2EN4cute5tupleIJNS5_1CILi1EEES8_S8_EEENS6_IJNS7_ILi64EEENS7_ILi128EEENS7_ILi96EEEEEENS_10bfloat16_tEfNS_4arch4Sm90ELb0ELb0ELb1ELb0ELb1ELb1ELb0ELb0ELi2ELi1ELi2ELi1ELb1EEENS1_21CollectiveEpilogueBwdISD_SE_SG_Li256ELb0ELb0ELi1EEENS1_19SingleTileSchedulerILb0ELb0ELb0ELi128EEEEEEEEEvNT_6ParamsE)
        /*0278*/ 	.word	0x000000a8


	//----- nvinfo : EIATTR_FRAME_SIZE
	.align		4
.L_123:
        /*027c*/ 	.byte	0x04, 0x11
        /*027e*/ 	.short	(.L_125 - .L_124)
	.align		4
.L_124:
        /*0280*/ 	.word	index@(_ZN7cutlass13device_kernelIN5flash11enable_sm90INS1_16FlashAttnBwdSm90INS1_25CollectiveMainloopBwdSm90ILi2ELi2ELi2EN4cute5tupleIJNS5_1CILi1EEES8_S8_EEENS6_IJNS7_ILi64EEENS7_ILi128EEENS7_ILi96EEEEEENS_10bfloat16_tEfNS_4arch4Sm90ELb0ELb0ELb1ELb0ELb1ELb1ELb0ELb0ELi2ELi1ELi2ELi1ELb1EEENS1_21CollectiveEpilogueBwdISD_SE_SG_Li256ELb0ELb0ELi1EEENS1_19SingleTileSchedulerILb0ELb0ELb0ELi128EEEEEEEEEvNT_6ParamsE)
        /*0284*/ 	.word	0x00000000


	//----- nvinfo : EIATTR_REGCOUNT
	.align		4
.L_125:
        /*0288*/ 	.byte	0x04, 0x2f
        /*028a*/ 	.short	(.L_127 - .L_126)
	.align		4
.L_126:
        /*028c*/ 	.word	index@(_ZN7cutlass13device_kernelIN5flash11enable_sm90INS1_16FlashAttnBwdSm90INS1_25CollectiveMainloopBwdSm90ILi2ELi2ELi2EN4cute5tupleIJNS5_1CILi1EEES8_S8_EEENS6_IJNS7_ILi64EEENS7_ILi128EEENS7_ILi96EEEEEENS_10bfloat16_tEfNS_4arch4Sm90ELb0ELb0ELb1ELb0ELb0ELb1ELb0ELb0ELi2ELi1ELi2ELi1ELb1EEENS1_21CollectiveEpilogueBwdISD_SE_SG_Li256ELb0ELb0ELi1EEENS1_19SingleTileSchedulerILb0ELb0ELb0ELi128EEEEEEEEEvNT_6ParamsE)
        /*0290*/ 	.word	0x000000a8


	//----- nvinfo : EIATTR_FRAME_SIZE
	.align		4
.L_127:
        /*0294*/ 	.byte	0x04, 0x11
        /*0296*/ 	.short	(.L_129 - .L_128)
	.align		4
.L_128:
        /*0298*/ 	.word	index@(_ZN7cutlass13device_kernelIN5flash11enable_sm90INS1_16FlashAttnBwdSm90INS1_25CollectiveMainloopBwdSm90ILi2ELi2ELi2EN4cute5tupleIJNS5_1CILi1EEES8_S8_EEENS6_IJNS7_ILi64EEENS7_ILi128EEENS7_ILi96EEEEEENS_10bfloat16_tEfNS_4arch4Sm90ELb0ELb0ELb1ELb0ELb0ELb1ELb0ELb0ELi2ELi1ELi2ELi1ELb1EEENS1_21CollectiveEpilogueBwdISD_SE_SG_Li256ELb0ELb0ELi1EEENS1_19SingleTileSchedulerILb0ELb0ELb0ELi128EEEEEEEEEvNT_6ParamsE)
        /*029c*/ 	.word	0x00000000


	//----- nvinfo : EIATTR_MIN_STACK_SIZE
	.align		4
.L_129:
        /*02a0*/ 	.byte	0x04, 0x12
        /*02a2*/ 	.short	(.L_131 - .L_130)
	.align		4
.L_130:
        /*02a4*/ 	.word	index@(_ZN7cutlass13device_kernelIN5flash11enable_sm90INS1_16FlashAttnBwdSm90INS1_25CollectiveMainloopBwdSm90ILi2ELi2ELi2EN4cute5tupleIJNS5_1CILi1EEES8_S8_EEENS6_IJNS7_ILi64EEENS7_ILi128EEENS7_ILi96EEEEEENS_10bfloat16_tEfNS_4arch4Sm90ELb0ELb0ELb1ELb0ELb0ELb1ELb0ELb0ELi2ELi1ELi2ELi1ELb1EEENS1_21CollectiveEpilogueBwdISD_SE_SG_Li256ELb0ELb0ELi1EEENS1_19SingleTileSchedulerILb0ELb0ELb0ELi128EEEEEEEEEvNT_6ParamsE)
        /*02a8*/ 	.word	0x00000000


	//----- nvinfo : EIATTR_MIN_STACK_SIZE
	.align		4
.L_131:
        /*02ac*/ 	.byte	0x04, 0x12
        /*02ae*/ 	.short	(.L_133 - .L_132)
	.align		4
.L_132:
        /*02b0*/ 	.word	index@(_ZN7cutlass13device_kernelIN5flash11enable_sm90INS1_16FlashAttnBwdSm90INS1_25CollectiveMainloopBwdSm90ILi2ELi2ELi2EN4cute5tupleIJNS5_1CILi1EEES8_S8_EEENS6_IJNS7_ILi64EEENS7_ILi128EEENS7_ILi96EEEEEENS_10bfloat16_tEfNS_4arch4Sm90ELb0ELb0ELb1ELb0ELb1ELb1ELb0ELb0ELi2ELi1ELi2ELi1ELb1EEENS1_21CollectiveEpilogueBwdISD_SE_SG_Li256ELb0ELb0ELi1EEENS1_19SingleTileSchedulerILb0ELb0ELb0ELi128EEEEEEEEEvNT_6ParamsE)
        /*02b4*/ 	.word	0x00000000


	//----- nvinfo : EIATTR_MIN_STACK_SIZE
	.align		4
.L_133:
        /*02b8*/ 	.byte	0x04, 0x12
        /*02ba*/ 	.short	(.L_135 - .L_134)
	.align		4
.L_134:
        /*02bc*/ 	.word	index@(_ZN7cutlass13device_kernelIN5flash11enable_sm90INS1_16FlashAttnBwdSm90INS1_25CollectiveMainloopBwdSm90ILi2ELi2ELi2EN4cute5tupleIJNS5_1CILi1EEES8_S8_EEENS6_IJNS7_ILi64EEENS7_ILi128EEENS7_ILi96EEEEEENS_10bfloat16_tEfNS_4arch4Sm90ELb0ELb0ELb1ELb0ELb0ELb1ELb0ELb0ELi2ELi1ELi2ELi1ELb1EEENS1_24CollectiveEpilogueBwdGQAISD_fSG_Li256ELb0ELb0EEENS1_19SingleTileSchedulerILb0ELb0ELb0ELi128EEEEEEEEEvNT_6ParamsE)
        /*02c0*/ 	.word	0x00000000


	//----- nvinfo : EIATTR_MIN_STACK_SIZE
	.align		4
.L_135:
        /*02c4*/ 	.byte	0x04, 0x12
        /*02c6*/ 	.short	(.L_137 - .L_136)
	.align		4
.L_136:
        /*02c8*/ 	.word	index@(_ZN7cutlass13device_kernelIN5flash11enable_sm90INS1_16FlashAttnBwdSm90INS1_25CollectiveMainloopBwdSm90ILi2ELi2ELi2EN4cute5tupleIJNS5_1CILi1EEES8_S8_EEENS6_IJNS7_ILi64EEENS7_ILi128EEENS7_ILi96EEEEEENS_10bfloat16_tEfNS_4arch4Sm90ELb0ELb0ELb1ELb0ELb1ELb1ELb0ELb0ELi2ELi1ELi2ELi1ELb1EEENS1_24CollectiveEpilogueBwdGQAISD_fSG_Li256ELb0ELb1EEENS1_19SingleTileSchedulerILb0ELb0ELb0ELi128EEEEEEEEEvNT_6ParamsE)
        /*02cc*/ 	.word	0x00000000


	//----- nvinfo : EIATTR_MIN_STACK_SIZE
	.align		4
.L_137:
        /*02d0*/ 	.byte	0x04, 0x12
        /*02d2*/ 	.short	(.L_139 - .L_138)
	.align		4
.L_138:
        /*02d4*/ 	.word	index@(_ZN7cutlass13device_kernelIN5flash11enable_sm90INS1_16FlashAttnBwdSm90INS1_25CollectiveMainloopBwdSm90ILi2ELi2ELi2EN4cute5tupleIJNS5_1CILi1EEES8_S8_EEENS6_IJNS7_ILi64EEENS7_ILi128EEENS7_ILi96EEEEEENS_10bfloat16_tEfNS_4arch4Sm90ELb0ELb0ELb1ELb1ELb0ELb1ELb0ELb0ELi2ELi1ELi2ELi1ELb1EEENS1_21CollectiveEpilogueBwdISD_SE_SG_Li256ELb1ELb0ELi1EEENS1_19SingleTileSchedulerILb1ELb0ELb0ELi128EEEEEEEEEvNT_6ParamsE)
        /*02d8*/ 	.word	0x00000000


	//----- nvinfo : EIATTR_MIN_STACK_SIZE
	.align		4
.L_139:
        /*02dc*/ 	.byte	0x04, 0x12
        /*02de*/ 	.short	(.L_141 - .L_140)
	.align		4
.L_140:
        /*02e0*/ 	.word	index@(_ZN7cutlass13device_kernelIN5flash11enable_sm90INS1_16FlashAttnBwdSm90INS1_25CollectiveMainloopBwdSm90ILi2ELi2ELi2EN4cute5tupleIJNS5_1CILi1EEES8_S8_EEENS6_IJNS7_ILi64EEENS7_ILi128EEENS7_ILi96EEEEEENS_10bfloat16_tEfNS_4arch4Sm90ELb0ELb0ELb1ELb1ELb1ELb1ELb0ELb0ELi2ELi1ELi2ELi1ELb1EEENS1_21CollectiveEpilogueBwdISD_SE_SG_Li256ELb1ELb0ELi1EEENS1_19SingleTileSchedulerILb1ELb0ELb0ELi128EEEEEEEEEvNT_6ParamsE)
        /*02e4*/ 	.word	0x00000000


	//----- nvinfo : EIATTR_MIN_STACK_SIZE
	.align		4
.L_141:
        /*02e8*/ 	.byte	0x04, 0x12
        /*02ea*/ 	.short	(.L_143 - .L_142)
	.align		4
.L_142:
        /*02ec*/ 	.word	index@(_ZN7cutlass13device_kernelIN5flash11enable_sm90INS1_16FlashAttnBwdSm90INS1_25CollectiveMainloopBwdSm90ILi2ELi2ELi2EN4cute5tupleIJNS5_1CILi1EEES8_S8_EEENS6_IJNS7_ILi64EEENS7_ILi128EEENS7_ILi96EEEEEENS_10bfloat16_tEfNS_4arch4Sm90ELb0ELb0ELb1ELb1ELb0ELb1ELb0ELb0ELi2ELi1ELi2ELi1ELb1EEENS1_24CollectiveEpilogueBwdGQAISD_fSG_Li256ELb1ELb0EEENS1_19SingleTileSchedulerILb1ELb0ELb0ELi128EEEEEEEEEvNT_6ParamsE)
        /*02f0*/ 	.word	0x00000000


	//----- nvinfo : EIATTR_MIN_STACK_SIZE
	.align		4
.L_143:
        /*02f4*/ 	.byte	0x04, 0x12
        /*02f6*/ 	.short	(.L_145 - .L_144)
	.align		4
.L_144:
        /*02f8*/ 	.word	index@(_ZN7cutlass13device_kernelIN5flash11enable_sm90INS1_16FlashAttnBwdSm90INS1_25CollectiveMainloopBwdSm90ILi2ELi2ELi2EN4cute5tupleIJNS5_1CILi1EEES8_S8_EEENS6_IJNS7_ILi64EEENS7_ILi128EEENS7_ILi96EEEEEENS_10bfloat16_tEfNS_4arch4Sm90ELb0ELb0ELb1ELb1ELb1ELb1ELb0ELb0ELi2ELi1ELi2ELi1ELb1EEENS1_24CollectiveEpilogueBwdGQAISD_fSG_Li256ELb1ELb1EEENS1_19SingleTileSchedulerILb1ELb0ELb0ELi128EEEEEEEEEvNT_6ParamsE)
        /*02fc*/ 	.word	0x00000000


	//----- nvinfo : EIATTR_MIN_STACK_SIZE
	.align		4
.L_145:
        /*0300*/ 	.byte	0x04, 0x12
        /*0302*/ 	.short	(.L_147 - .L_146)
	.align		4
.L_146:
        /*0304*/ 	.word	index@(_ZN7cutlass13device_kernelIN5flash11enable_sm90INS1_16FlashAttnBwdSm90INS1_25CollectiveMainloopBwdSm90ILi2ELi2ELi2EN4cute5tupleIJNS5_1CILi1EEES8_S8_EEENS6_IJNS7_ILi64EEENS7_ILi128EEENS7_ILi96EEEEEENS_10bfloat16_tEfNS_4arch4Sm90ELb0ELb1ELb1ELb0ELb0ELb1ELb0ELb0ELi2ELi1ELi2ELi1ELb1EEENS1_21CollectiveEpilogueBwdISD_SE_SG_Li256ELb0ELb0ELi1EEENS1_19SingleTileSchedulerILb0ELb0ELb0ELi128EEEEEEEEEvNT_6ParamsE)
        /*0308*/ 	.word	0x00000008


	//----- nvinfo : EIATTR_MIN_STACK_SIZE
	.align		4
.L_147:
        /*030c*/ 	.byte	0x04, 0x12
        /*030e*/ 	.short	(.L_149 - .L_148)
	.align		4
.L_148:
        /*0310*/ 	.word	index@(_ZN7cutlass13device_kernelIN5flash11enable_sm90INS1_16FlashAttnBwdSm90INS1_25CollectiveMainloopBwdSm90ILi2ELi2ELi2EN4cute5tupleIJNS5_1CILi1EEES8_S8_EEENS6_IJNS7_ILi64EEENS7_ILi128EEENS7_ILi96EEEEEENS_10bfloat16_tEfNS_4arch4Sm90ELb0ELb1ELb1ELb0ELb1ELb1ELb0ELb0ELi2ELi1ELi2ELi1ELb1EEENS1_21CollectiveEpilogueBwdISD_SE_SG_Li256ELb0ELb0ELi1EEENS1_19SingleTileSchedulerILb0ELb0ELb0ELi128EEEEEEEEEvNT_6ParamsE)
        /*0314*/ 	.word	0x00000008


	//----- nvinfo : EIATTR_MIN_STACK_SIZE
	.align		4
.L_149:
        /*0318*/ 	.byte	0x04, 0x12
        /*031a*/ 	.short	(.L_151 - .L_150)
	.align		4
.L_150:
        /*031c*/ 	.word	index@(_ZN7cutlass13device_kernelIN5flash11enable_sm90INS1_16FlashAttnBwdSm90INS1_25CollectiveMainloopBwdSm90ILi2ELi2ELi2EN4cute5tupleIJNS5_1CILi1EEES8_S8_EEENS6_IJNS7_ILi64EEENS7_ILi128EEENS7_ILi96EEEEEENS_10bfloat16_tEfNS_4arch4Sm90ELb0ELb1ELb1ELb0ELb0ELb1ELb0ELb0ELi2ELi1ELi2ELi1ELb1EEENS1_24CollectiveEpilogueBwdGQAISD_fSG_Li256ELb0ELb0EEENS1_19SingleTileSchedulerILb0ELb0ELb0ELi128EEEEEEEEEvNT_6ParamsE)
        /*0320*/ 	.word	0x00000008


	//----- nvinfo : EIATTR_MIN_STACK_SIZE
	.align		4
.L_151:
        /*0324*/ 	.byte	0x04, 0x12
        /*0326*/ 	.short	(.L_153 - .L_152)
	.align		4
.L_152:
        /*0328*/ 	.word	index@(_ZN7cutlass13device_kernelIN5flash11enable_sm90INS1_16FlashAttnBwdSm90INS1_25CollectiveMainloopBwdSm90ILi2ELi2ELi2EN4cute5tupleIJNS5_1CILi1EEES8_S8_EEENS6_IJNS7_ILi64EEENS7_ILi128EEENS7_ILi96EEEEEENS_10bfloat16_tEfNS_4arch4Sm90ELb0ELb1ELb1ELb0ELb1ELb1ELb0ELb0ELi2ELi1ELi2ELi1ELb1EEENS1_24CollectiveEpilogueBwdGQAISD_fSG_Li256ELb0ELb1EEENS1_19SingleTileSchedulerILb0ELb0ELb0ELi128EEEEEEEEEvNT_6ParamsE)
        /*032c*/ 	.word	0x00000008


	//----- nvinfo : EIATTR_MIN_STACK_SIZE
	.align		4
.L_153:
        /*0330*/ 	.byte	0x04, 0x12
        /*0332*/ 	.short	(.L_155 - .L_154)
	.align		4
.L_154:
        /*0334*/ 	.word	index@(_ZN7cutlass13device_kernelIN5flash11enable_sm90INS1_16FlashAttnBwdSm90INS1_25CollectiveMainloopBwdSm90ILi2ELi2ELi2EN4cute5tupleIJNS5_1CILi1EEES8_S8_EEENS6_IJNS7_ILi64EEENS7_ILi128EEENS7_ILi96EEEEEENS_10bfloat16_tEfNS_4arch4Sm90ELb0ELb1ELb1ELb1ELb0ELb1ELb0ELb0ELi2ELi1ELi2ELi1ELb1EEENS1_21CollectiveEpilogueBwdISD_SE_SG_Li256ELb1ELb0ELi1EEENS1_19SingleTileSchedulerILb1ELb0ELb0ELi128EEEEEEEEEvNT_6ParamsE)
        /*0338*/ 	.word	0x00000010


	//----- nvinfo : EIATTR_MIN_STACK_SIZE
	.align		4
.L_155:
        /*033c*/ 	.byte	0x04, 0x12
        /*033e*/ 	.short	(.L_157 - .L_156)
	.align		4
.L_156:
        /*0340*/ 	.word	index@(_ZN7cutlass13device_kernelIN5flash11enable_sm90INS1_16FlashAttnBwdSm90INS1_25CollectiveMainloopBwdSm90ILi2ELi2ELi2EN4cute5tupleIJNS5_1CILi1EEES8_S8_EEENS6_IJNS7_ILi64EEENS7_ILi128EEENS7_ILi96EEEEEENS_10bfloat16_tEfNS_4arch4Sm90ELb0ELb1ELb1ELb1ELb1ELb1ELb0ELb0ELi2ELi1ELi2ELi1ELb1EEENS1_21CollectiveEpilogueBwdISD_SE_SG_Li256ELb1ELb0ELi1EEENS1_19SingleTileSchedulerILb1ELb0ELb0ELi128EEEEEEEEEvNT_6ParamsE)
        /*0344*/ 	.word	0x00000010


	//----- nvinfo : EIATTR_MIN_STACK_SIZE
	.align		4
.L_157:
        /*0348*/ 	.byte	0x04, 0x12
        /*034a*/ 	.short	(.L_159 - .L_158)
	.align		4
.L_158:
        /*034c*/ 	.word	index@(_ZN7cutlass13device_kernelIN5flash11enable_sm90INS1_16FlashAttnBwdSm90INS1_25CollectiveMainloopBwdSm90ILi2ELi2ELi2EN4cute5tupleIJNS5_1CILi1EEES8_S8_EEENS6_IJNS7_ILi64EEENS7_ILi128EEENS7_ILi96EEEEEENS_10bfloat16_tEfNS_4arch4Sm90ELb0ELb1ELb1ELb1ELb0ELb1ELb0ELb0ELi2ELi1ELi2ELi1ELb1EEENS1_24CollectiveEpilogueBwdGQAISD_fSG_Li256ELb1ELb0EEENS1_19SingleTileSchedulerILb1ELb0ELb0ELi128EEEEEEEEEvNT_6ParamsE)
        /*0350*/ 	.word	0x00000010


	//----- nvinfo : EIATTR_MIN_STACK_SIZE
	.align		4
.L_159:
        /*0354*/ 	.byte	0x04, 0x12
        /*0356*/ 	.short	(.L_161 - .L_160)
	.align		4
.L_160:
        /*0358*/ 	.word	index@(_ZN7cutlass13device_kernelIN5flash11enable_sm90INS1_16FlashAttnBwdSm90INS1_25CollectiveMainloopBwdSm90ILi2ELi2ELi2EN4cute5tupleIJNS5_1CILi1EEES8_S8_EEENS6_IJNS7_ILi64EEENS7_ILi128EEENS7_ILi96EEEEEENS_10bfloat16_tEfNS_4arch4Sm90ELb0ELb1ELb1ELb1ELb1ELb1ELb0ELb0ELi2ELi1ELi2ELi1ELb1EEENS1_24CollectiveEpilogueBwdGQAISD_fSG_Li256ELb1ELb1EEENS1_19SingleTileSchedulerILb1ELb0ELb0ELi128EEEEEEEEEvNT_6ParamsE)
        /*035c*/ 	.word	0x00000010


	//----- nvinfo : EIATTR_MIN_STACK_SIZE
	.align		4
.L_161:
        /*0360*/ 	.byte	0x04, 0x12
        /*0362*/ 	.short	(.L_163 - .L_162)
	.align		4
.L_162:
        /*0364*/ 	.word	index@(_ZN7cutlass13device_kernelIN5flash11enable_sm90INS1_16FlashAttnBwdSm90INS1_25CollectiveMainloopBwdSm90ILi2ELi2ELi2EN4cute5tupleIJNS5_1CILi1EEES8_S8_EEENS6_IJNS7_ILi64EEENS7_ILi128EEENS7_ILi96EEEEEENS_10bfloat16_tEfNS_4arch4Sm90ELb1ELb0ELb1ELb0ELb0ELb1ELb0ELb0ELi2ELi1ELi2ELi1ELb1EEENS1_21CollectiveEpilogueBwdISD_SE_SG_Li256ELb0ELb0ELi1EEENS1_25SingleTileBwdLPTSchedulerILb0ELi128ELb0EEEEEEEEEvNT_6ParamsE)
        /*0368*/ 	.word	0x00000008


	//----- nvinfo : EIATTR_MIN_STACK_SIZE
	.align		4
.L_163:
        /*036c*/ 	.byte	0x04, 0x12
        /*036e*/ 	.short	(.L_165 - .L_164)
	.align		4
.L_164:
        /*0370*/ 	.word	index@(_ZN7cutlass13device_kernelIN5flash11enable_sm90INS1_16FlashAttnBwdSm90INS1_25CollectiveMainloopBwdSm90ILi2ELi2ELi2EN4cute5tupleIJNS5_1CILi1EEES8_S8_EEENS6_IJNS7_ILi64EEENS7_ILi128EEENS7_ILi96EEEEEENS_10bfloat16_tEfNS_4arch4Sm90ELb1ELb0ELb1ELb0ELb1ELb1ELb0ELb0ELi2ELi1ELi2ELi1ELb1EEENS1_21CollectiveEpilogueBwdISD_SE_SG_Li256ELb0ELb0ELi1EEENS1_25SingleTileBwdLPTSchedulerILb0ELi128ELb1EEEEEEEEEvNT_6ParamsE)
        /*0374*/ 	.word	0x00000008


	//----- nvinfo : EIATTR_MIN_STACK_SIZE
	.align		4
.L_165:
        /*0378*/ 	.byte	0x04, 0x12
        /*037a*/ 	.short	(.L_167 - .L_166)
	.align		4
.L_166:
        /*037c*/ 	.word	index@(_ZN7cutlass13device_kernelIN5flash11enable_sm90INS1_16FlashAttnBwdSm90INS1_25CollectiveMainloopBwdSm90ILi2ELi2ELi2EN4cute5tupleIJNS5_1CILi1EEES8_S8_EEENS6_IJNS7_ILi64EEENS7_ILi128EEENS7_ILi96EEEEEENS_10bfloat16_tEfNS_4arch4Sm90ELb1ELb0ELb1ELb0ELb0ELb1ELb0ELb0ELi2ELi1ELi2ELi1ELb1EEENS1_24CollectiveEpilogueBwdGQAISD_fSG_Li256ELb0ELb0EEENS1_25SingleTileBwdLPTSchedulerILb0ELi128ELb0EEEEEEEEEvNT_6ParamsE)
        /*0380*/ 	.word	0x00000008


	//----- nvinfo : EIATTR_MIN_STACK_SIZE
	.align		4
.L_167:
        /*0384*/ 	.byte	0x04, 0x12
        /*0386*/ 	.short	(.L_169 - .L_168)
	.align		4
.L_168:
        /*0388*/ 	.word	index@(_ZN7cutlass13device_kernelIN5flash11enable_sm90INS1_16FlashAttnBwdSm90INS1_25CollectiveMainloopBwdSm90ILi2ELi2ELi2EN4cute5tupleIJNS5_1CILi1EEES8_S8_EEENS6_IJNS7_ILi64EEENS7_ILi128EEENS7_ILi96EEEEEENS_10bfloat16_tEfNS_4arch4Sm90ELb1ELb0ELb1ELb0ELb1ELb1ELb0ELb0ELi2ELi1ELi2ELi1ELb1EEENS1_24CollectiveEpilogueBwdGQAISD_fSG_Li256ELb0ELb1EEENS1_25SingleTileBwdLPTSchedulerILb0ELi128ELb1EEEEEEEEEvNT_6ParamsE)
        /*038c*/ 	.word	0x00000008


	//----- nvinfo : EIATTR_MIN_STACK_SIZE
	.align		4
.L_169:
        /*0390*/ 	.byte	0x04, 0x12
        /*0392*/ 	.short	(.L_171 - .L_170)
	.align		4
.L_170:
        /*0394*/ 	.word	index@(_ZN7cutlass13device_kernelIN5flash22FlashAttnBwdPreprocessIN4cute5tupleIJNS3_1CILi64EEENS5_ILi96EEEEEENS_10bfloat16_tEfNS_4arch4Sm90ELb1ELb0EEEEEvNT_6ParamsE)
        /*0398*/ 	.word	0x00000000


	//----- nvinfo : EIATTR_MIN_STACK_SIZE
	.align		4
.L_171:
        /*039c*/ 	.byte	0x04, 0x12
        /*039e*/ 	.short	(.L_173 - .L_172)
	.align		4
.L_172:
        /*03a0*/ 	.word	index@(_ZN7cutlass13device_kernelIN5flash11enable_sm90INS1_16FlashAttnBwdSm90INS1_25CollectiveMainloopBwdSm90ILi2ELi2ELi2EN4cute5tupleIJNS5_1CILi1EEES8_S8_EEENS6_IJNS7_ILi64EEENS7_ILi128EEENS7_ILi96EEEEEENS_10bfloat16_tEfNS_4arch4Sm90ELb1ELb0ELb1ELb1ELb0ELb1ELb0ELb0ELi2ELi1ELi2ELi1ELb1EEENS1_21CollectiveEpilogueBwdISD_SE_SG_Li256ELb1ELb0ELi1EEENS1_25SingleTileBwdLPTSchedulerILb1ELi128ELb0EEEEEEEEEvNT_6ParamsE)
        /*03a4*/ 	.word	0x00000008


	//----- nvinfo : EIATTR_MIN_STACK_SIZE
	.align		4
.L_173:
        /*03a8*/ 	.byte	0x04, 0x12
        /*03aa*/ 	.short	(.L_175 - .L_174)
	.align		4
.L_174:
        /*03ac*/ 	.word	index@(_ZN7cutlass13device_kernelIN5flash11enable_sm90INS1_16FlashAttnBwdSm90INS1_25CollectiveMainloopBwdSm90ILi2ELi2ELi2EN4cute5tupleIJNS5_1CILi1EEES8_S8_EEENS6_IJNS7_ILi64EEENS7_ILi128EEENS7_ILi96EEEEEENS_10bfloat16_tEfNS_4arch4Sm90ELb1ELb0ELb1ELb1ELb1ELb1ELb0ELb0ELi2ELi1ELi2ELi1ELb1EEENS1_21CollectiveEpilogueBwdISD_SE_SG_Li256ELb1ELb0ELi1EEENS1_25SingleTileBwdLPTSchedulerILb1ELi128ELb1EEEEEEEEEvNT_6ParamsE)
        /*03b0*/ 	.word	0x00000008


	//----- nvinfo : EIATTR_MIN_STACK_SIZE
	.align		4
.L_175:
        /*03b4*/ 	.byte	0x04, 0x12
        /*03b6*/ 	.short	(.L_177 - .L_176)
	.align		4
.L_176:
        /*03b8*/ 	.word	index@(_ZN7cutlass13device_kernelIN5flash11enable_sm90INS1_16FlashAttnBwdSm90INS1_25CollectiveMainloopBwdSm90ILi2ELi2ELi2EN4cute5tupleIJNS5_1CILi1EEES8_S8_EEENS6_IJNS7_ILi64EEENS7_ILi128EEENS7_ILi96EEEEEENS_10bfloat16_tEfNS_4arch4Sm90ELb1ELb0ELb1ELb1ELb0ELb1ELb0ELb0ELi2ELi1ELi2ELi1ELb1EEENS1_24CollectiveEpilogueBwdGQAISD_fSG_Li256ELb1ELb0EEENS1_25SingleTileBwdLPTSchedulerILb1ELi128ELb0EEEEEEEEEvNT_6ParamsE)
        /*03bc*/ 	.word	0x00000008


	//----- nvinfo : EIATTR_MIN_STACK_SIZE
	.align		4
.L_177:
        /*03c0*/ 	.byte	0x04, 0x12
        /*03c2*/ 	.short	(.L_179 - .L_178)
	.align		4
.L_178:
        /*03c4*/ 	.word	index@(_ZN7cutlass13device_kernelIN5flash32FlashAttnBwdPostprocessConvertdQIN4cute5tupleIJNS3_1CILi128EEENS5_ILi96EEEEEENS_10bfloat16_tEfNS_4arch4Sm90ELi256ENS3_8TiledMMAINS3_8MMA_AtomIJNS3_4SM904GMMA27MMA_64x96x16_F32BF16BF16_RSILNSF_5MajorE0ELSH_1ELNSF_7ScaleInE1ELSI_1EEEEEENS3_6LayoutINS4_IJNS5_ILi2EEENS5_ILi1EEESN_EEENS4_IJSN_NS5_ILi0EEESP_EEEEENS4_IJNS3_10UnderscoreESS_SS_EEEEELb0EEEEEvNT_6ParamsE)
        /*03c8*/ 	.word	0x00000000


	//----- nvinfo : EIATTR_MIN_STACK_SIZE
	.align		4
.L_179:
        /*03cc*/ 	.byte	0x04, 0x12
        /*03ce*/ 	.short	(.L_181 - .L_180)
	.align		4
.L_180:
        /*03d0*/ 	.word	index@(_ZN7cutlass13device_kernelIN5flash32FlashAttnBwdPostprocessConvertdQIN4cute5tupleIJNS3_1CILi64EEENS5_ILi96EEEEEENS_10bfloat16_tEfNS_4arch4Sm90ELi256ENS3_8TiledMMAINS3_8MMA_AtomIJNS3_4SM904GMMA27MMA_64x16x16_F32BF16BF16_SSILNSF_5MajorE0ELSH_1ELNSF_7ScaleInE1ELSI_1EEEEEENS3_6LayoutINS4_IJNS5_ILi1EEENS5_ILi2EEESM_EEENS4_IJNS5_ILi0EEESM_SP_EEEEENS4_IJNS3_10UnderscoreESS_SS_EEEEELb0EEEEEvNT_6ParamsE)
        /*03d4*/ 	.word	0x00000000


	//----- nvinfo : EIATTR_MIN_STACK_SIZE
	.align		4
.L_181:
        /*03d8*/ 	.byte	0x04, 0x12
        /*03da*/ 	.short	(.L_183 - .L_182)
	.align		4
.L_182:
        /*03dc*/ 	.word	index@(_ZN7cutlass13device_kernelIN5flash11enable_sm90INS1_16FlashAttnBwdSm90INS1_25CollectiveMainloopBwdSm90ILi2ELi2ELi2EN4cute5tupleIJNS5_1CILi1EEES8_S8_EEENS6_IJNS7_ILi64EEENS7_ILi128EEENS7_ILi96EEEEEENS_10bfloat16_tEfNS_4arch4Sm90ELb1ELb0ELb1ELb1ELb1ELb1ELb0ELb0ELi2ELi1ELi2ELi1ELb1EEENS1_24CollectiveEpilogueBwdGQAISD_fSG_Li256ELb1ELb1EEENS1_25SingleTileBwdLPTSchedulerILb1ELi128ELb1EEEEEEEEEvNT_6ParamsE)
        /*03e0*/ 	.word	0x00000008


	//----- nvinfo : EIATTR_MIN_STACK_SIZE
	.align		4
.L_183:
        /*03e4*/ 	.byte	0x04, 0x12
        /*03e6*/ 	.short	(.L_185 - .L_184)
	.align		4
.L_184:
        /*03e8*/ 	.word	index@(_ZN7cutlass13device_kernelIN5flash22FlashAttnBwdPreprocessIN4cute5tupleIJNS3_1CILi64EEENS5_ILi96EEEEEENS_10bfloat16_tEfNS_4arch4Sm90ELb1ELb1EEEEEvNT_6ParamsE)
        /*03ec*/ 	.word	0x00000000
.L_185:


//--------------------- .nv.compat                --------------------------
	.section	.nv.compat,"",@"SHT_CUDA_COMPAT_INFO"
	.align	4
        /*0000*/ 	.byte	0x02, 0x09, 0x01, 0x00, 0x02, 0x02, 0x04, 0x00, 0x02, 0x05, 0x05, 0x00, 0x03, 0x07, 0x01, 0x01
        /*0010*/ 	.byte	0x02, 0x03, 0x01, 0x00, 0x02, 0x06, 0x01, 0x00, 0x04, 0x0b, 0x08, 0x00, 0x00, 0x00, 0x00, 0x00
        /*0020*/ 	.byte	0x00, 0x00, 0x00, 0x00


//--------------------- .nv.info._ZN7cutlass13device_kernelIN5flash11enable_sm90INS1_16FlashAttnBwdSm90INS1_25CollectiveMainloopBwdSm90ILi2ELi2ELi2EN4cute5tupleIJNS5_1CILi1EEES8_S8_EEENS6_IJNS7_ILi64EEENS7_ILi128EEENS7_ILi96EEEEEENS_10bfloat16_tEfNS_4arch4Sm90ELb0ELb0ELb1ELb0ELb0ELb1ELb0ELb0ELi2ELi1ELi2ELi1ELb1EEENS1_21CollectiveEpilogueBwdISD_SE_SG_Li256ELb0ELb0ELi1EEENS1_19SingleTileSchedulerILb0ELb0ELb0ELi128EEEEEEEEEvNT_6ParamsE --------------------------
	.section	.nv.info._ZN7cutlass13device_kernelIN5flash11enable_sm90INS1_16FlashAttnBwdSm90INS1_25CollectiveMainloopBwdSm90ILi2ELi2ELi2EN4cute5tupleIJNS5_1CILi1EEES8_S8_EEENS6_IJNS7_ILi64EEENS7_ILi128EEENS7_ILi96EEEEEENS_10bfloat16_tEfNS_4arch4Sm90ELb0ELb0ELb1ELb0ELb0ELb1ELb0ELb0ELi2ELi1ELi2ELi1ELb1EEENS1_21CollectiveEpilogueBwdISD_SE_SG_Li256ELb0ELb0ELi1EEENS1_19SingleTileSchedulerILb0ELb0ELb0ELi128EEEEEEEEEvNT_6ParamsE,"",@"SHT_CUDA_INFO"
	.sectionflags	@""
	.align	4


	//----- nvinfo : EIATTR_CUDA_API_VERSION
	.align		4
        /*0000*/ 	.byte	0x04, 0x37
        /*0002*/ 	.short	(.L_187 - .L_186)
.L_186:
        /*0004*/ 	.word	0x00000082


	//----- nvinfo : EIATTR_KPARAM_INFO
	.align		4
.L_187:
        /*0008*/ 	.byte	0x04, 0x17
        /*000a*/ 	.short	(.L_189 - .L_188)
.L_188:
        /*000c*/ 	.word	0x00000000
        /*0010*/ 	.short	0x0000
        /*0012*/ 	.short	0x0070
        /*0014*/ 	.byte	0x00, 0xf0, 0x01, 0x24


	//----- nvinfo : EIATTR_SPARSE_MMA_MASK
	.align		4
.L_189:
        /*0018*/ 	.byte	0x03, 0x50
        /*001a*/ 	.short	0x0000


	//----- nvinfo : EIATTR_MAXREG_COUNT
	.align		4
        /*001c*/ 	.byte	0x03, 0x1b
        /*001e*/ 	.short	0x00a8


	//----- nvinfo : EIATTR_NUM_BARRIERS
	.align		4
        /*0020*/ 	.byte	0x02, 0x4c
        /*0022*/ 	.byte	0x10
	.zero		1


	//----- nvinfo : EIATTR_EXTERNS
	.align		4
        /*0024*/ 	.byte	0x04, 0x0f
        /*0026*/ 	.short	(.L_191 - .L_190)


	//   ....[0]....
	.align		4
.L_190:
        /*0028*/ 	.word	index@(__assertfail)


	//----- nvinfo : EIATTR_MERCURY_ISA_VERSION
	.align		4
.L_191:
        /*002c*/ 	.byte	0x03, 0x5f
        /*002e*/ 	.short	0x0101


	//----- nvinfo : EIATTR_INT_WARP_WIDE_INSTR_OFFSETS
	.align		4
        /*0030*/ 	.byte	0x04, 0x31
        /*0032*/ 	.short	(.L_193 - .L_192)


	//   ....[0]....
.L_192:
        /*0034*/ 	.word	0x000001e0


	//   ....[1]....
        /*0038*/ 	.word	0x00000210


	//----- nvinfo : EIATTR_COOP_GROUP_MASK_REGIDS
	.align		4
.L_193:
        /*003c*/ 	.byte	0x04, 0x29
        /*003e*/ 	.short	(.L_195 - .L_194)


	//   ....[0]....
.L_194:
        /*0040*/ 	.word	0xffffffff


	//   ....[1]....
        /*0044*/ 	.word	0xffffffff


	//   ....[2]....
        /*0048*/ 	.word	0xffffffff


	//   ....[3]....
        /*004c*/ 	.word	0xffffffff


	//   ....[4]....
        /*0050*/ 	.word	0xffffffff


	//   ....[5]....
        /*0054*/ 	.word	0xffffffff


	//   ....[6]....
        /*0058*/ 	.word	0xffffffff


	//   ....[7]....
        /*005c*/ 	.word	0xffffffff


	//   ....[8]....
        /*0060*/ 	.word	0x0500000f


	//----- nvinfo : EIATTR_COOP_GROUP_INSTR_OFFSETS
	.align		4
.L_195:
        /*0064*/ 	.byte	0x04, 0x28
        /*0066*/ 	.short	(.L_197 - .L_196)


	//   ....[0]....
.L_196:
        /*0068*/ 	.word	0x00000050


	//   ....[1]....
        /*006c*/ 	.word	0x000001f0


	//   ....[2]....
        /*0070*/ 	.word	0x00000240


	//   ....[3]....
        /*0074*/ 	.word	0x00000430


	//   ....[4]....
        /*0078*/ 	.word	0x00000630


	//   ....[5]....
        /*007c*/ 	.word	0x00000b70


	//   ....[6]....
        /*0080*/ 	.word	0x00004c50


	//   ....[7]....
        /*0084*/ 	.word	0x00005250


	//   ....[8]....
        /*0088*/ 	.word	0x00008080


	//----- nvinfo : EIATTR_REG_RECONFIG
	.align		4
.L_197:
        /*008c*/ 	.byte	0x01, 0x54
	.zero		2


	//----- nvinfo : EIATTR_SYSCALL_OFFSETS
	.align		4
        /*0090*/ 	.byte	0x04, 0x46
        /*0092*/ 	.short	(.L_199 - .L_198)


	//   ....[0]....
.L_198:
        /*0094*/ 	.word	0x000007d0


	//   ....[1]....
        /*0098*/ 	.word	0x000008c0


	//   ....[2]....
        /*009c*/ 	.word	0x00000a20


	//   ....[3]....
        /*00a0*/ 	.word	0x00000b10


	//   ....[4]....
        /*00a4*/ 	.word	0x00000e00


	//   ....[5]....
        /*00a8*/ 	.word	0x000046f0


	//   ....[6]....
        /*00ac*/ 	.word	0x00004810


	//   ....[7]....
        /*00b0*/ 	.word	0x00004930


	//   ....[8]....
        /*00b4*/ 	.word	0x00004a50


	//----- nvinfo : EIATTR_MBARRIER_INSTR_OFFSETS
	.align		4
.L_199:
        /*00b8*/ 	.byte	0x04, 0x39
        /*00ba*/ 	.short	(.L_201 - .L_200)


	//   ....[0]....
.L_200:
        /*00bc*/ 	.word	0x000002e0
        /*00c0*/ 	.word	0x000000ff
        /*00c4*/ 	.word	0x00026800
        /*00c8*/ 	.short	0x0100
        /*00ca*/ 	.byte	0x06
	.zero		1


	//   ....[1]....
        /*00cc*/ 	.word	0x000003e0
        /*00d0*/ 	.word	0x000000ff
        /*00d4*/ 	.word	0x00026810
        /*00d8*/ 	.short	0x0100
        /*00da*/ 	.byte	0x08
	.zero		1


	//   ....[2]....
        /*00dc*/ 	.word	0x000003f0
        /*00e0*/ 	.word	0x000000ff
        /*00e4*/ 	.word	0x00026820
        /*00e8*/ 	.short	0x0100
        /*00ea*/ 	.byte	0x08
	.zero		1


	//   ....[3]....
        /*00ec*/ 	.word	0x00000400
        /*00f0*/ 	.word	0x000000ff
        /*00f4*/ 	.word	0x00026818
        /*00f8*/ 	.short	0x0100
        /*00fa*/ 	.byte	0x08
	.zero		1


	//   ....[4]....
        /*00fc*/ 	.word	0x00000410
        /*0100*/ 	.word	0x000000ff
        /*0104*/ 	.word	0x00026828
        /*0108*/ 	.short	0x0100
        /*010a*/ 	.byte	0x08
	.zero		1


	//   ....[5]....
        /*010c*/ 	.word	0x00000540
        /*0110*/ 	.word	0x000000ff
        /*0114*/ 	.word	0x00026830
        /*0118*/ 	.short	0x0100
        /*011a*/ 	.byte	0x08
	.zero		1


	//   ....[6]....
        /*011c*/ 	.word	0x00000550
        /*0120*/ 	.word	0x000000ff
        /*0124*/ 	.word	0x00026840
        /*0128*/ 	.short	0x0100
        /*012a*/ 	.byte	0x08
	.zero		1


	//   ....[7]....
        /*012c*/ 	.word	0x00000560
        /*0130*/ 	.word	0x000000ff
        /*0134*/ 	.word	0x00026838
        /*0138*/ 	.short	0x0100
        /*013a*/ 	.byte	0x08
	.zero		1


	//   ....[8]....
        /*013c*/ 	.word	0x00000570
        /*0140*/ 	.word	0x000000ff
        /*0144*/ 	.word	0x00026848
        /*0148*/ 	.short	0x0100
        /*014a*/ 	.byte	0x08
	.zero		1


	//   ....[9]....
        /*014c*/ 	.word	0x00000bb0
        /*0150*/ 	.word	0x00000010
        /*0154*/ 	.word	0x00026800
        /*0158*/ 	.short	0x010a
        /*015a*/ 	.byte	0x3f
	.zero		1


	//   ....[10]....
        /*015c*/ 	.word	0x00000cb0
        /*0160*/ 	.word	0x00000010
        /*0164*/ 	.word	0x00026800
        /*0168*/ 	.short	0x010a
        /*016a*/ 	.byte	0x3f
	.zero		1


	//   ....[11]....
        /*016c*/ 	.word	0x00001670
        /*0170*/ 	.word	0x000000ff
        /*0174*/ 	.word	0x00026810
        /*0178*/ 	.short	0x010a
        /*017a*/ 	.byte	0x08
	.zero		1


	//   ....[12]....
        /*017c*/ 	.word	0x000016b0
        /*0180*/ 	.word	0x000000ff
        /*0184*/ 	.word	0x00026810
        /*0188*/ 	.short	0x010a
        /*018a*/ 	.byte	0x08
	.zero		1


	//   ....[13]....
        /*018c*/ 	.word	0x00001b00
        /*0190*/ 	.word	0x000000ff
        /*0194*/ 	.word	0x00026830
        /*0198*/ 	.short	0x010a
        /*019a*/ 	.byte	0x08
	.zero		1


	//   ....[14]....
        /*019c*/ 	.word	0x00001b40
        /*01a0*/ 	.word	0x000000ff
        /*01a4*/ 	.word	0x00026830
        /*01a8*/ 	.short	0x010a
        /*01aa*/ 	.byte	0x08
	.zero		1


	//   ....[15]....
        /*01ac*/ 	.word	0x00003fa0
        /*01b0*/ 	.word	0x000000ff
        /*01b4*/ 	.word	0x00000000
        /*01b8*/ 	.short	0x0101
        /*01ba*/ 	.byte	0x0a
	.zero		1


	//   ....[16]....
        /*01bc*/ 	.word	0x00004280
        /*01c0*/ 	.word	0x000000ff
        /*01c4*/ 	.word	0x00000000
        /*01c8*/ 	.short	0x0101
        /*01ca*/ 	.byte	0x08
	.zero		1


	//   ....[17]....
        /*01cc*/ 	.word	0x00006020
        /*01d0*/ 	.word	0x00000000
        /*01d4*/ 	.word	0x00026820
        /*01d8*/ 	.short	0x010a
        /*01da*/ 	.byte	0x3f
	.zero		1


	//   ....[18]....
        /*01dc*/ 	.word	0x00006920
        /*01e0*/ 	.word	0x00000000
        /*01e4*/ 	.word	0x00026840
        /*01e8*/ 	.short	0x010a
        /*01ea*/ 	.byte	0x3f
	.zero		1


	//   ....[19]....
        /*01ec*/ 	.word	0x00006c20
        /*01f0*/ 	.word	0x00000000
        /*01f4*/ 	.word	0x00026828
        /*01f8*/ 	.short	0x010a
        /*01fa*/ 	.byte	0x3f
	.zero		1


	//   ....[20]....
        /*01fc*/ 	.word	0x00006ea0
        /*0200*/ 	.word	0x00000000
        /*0204*/ 	.word	0x00026848
        /*0208*/ 	.short	0x010a
        /*020a*/ 	.byte	0x3f
	.zero		1


	//   ....[21]....
        /*020c*/ 	.word	0x00007170
        /*0210*/ 	.word	0x00000000
        /*0214*/ 	.word	0x00026820
        /*0218*/ 	.short	0x010a
        /*021a*/ 	.byte	0x3f
	.zero		1


	//   ....[22]....
        /*021c*/ 	.word	0x00007460
        /*0220*/ 	.word	0x00000000
        /*0224*/ 	.word	0x00026840
        /*0228*/ 	.short	0x010a
        /*022a*/ 	.byte	0x3f
	.zero		1


	//   ....[23]....
        /*022c*/ 	.word	0x00007740
        /*0230*/ 	.word	0x00000000
        /*0234*/ 	.word	0x00026828
        /*0238*/ 	.short	0x010a
        /*023a*/ 	.byte	0x3f
	.zero		1


	//   ....[24]....
        /*023c*/ 	.word	0x00007a20
        /*0240*/ 	.word	0x00000003
        /*0244*/ 	.word	0x00026840
        /*0248*/ 	.short	0x010a
        /*024a*/ 	.byte	0x3f
	.zero		1


	//   ....[25]....
        /*024c*/ 	.word	0x00007ee0
        /*0250*/ 	.word	0x00000006
        /*0254*/ 	.word	0x00000000
        /*0258*/ 	.short	0x010a
        /*025a*/ 	.byte	0x3f
	.zero		1


	//   ....[26]....
        /*025c*/ 	.word	0x00007f40
        /*0260*/ 	.word	0x00000003
        /*0264*/ 	.word	0x00000000
        /*0268*/ 	.short	0x010a
        /*026a*/ 	.byte	0x3f
	.zero		1


	//   ....[27]....
        /*026c*/ 	.word	0x00007fa0
        /*0270*/ 	.word	0x00000000
        /*0274*/ 	.word	0x00000000
        /*0278*/ 	.short	0x010a
        /*027a*/ 	.byte	0x3f
	.zero		1


	//   ....[28]....
        /*027c*/ 	.word	0x00007fd0
        /*0280*/ 	.word	0x00000003
        /*0284*/ 	.word	0x00000000
        /*0288*/ 	.short	0x010a
        /*028a*/ 	.byte	0x3f
	.zero		1


	//   ....[29]....
        /*028c*/ 	.word	0x000080b0
        /*0290*/ 	.word	0x00000010
        /*0294*/ 	.word	0x00026800
        /*0298*/ 	.short	0x010a
        /*029a*/ 	.byte	0x3f
	.zero		1


	//   ....[30]....
        /*029c*/ 	.word	0x00008110
        /*02a0*/ 	.word	0x00000005
        /*02a4*/ 	.word	0x00026810
        /*02a8*/ 	.short	0x010a
        /*02aa*/ 	.byte	0x3f
	.zero		1


	//   ....[31]....
        /*02ac*/ 	.word	0x00008170
        /*02b0*/ 	.word	0x00000007
        /*02b4*/ 	.word	0x00026830
        /*02b8*/ 	.short	0x010a
        /*02ba*/ 	.byte	0x3f
	.zero		1


	//   ....[32]....
        /*02bc*/ 	.word	0x000081c0
        /*02c0*/ 	.word	0x00000000
        /*02c4*/ 	.word	0x00026820
        /*02c8*/ 	.short	0x010a
        /*02ca*/ 	.byte	0x3f
	.zero		1


	//   ....[33]....
        /*02cc*/ 	.word	0x00008210
        /*02d0*/ 	.word	0x00000000
        /*02d4*/ 	.word	0x00026840
        /*02d8*/ 	.short	0x010a
        /*02da*/ 	.byte	0x3f
	.zero		1


	//   ....[34]....
        /*02dc*/ 	.word	0x00008260
        /*02e0*/ 	.word	0x00000000
        /*02e4*/ 	.word	0x00026828
        /*02e8*/ 	.short	0x010a
        /*02ea*/ 	.byte	0x3f
	.zero		1


	//   ....[35]....
        /*02ec*/ 	.word	0x000082b0
        /*02f0*/ 	.word	0x00000000
        /*02f4*/ 	.word	0x00026848
        /*02f8*/ 	.short	0x010a
        /*02fa*/ 	.byte	0x3f
	.zero		1


	//   ....[36]....
        /*02fc*/ 	.word	0x00008310
        /*0300*/ 	.word	0x00000000
        /*0304*/ 	.word	0x00026820
        /*0308*/ 	.short	0x010a
        /*030a*/ 	.byte	0x3f
	.zero		1


	//   ....[37]....
        /*030c*/ 	.word	0x00008360
        /*0310*/ 	.word	0x00000000
        /*0314*/ 	.word	0x00026840
        /*0318*/ 	.short	0x010a
        /*031a*/ 	.byte	0x3f
	.zero		1


	//   ....[38]....
        /*031c*/ 	.word	0x000083b0
        /*0320*/ 	.word	0x00000000
        /*0324*/ 	.word	0x00026828
        /*0328*/ 	.short	0x010a
        /*032a*/ 	.byte	0x3f
	.zero		1


	//   ....[39]....
        /*032c*/ 	.word	0x00008400
        /*0330*/ 	.word	0x00000003
        /*0334*/ 	.word	0x00026840
        /*0338*/ 	.short	0x010a
        /*033a*/ 	.byte	0x3f
	.zero		1


	//   ....[40]....
        /*033c*/ 	.word	0x000084e0
        /*0340*/ 	.word	0x00000006
        /*0344*/ 	.word	0x00000000
        /*0348*/ 	.short	0x010a
        /*034a*/ 	.byte	0x3f
	.zero		1


	//   ....[41]....
        /*034c*/ 	.word	0x00008530
        /*0350*/ 	.word	0x00000003
        /*0354*/ 	.word	0x00000000
        /*0358*/ 	.short	0x010a
        /*035a*/ 	.byte	0x3f
	.zero		1


	//   ....[42]....
        /*035c*/ 	.word	0x00008580
        /*0360*/ 	.word	0x00000000
        /*0364*/ 	.word	0x00000000
        /*0368*/ 	.short	0x010a
        /*036a*/ 	.byte	0x3f
	.zero		1


	//----- nvinfo : EIATTR_NUM_MBARRIERS
	.align		4
.L_201:
        /*036c*/ 	.byte	0x03, 0x38
        /*036e*/ 	.short	0x0009


	//----- nvinfo : EIATTR_EXIT_INSTR_OFFSETS
	.align		4
        /*0370*/ 	.byte	0x04, 0x1c
        /*0372*/ 	.short	(.L_203 - .L_202)


	//   ....[0]....
.L_202:
        /*0374*/ 	.word	0x00000680


	//   ....[1]....
        /*0378*/ 	.word	0x00005200


	//   ....[2]....
        /*037c*/ 	.word	0x00005290


	//   ....[3]....
        /*0380*/ 	.word	0x000052c0


	//   ....[4]....
        /*0384*/ 	.word	0x000053c0


	//   ....[5]....
        /*0388*/ 	.word	0x00005a60


	//   ....[6]....
        /*038c*/ 	.word	0x00005d30


	//   ....[7]....
        /*0390*/ 	.word	0x00008020


	//----- nvinfo : EIATTR_MAX_THREADS
	.align		4
.L_203:
        /*0394*/ 	.byte	0x04, 0x05
        /*0396*/ 	.short	(.L_205 - .L_204)
.L_204:
        /*0398*/ 	.word	0x00000180
        /*039c*/ 	.word	0x00000001
        /*03a0*/ 	.word	0x00000001


	//----- nvinfo : EIATTR_CRS_STACK_SIZE
	.align		4
.L_205:
        /*03a4*/ 	.byte	0x04, 0x1e
        /*03a6*/ 	.short	(.L_207 - .L_206)
.L_206:
        /*03a8*/ 	.word	0x00000000


	//----- nvinfo : EIATTR_CBANK_PARAM_SIZE
	.align		4
.L_207:
        /*03ac*/ 	.byte	0x03, 0x19
        /*03ae*/ 	.short	0x0970


	//----- nvinfo : EIATTR_PARAM_CBANK
	.align		4
        /*03b0*/ 	.byte	0x04, 0x0a
        /*03b2*/ 	.short	(.L_209 - .L_208)
	.align		4
.L_208:
        /*03b4*/ 	.word	index@(.nv.constant0._ZN7cutlass13device_kernelIN5flash11enable_sm90INS1_16FlashAttnBwdSm90INS1_25CollectiveMainloopBwdSm90ILi2ELi2ELi2EN4cute5tupleIJNS5_1CILi1EEES8_S8_EEENS6_IJNS7_ILi64EEENS7_ILi128EEENS7_ILi96EEEEEENS_10bfloat16_tEfNS_4arch4Sm90ELb0ELb0ELb1ELb0ELb0ELb1ELb0ELb0ELi2ELi1ELi2ELi1ELb1EEENS1_21CollectiveEpilogueBwdISD_SE_SG_Li256ELb0ELb0ELi1EEENS1_19SingleTileSchedulerILb0ELb0ELb0ELi128EEEEEEEEEvNT_6ParamsE)
        /*03b8*/ 	.short	0x0210
        /*03ba*/ 	.short	0x0970


	//----- nvinfo : EIATTR_SW_WAR
	.align		4
.L_209:
        /*03bc*/ 	.byte	0x04, 0x36
        /*03be*/ 	.short	(.L_211 - .L_210)
.L_210:
        /*03c0*/ 	.word	0x00000008
.L_211:


//--------------------- .nv.info._ZN7cutlass13device_kernelIN5flash11enable_sm90INS1_16FlashAttnBwdSm90INS1_25CollectiveMainloopBwdSm90ILi2ELi2ELi2EN4cute5tupleIJNS5_1CILi1EEES8_S8_EEENS6_IJNS7_ILi64EEENS7_ILi128EEENS7_ILi96EEEEEENS_10bfloat16_tEfNS_4arch4Sm90ELb0ELb0ELb1ELb0ELb1ELb1ELb0ELb0ELi2ELi1ELi2ELi1ELb1EEENS1_21CollectiveEpilogueBwdISD_SE_SG_Li256ELb0ELb0ELi1EEENS1_19SingleTileSchedulerILb0ELb0ELb0ELi128EEEEEEEEEvNT_6ParamsE --------------------------
	.section	.nv.info._ZN7cutlass13device_kernelIN5flash11enable_sm90INS1_16FlashAttnBwdSm90INS1_25CollectiveMainloopBwdSm90ILi2ELi2ELi2EN4cute5tupleIJNS5_1CILi1EEES8_S8_EEENS6_IJNS7_ILi64EEENS7_ILi128EEENS7_ILi96EEEEEENS_10bfloat16_tEfNS_4arch4Sm90ELb0ELb0ELb1ELb0ELb1ELb1ELb0ELb0ELi2ELi1ELi2ELi1ELb1EEENS1_21CollectiveEpilogueBwdISD_SE_SG_Li256ELb0ELb0ELi1EEENS1_19SingleTileSchedulerILb0ELb0ELb0ELi128EEEEEEEEEvNT_6ParamsE,"",@"SHT_CUDA_INFO"
	.sectionflags	@""
	.align	4


	//----- nvinfo : EIATTR_CUDA_API_VERSION
	.align		4
        /*0000*/ 	.byte	0x04, 0x37
        /*0002*/ 	.short	(.L_213 - .L_212)
.L_212:
        /*0004*/ 	.word	0x00000082


	//----- nvinfo : EIATTR_KPARAM_INFO
	.align		4
.L_213:
        /*0008*/ 	.byte	0x04, 0x17
        /*000a*/ 	.short	(.L_215 - .L_214)
.L_214:
        /*000c*/ 	.word	0x00000000
        /*0010*/ 	.short	0x0000
        /*0012*/ 	.short	0x0070
        /*0014*/ 	.byte	0x00, 0xf0, 0x01, 0x24


	//----- nvinfo : EIATTR_SPARSE_MMA_MASK
	.align		4
.L_215:
        /*0018*/ 	.byte	0x03, 0x50
        /*001a*/ 	.short	0x0000


	//----- nvinfo : EIATTR_MAXREG_COUNT
	.align		4
        /*001c*/ 	.byte	0x03, 0x1b
        /*001e*/ 	.short	0x00a8


	//----- nvinfo : EIATTR_NUM_BARRIERS
	.align		4
        /*0020*/ 	.byte	0x02, 0x4c
        /*0022*/ 	.byte	0x10
	.zero		1


	//----- nvinfo : EIATTR_EXTERNS
	.align		4
        /*0024*/ 	.byte	0x04, 0x0f
        /*0026*/ 	.short	(.L_217 - .L_216)


	//   ....[0]....
	.align		4
.L_216:
        /*0028*/ 	.word	index@(__assertfail)


	//----- nvinfo : EIATTR_MERCURY_ISA_VERSION
	.align		4
.L_217:
        /*002c*/ 	.byte	0x03, 0x5f
        /*002e*/ 	.short	0x0101


	//----- nvinfo : EIATTR_INT_WARP_WIDE_INSTR_OFFSETS
	.align		4
        /*0030*/ 	.byte	0x04, 0x31
        /*0032*/ 	.short	(.L_219 - .L_218)


	//   ....[0]....
.L_218:
        /*0034*/ 	.word	0x000001e0


	//   ....[1]....
        /*0038*/ 	.word	0x00000210


	//   ....[2]....
        /*003c*/ 	.word	0x00005af0


	//   ....[3]....
        /*0040*/ 	.word	0x00005f60


	//   ....[4]....
        /*0044*/ 	.word	0x00006540


	//----- nvinfo : EIATTR_COOP_GROUP_MASK_REGIDS
	.align		4
.L_219:
        /*0048*/ 	.byte	0x04, 0x29
        /*004a*/ 	.short	(.L_221 - .L_220)


	//   ....[0]....
.L_220:
        /*004c*/ 	.word	0xffffffff


	//   ....[1]....
        /*0050*/ 	.word	0xffffffff


	//   ....[2]....
        /*0054*/ 	.word	0xffffffff


	//   ....[3]....
        /*0058*/ 	.word	0xffffffff


	//   ....[4]....
        /*005c*/ 	.word	0xffffffff


	//   ....[5]....
        /*0060*/ 	.word	0xffffffff


	//   ....[6]....
        /*0064*/ 	.word	0xffffffff


	//   ....[7]....
        /*0068*/ 	.word	0xffffffff


	//   ....[8]....
        /*006c*/ 	.word	0xffffffff


	//   ....[9]....
        /*0070*/ 	.word	0xffffffff


	//   ....[10]....
        /*0074*/ 	.word	0xffffffff


	//   ....[11]....
        /*0078*/ 	.word	0xffffffff


	//   ....[12]....
        /*007c*/ 	.word	0xffffffff


	//   ....[13]....
        /*0080*/ 	.word	0xffffffff


	//   ....[14]....
        /*0084*/ 	.word	0x0500000f


	//   ....[15]....
        /*0088*/ 	.word	0x0500000f


	//   ....[16]....
        /*008c*/ 	.word	0x0500000f


	//   ....[17]....
        /*0090*/ 	.word	0x0500000f


	//----- nvinfo : EIATTR_COOP_GROUP_INSTR_OFFSETS
	.align		4
.L_221:
        /*0094*/ 	.byte	0x04, 0x28
        /*0096*/ 	.short	(.L_223 - .L_222)


	//   ....[0]....
.L_222:
        /*0098*/ 	.word	0x00000050


	//   ....[1]....
        /*009c*/ 	.word	0x000001f0


	//   ....[2]....
        /*00a0*/ 	.word	0x00000240


	//   ....[3]....
        /*00a4*/ 	.word	0x00000430


	//   ....[4]....
        /*00a8*/ 	.word	0x00000630


	//   ....[5]....
        /*00ac*/ 	.word	0x00000b70


	//   ....[6]....
        /*00b0*/ 	.word	0x00004c50


	//   ....[7]....
        /*00b4*/ 	.word	0x00005250


	//   ....[8]....
        /*00b8*/ 	.word	0x00005790


	//   ....[9]....
        /*00bc*/ 	.word	0x00005a20


	//   ....[10]....
        /*00c0*/ 	.word	0x00005c60


	//   ....[11]....
        /*00c4*/ 	.word	0x00005e90


	//   ....[12]....
        /*00c8*/ 	.word	0x00006140


	//   ....[13]....
        /*00cc*/ 	.word	0x00006470


	//   ....[14]....
        /*00d0*/ 	.word	0x000088f0


	//   ....[15]....
        /*00d4*/ 	.word	0x00008a60


	//   ....[16]....
        /*00d8*/ 	.word	0x00008ad0


	//   ....[17]....
        /*00dc*/ 	.word	0x00008b40


	//----- nvinfo : EIATTR_REG_RECONFIG
	.align		4
.L_223:
        /*00e0*/ 	.byte	0x01, 0x54
	.zero		2


	//----- nvinfo : EIATTR_SYSCALL_OFFSETS
	.align		4
        /*00e4*/ 	.byte	0x04, 0x46
        /*00e6*/ 	.short	(.L_225 - .L_224)


	//   ....[0]....
.L_224:
        /*00e8*/ 	.word	0x000007d0


	//   ....[1]....
        /*00ec*/ 	.word	0x000008c0


	//   ....[2]....
        /*00f0*/ 	.word	0x00000a20


	//   ....[3]....
        /*00f4*/ 	.word	0x00000b10


	//   ....[4]....
        /*00f8*/ 	.word	0x00000e00


	//   ....[5]....
        /*00fc*/ 	.word	0x000046f0


	//   ....[6]....
        /*0100*/ 	.word	0x00004810


	//   ....[7]....
        /*0104*/ 	.word	0x00004930


	//   ....[8]....
        /*0108*/ 	.word	0x00004a50


	//----- nvinfo : EIATTR_MBARRIER_INSTR_OFFSETS
	.align		4
.L_225:
        /*010c*/ 	.byte	0x04, 0x39
        /*010e*/ 	.short	(.L_227 - .L_226)


	//   ....[0]....
.L_226:
        /*0110*/ 	.word	0x000002e0
        /*0114*/ 	.word	0x000000ff
        /*0118*/ 	.word	0x00026800
        /*011c*/ 	.short	0x0100
        /*011e*/ 	.byte	0x06
	.zero		1


	//   ....[1]....
        /*0120*/ 	.word	0x000003e0
        /*0124*/ 	.word	0x000000ff
        /*0128*/ 	.word	0x00026810
        /*012c*/ 	.short	0x0100
        /*012e*/ 	.byte	0x08
	.zero		1


	//   ....[2]....
        /*0130*/ 	.word	0x000003f0
        /*0134*/ 	.word	0x000000ff
        /*0138*/ 	.word	0x00026820
        /*013c*/ 	.short	0x0100
        /*013e*/ 	.byte	0x08
	.zero		1


	//   ....[3]....
        /*0140*/ 	.word	0x00000400
        /*0144*/ 	.word	0x000000ff
        /*0148*/ 	.word	0x00026818
        /*014c*/ 	.short	0x0100
        /*014e*/ 	.byte	0x08
	.zero		1


	//   ....[4]....
        /*0150*/ 	.word	0x00000410
        /*0154*/ 	.word	0x000000ff
        /*0158*/ 	.word	0x00026828
        /*015c*/ 	.short	0x0100
        /*015e*/ 	.byte	0x08
	.zero		1


	//   ....[5]....
        /*0160*/ 	.word	0x00000540
        /*0164*/ 	.word	0x000000ff
        /*0168*/ 	.word	0x00026830
        /*016c*/ 	.short	0x0100
        /*016e*/ 	.byte	0x08
	.zero		1


	//   ....[6]....
        /*0170*/ 	.word	0x00000550
        /*0174*/ 	.word	0x000000ff
        /*0178*/ 	.word	0x00026840
        /*017c*/ 	.short	0x0100
        /*017e*/ 	.byte	0x08
	.zero		1


	//   ....[7]....
        /*0180*/ 	.word	0x00000560
        /*0184*/ 	.word	0x000000ff
        /*0188*/ 	.word	0x00026838
        /*018c*/ 	.short	0x0100
        /*018e*/ 	.byte	0x08
	.zero		1


	//   ....[8]....
        /*0190*/ 	.word	0x00000570
        /*0194*/ 	.word	0x000000ff
        /*0198*/ 	.word	0x00026848
        /*019c*/ 	.short	0x0100
        /*019e*/ 	.byte	0x08
	.zero		1


	//   ....[9]....
        /*01a0*/ 	.word	0x00000ba0
        /*01a4*/ 	.word	0x00000010
        /*01a8*/ 	.word	0x00026800
        /*01ac*/ 	.short	0x010a
        /*01ae*/ 	.byte	0x3f
	.zero		1


	//   ....[10]....
        /*01b0*/ 	.word	0x00000cb0
        /*01b4*/ 	.word	0x00000010
        /*01b8*/ 	.word	0x00026800
        /*01bc*/ 	.short	0x010a
        /*01be*/ 	.byte	0x3f
	.zero		1


	//   ....[11]....
        /*01c0*/ 	.word	0x00001670
        /*01c4*/ 	.word	0x000000ff
        /*01c8*/ 	.word	0x00026810
        /*01cc*/ 	.short	0x010a
        /*01ce*/ 	.byte	0x08
	.zero		1


	//   ....[12]....
        /*01d0*/ 	.word	0x000016b0
        /*01d4*/ 	.word	0x000000ff
        /*01d8*/ 	.word	0x00026810
        /*01dc*/ 	.short	0x010a
        /*01de*/ 	.byte	0x08
	.zero		1


	//   ....[13]....
        /*01e0*/ 	.word	0x00001b00
        /*01e4*/ 	.word	0x000000ff
        /*01e8*/ 	.word	0x00026830
        /*01ec*/ 	.short	0x010a
        /*01ee*/ 	.byte	0x08
	.zero		1


	//   ....[14]....
        /*01f0*/ 	.word	0x00001b40
        /*01f4*/ 	.word	0x000000ff
        /*01f8*/ 	.word	0x00026830
        /*01fc*/ 	.short	0x010a
        /*01fe*/ 	.byte	0x08
	.zero		1


	//   ....[15]....
        /*0200*/ 	.word	0x00003fa0
        /*0204*/ 	.word	0x000000ff
        /*0208*/ 	.word	0x00000000
        /*020c*/ 	.short	0x0101
        /*020e*/ 	.byte	0x0a
	.zero		1


	//   ....[16]....
        /*0210*/ 	.word	0x00004280
        /*0214*/ 	.word	0x000000ff
        /*0218*/ 	.word	0x00000000
        /*021c*/ 	.short	0x0101
        /*021e*/ 	.byte	0x08
	.zero		1


	//   ....[17]....
        /*0220*/ 	.word	0x00006890
        /*0224*/ 	.word	0x00000000
        /*0228*/ 	.word	0x00026820
        /*022c*/ 	.short	0x010a
        /*022e*/ 	.byte	0x3f
	.zero		1


	//   ....[18]....
        /*0230*/ 	.word	0x00007190
        /*0234*/ 	.word	0x00000000
        /*0238*/ 	.word	0x00026840
        /*023c*/ 	.short	0x010a
        /*023e*/ 	.byte	0x3f
	.zero		1


	//   ....[19]....
        /*0240*/ 	.word	0x00007490
        /*0244*/ 	.word	0x00000000
        /*0248*/ 	.word	0x00026828
        /*024c*/ 	.short	0x010a
        /*024e*/ 	.byte	0x3f
	.zero		1


	//   ....[20]....
        /*0250*/ 	.word	0x00007710
        /*0254*/ 	.word	0x00000000
        /*0258*/ 	.word	0x00026848
        /*025c*/ 	.short	0x010a
        /*025e*/ 	.byte	0x3f
	.zero		1


	//   ....[21]....
        /*0260*/ 	.word	0x000079e0
        /*0264*/ 	.word	0x00000000
        /*0268*/ 	.word	0x00026820
        /*026c*/ 	.short	0x010a
        /*026e*/ 	.byte	0x3f
	.zero		1


	//   ....[22]....
        /*0270*/ 	.word	0x00007cd0
        /*0274*/ 	.word	0x00000000
        /*0278*/ 	.word	0x00026840
        /*027c*/ 	.short	0x010a
        /*027e*/ 	.byte	0x3f
	.zero		1


	//   ....[23]....
        /*0280*/ 	.word	0x00007fb0
        /*0284*/ 	.word	0x00000000
        /*0288*/ 	.word	0x00026828
        /*028c*/ 	.short	0x010a
        /*028e*/ 	.byte	0x3f
	.zero		1


	//   ....[24]....
        /*0290*/ 	.word	0x00008290
        /*0294*/ 	.word	0x00000003
        /*0298*/ 	.word	0x00026840
        /*029c*/ 	.short	0x010a
        /*029e*/ 	.byte	0x3f
	.zero		1


	//   ....[25]....
        /*02a0*/ 	.word	0x00008750
        /*02a4*/ 	.word	0x00000006
        /*02a8*/ 	.word	0x00000000
        /*02ac*/ 	.short	0x010a
        /*02ae*/ 	.byte	0x3f
	.zero		1


	//   ....[26]....
        /*02b0*/ 	.word	0x000087b0
        /*02b4*/ 	.word	0x00000003
        /*02b8*/ 	.word	0x00000000
        /*02bc*/ 	.short	0x010a
        /*02be*/ 	.byte	0x3f
	.zero		1


	//   ....[27]....
        /*02c0*/ 	.word	0x00008810
        /*02c4*/ 	.word	0x00000000
        /*02c8*/ 	.word	0x00000000
        /*02cc*/ 	.short	0x010a
        /*02ce*/ 	.byte	0x3f
	.zero		1


	//   ....[28]....
        /*02d0*/ 	.word	0x00008840
        /*02d4*/ 	.word	0x00000003
        /*02d8*/ 	.word	0x00000000
        /*02dc*/ 	.short	0x010a
        /*02de*/ 	.byte	0x3f
	.zero		1


	//   ....[29]....
        /*02e0*/ 	.word	0x00008920
        /*02e4*/ 	.word	0x00000010
        /*02e8*/ 	.word	0x00026800
        /*02ec*/ 	.short	0x010a
        /*02ee*/ 	.byte	0x3f
	.zero		1


	//   ....[30]....
        /*02f0*/ 	.word	0x00008980
        /*02f4*/ 	.word	0x00000005
        /*02f8*/ 	.word	0x00026810
        /*02fc*/ 	.short	0x010a
        /*02fe*/ 	.byte	0x3f
	.zero		1


	//   ....[31]....
        /*0300*/ 	.word	0x000089e0
        /*0304*/ 	.word	0x00000007
        /*0308*/ 	.word	0x00026830
        /*030c*/ 	.short	0x010a
        /*030e*/ 	.byte	0x3f
	.zero		1


	//   ....[32]....
        /*0310*/ 	.word	0x00008b80
        /*0314*/ 	.word	0x00000000
        /*0318*/ 	.word	0x00026820
        /*031c*/ 	.short	0x010a
        /*031e*/ 	.byte	0x3f
	.zero		1


	//   ....[33]....
        /*0320*/ 	.word	0x00008bd0
        /*0324*/ 	.word	0x00000000
        /*0328*/ 	.word	0x00026840
        /*032c*/ 	.short	0x010a
        /*032e*/ 	.byte	0x3f
	.zero		1


	//   ....[34]....
        /*0330*/ 	.word	0x00008c20
        /*0334*/ 	.word	0x00000000
        /*0338*/ 	.word	0x00026828
        /*033c*/ 	.short	0x010a
        /*033e*/ 	.byte	0x3f
	.zero		1


	//   ....[35]....
        /*0340*/ 	.word	0x00008c70
        /*0344*/ 	.word	0x00000000
        /*0348*/ 	.word	0x00026848
        /*034c*/ 	.short	0x010a
        /*034e*/ 	.byte	0x3f
	.zero		1


	//   ....[36]....
        /*0350*/ 	.word	0x00008cd0
        /*0354*/ 	.word	0x00000000
        /*0358*/ 	.word	0x00026820
        /*035c*/ 	.short	0x010a
        /*035e*/ 	.byte	0x3f
	.zero		1


	//   ....[37]....
        /*0360*/ 	.word	0x00008d20
        /*0364*/ 	.word	0x00000000
        /*0368*/ 	.word	0x00026840
        /*036c*/ 	.short	0x010a
        /*036e*/ 	.byte	0x3f
	.zero		1


	//   ....[38]....
        /*0370*/ 	.word	0x00008d70
        /*0374*/ 	.word	0x00000000
        /*0378*/ 	.word	0x00026828
        /*037c*/ 	.short	0x010a
        /*037e*/ 	.byte	0x3f
	.zero		1


	//   ....[39]....
        /*0380*/ 	.word	0x00008dc0
        /*0384*/ 	.word	0x00000003
        /*0388*/ 	.word	0x00026840
        /*038c*/ 	.short	0x010a
        /*038e*/ 	.byte	0x3f
	.zero		1


	//   ....[40]....
        /*0390*/ 	.word	0x00008ea0
        /*0394*/ 	.word	0x00000006
        /*0398*/ 	.word	0x00000000
        /*039c*/ 	.short	0x010a
        /*039e*/ 	.byte	0x3f
	.zero		1


	//   ....[41]....
        /*03a0*/ 	.word	0x00008ef0
        /*03a4*/ 	.word	0x00000003
        /*03a8*/ 	.word	0x00000000
        /*03ac*/ 	.short	0x010a
        /*03ae*/ 	.byte	0x3f
	.zero		1


	//   ....[42]....
        /*03b0*/ 	.word	0x00008f40
        /*03b4*/ 	.word	0x00000000
        /*03b8*/ 	.word	0x00000000
        /*03bc*/ 	.short	0x010a
        /*03be*/ 	.byte	0x3f
	.zero		1


	//----- nvinfo : EIATTR_NUM_MBARRIERS
	.align		4
.L_227:
        /*03c0*/ 	.byte	0x03, 0x38
        /*03c2*/ 	.short	0x0009


	//----- nvinfo : EIATTR_EXIT_INSTR_OFFSETS
	.align		4
        /*03c4*/ 	.byte	0x04, 0x1c
        /*03c6*/ 	.short	(.L_229 - .L_228)


	//   ....[0]....
.L_228:
        /*03c8*/ 	.word	0x00000680


	//   ....[1]....
        /*03cc*/ 	.word	0x00005200


	//   ....[2]....
        /*03d0*/ 	.word	0x00005290


	//   ....[3]....
        /*03d4*/ 	.word	0x000052c0


	//   ....[4]....
        /*03d8*/ 	.word	0x00005410


	//   ....[5]....
        /*03dc*/ 	.word	0x00006000


	//   ....[6]....
        /*03e0*/ 	.word	0x000065a0


	//   ....[7]....
        /*03e4*/ 	.word	0x00008890


	//----- nvinfo : EIATTR_MAX_THREADS
	.align		4
.L_229:
        /*03e8*/ 	.byte	0x04, 0x05
        /*03ea*/ 	.short	(.L_231 - .L_230)
.L_230:
        /*03ec*/ 	.word	0x00000180
        /*03f0*/ 	.word	0x00000001
        /*03f4*/ 	.word	0x00000001


	//----- nvinfo : EIATTR_CRS_STACK_SIZE
	.align		4
.L_231:
        /*03f8*/ 	.byte	0x04, 0x1e
        /*03fa*/ 	.short	(.L_233 - .L_232)
.L_232:
        /*03fc*/ 	.word	0x00000000


	//----- nvinfo : EIATTR_CBANK_PARAM_SIZE
	.align		4
.L_233:
        /*0400*/ 	.byte	0x03, 0x19
        /*0402*/ 	.short	0x0970


	//----- nvinfo : EIATTR_PARAM_CBANK
	.align		4
        /*0404*/ 	.byte	0x04, 0x0a
        /*0406*/ 	.short	(.L_235 - .L_234)
	.align		4
.L_234:
        /*0408*/ 	.word	index@(.nv.constant0._ZN7cutlass13device_kernelIN5flash11enable_sm90INS1_16FlashAttnBwdSm90INS1_25CollectiveMainloopBwdSm90ILi2ELi2ELi2EN4cute5tupleIJNS5_1CILi1EEES8_S8_EEENS6_IJNS7_ILi64EEENS7_ILi128EEENS7_ILi96EEEEEENS_10bfloat16_tEfNS_4arch4Sm90ELb0ELb0ELb1ELb0ELb1ELb1ELb0ELb0ELi2ELi1ELi2ELi1ELb1EEENS1_21CollectiveEpilogueBwdISD_SE_SG_Li256ELb0ELb0ELi1EEENS1_19SingleTileSchedulerILb0ELb0ELb0ELi128EEEEEEEEEvNT_6ParamsE)
        /*040c*/ 	.short	0x0210
        /*040e*/ 	.short	0x0970


	//----- nvinfo : EIATTR_SW_WAR
	.align		4
.L_235:
        /*0410*/ 	.byte	0x04, 0x36
        /*0412*/ 	.short	(.L_237 - .L_236)
.L_236:
        /*0414*/ 	.word	0x00000008
.L_237:


//--------------------- .nv.info._ZN7cutlass13device_kernelIN5flash11enable_sm90INS1_16FlashAttnBwdSm90INS1_25CollectiveMainloopBwdSm90ILi2ELi2ELi2EN4cute5tupleIJNS5_1CILi1EEES8_S8_EEENS6_IJNS7_ILi64EEENS7_ILi128EEENS7_ILi96EEEEEENS_10bfloat16_tEfNS_4arch4Sm90ELb0ELb0ELb1ELb0ELb0ELb1ELb0ELb0ELi2ELi1ELi2ELi1ELb1EEENS1_24CollectiveEpilogueBwdGQAISD_fSG_Li256ELb0ELb0EEENS1_19SingleTileSchedulerILb0ELb0ELb0ELi128EEEEEEEEEvNT_6ParamsE --------------------------
	.section	.nv.info._ZN7cutlass13device_kernelIN5flash11enable_sm90INS1_16FlashAttnBwdSm90INS1_25CollectiveMainloopBwdSm90ILi2ELi2ELi2EN4cute5tupleIJNS5_1CILi1EEES8_S8_EEENS6_IJNS7_ILi64EEENS7_ILi128EEENS7_ILi96EEEEEENS_10bfloat16_tEfNS_4arch4Sm90ELb0ELb0ELb1ELb0ELb0ELb1ELb0ELb0ELi2ELi1ELi2ELi1ELb1EEENS1_24CollectiveEpilogueBwdGQAISD_fSG_Li256ELb0ELb0EEENS1_19SingleTileSchedulerILb0ELb0ELb0ELi128EEEEEEEEEvNT_6ParamsE,"",@"SHT_CUDA_INFO"
	.sectionflags	@""
	.align	4


	//----- nvinfo : EIATTR_CUDA_API_VERSION
	.align		4
        /*0000*/ 	.byte	0x04, 0x37
        /*0002*/ 	.short	(.L_239 - .L_238)
.L_238:
        /*0004*/ 	.word	0x00000082


	//----- nvinfo : EIATTR_KPARAM_INFO
	.align		4
.L_239:
        /*0008*/ 	.byte	0x04, 0x17
        /*000a*/ 	.short	(.L_241 - .L_240)
.L_240:
        /*000c*/ 	.word	0x00000000
        /*0010*/ 	.short	0x0000
        /*0012*/ 	.short	0x0070
        /*0014*/ 	.byte	0x00, 0xf0, 0x01, 0x1a


	//----- nvinfo : EIATTR_SPARSE_MMA_MASK
	.align		4
.L_241:
        /*0018*/ 	.byte	0x03, 0x50
        /*001a*/ 	.short	0x0000


	//----- nvinfo : EIATTR_MAXREG_COUNT
	.align		4
        /*001c*/ 	.byte	0x03, 0x1b
        /*001e*/ 	.short	0x00a8


	//----- nvinfo : EIATTR_NUM_BARRIERS
	.align		4
        /*0020*/ 	.byte	0x02, 0x4c
        /*0022*/ 	.byte	0x10
	.zero		1


	//----- nvinfo : EIATTR_EXTERNS
	.align		4
        /*0024*/ 	.byte	0x04, 0x0f
        /*0026*/ 	.short	(.L_243 - .L_242)


	//   ....[0]....
	.align		4
.L_242:
        /*0028*/ 	.word	index@(__assertfail)


	//----- nvinfo : EIATTR_MERCURY_ISA_VERSION
	.align		4
.L_243:
        /*002c*/ 	.byte	0x03, 0x5f
        /*002e*/ 	.short	0x0101


	//----- nvinfo : EIATTR_INT_WARP_WIDE_INSTR_OFFSETS
	.align		4
        /*0030*/ 	.byte	0x04, 0x31
        /*0032*/ 	.short	(.L_245 - .L_244)


	//   ....[0]....
.L_244:
        /*0034*/ 	.word	0x00000180


	//   ....[1]....
        /*0038*/ 	.word	0x000001b0


	//----- nvinfo : EIATTR_COOP_GROUP_MASK_REGIDS
	.align		4
.L_245:
        /*003c*/ 	.byte	0x04, 0x29
        /*003e*/ 	.short	(.L_247 - .L_246)


	//   ....[0]....
.L_246:
        /*0040*/ 	.word	0xffffffff


	//   ....[1]....
        /*0044*/ 	.word	0xffffffff


	//   ....[2]....
        /*0048*/ 	.word	0xffffffff


	//   ....[3]....
        /*004c*/ 	.word	0xffffffff


	//   ....[4]....
        /*0050*/ 	.word	0xffffffff


	//   ....[5]....
        /*0054*/ 	.word	0xffffffff


	//   ....[6]....
        /*0058*/ 	.word	0xffffffff


	//   ....[7]....
        /*005c*/ 	.word	0x0500000f


	//----- nvinfo : EIATTR_COOP_GROUP_INSTR_OFFSETS
	.align		4
.L_247:
        /*0060*/ 	.byte	0x04, 0x28
        /*0062*/ 	.short	(.L_249 - .L_248)


	//   ....[0]....
.L_248:
        /*0064*/ 	.word	0x00000050


	//   ....[1]....
        /*0068*/ 	.word	0x00000190


	//   ....[2]....
        /*006c*/ 	.word	0x000001e0


	//   ....[3]....
        /*0070*/ 	.word	0x000003d0


	//   ....[4]....
        /*0074*/ 	.word	0x000005e0


	//   ....[5]....
        /*0078*/ 	.word	0x00000b20


	//   ....[6]....
        /*007c*/ 	.word	0x00005020


	//   ....[7]....
        /*0080*/ 	.word	0x00007e90


	//----- nvinfo : EIATTR_REG_RECONFIG
	.align		4
.L_249:
        /*0084*/ 	.byte	0x01, 0x54
	.zero		2


	//----- nvinfo : EIATTR_SYSCALL_OFFSETS
	.align		4
        /*0088*/ 	.byte	0x04, 0x46
        /*008a*/ 	.short	(.L_251 - .L_250)


	//   ....[0]....
.L_250:
        /*008c*/ 	.word	0x00000780


	//   ....[1]....
        /*0090*/ 	.word	0x00000870


	//   ....[2]....
        /*0094*/ 	.word	0x000009d0


	//   ....[3]....
        /*0098*/ 	.word	0x00000ac0


	//   ....[4]....
        /*009c*/ 	.word	0x00000d40


	//----- nvinfo : EIATTR_MBARRIER_INSTR_OFFSETS
	.align		4
.L_251:
        /*00a0*/ 	.byte	0x04, 0x39
        /*00a2*/ 	.short	(.L_253 - .L_252)


	//   ....[0]....
.L_252:
        /*00a4*/ 	.word	0x00000280
        /*00a8*/ 	.word	0x000000ff
        /*00ac*/ 	.word	0x00026800
        /*00b0*/ 	.short	0x0100
        /*00b2*/ 	.byte	0x06
	.zero		1


	//   ....[1]....
        /*00b4*/ 	.word	0x00000380
        /*00b8*/ 	.word	0x000000ff
        /*00bc*/ 	.word	0x00026810
        /*00c0*/ 	.short	0x0100
        /*00c2*/ 	.byte	0x08
	.zero		1


	//   ....[2]....
        /*00c4*/ 	.word	0x00000390
        /*00c8*/ 	.word	0x000000ff
        /*00cc*/ 	.word	0x00026820
        /*00d0*/ 	.short	0x0100
        /*00d2*/ 	.byte	0x08
	.zero		1


	//   ....[3]....
        /*00d4*/ 	.word	0x000003a0
        /*00d8*/ 	.word	0x000000ff
        /*00dc*/ 	.word	0x00026818
        /*00e0*/ 	.short	0x0100
        /*00e2*/ 	.byte	0x08
	.zero		1


	//   ....[4]....
        /*00e4*/ 	.word	0x000003b0
        /*00e8*/ 	.word	0x000000ff
        /*00ec*/ 	.word	0x00026828
        /*00f0*/ 	.short	0x0100
        /*00f2*/ 	.byte	0x08
	.zero		1


	//   ....[5]....
        /*00f4*/ 	.word	0x000004e0
        /*00f8*/ 	.word	0x000000ff
        /*00fc*/ 	.word	0x00026830
        /*0100*/ 	.short	0x0100
        /*0102*/ 	.byte	0x08
	.zero		1


	//   ....[6]....
        /*0104*/ 	.word	0x000004f0
        /*0108*/ 	.word	0x000000ff
        /*010c*/ 	.word	0x00026840
        /*0110*/ 	.short	0x0100
        /*0112*/ 	.byte	0x08
	.zero		1


	//   ....[7]....
        /*0114*/ 	.word	0x00000500
        /*0118*/ 	.word	0x000000ff
        /*011c*/ 	.word	0x00026838
        /*0120*/ 	.short	0x0100
        /*0122*/ 	.byte	0x08
	.zero		1


	//   ....[8]....
        /*0124*/ 	.word	0x00000510
        /*0128*/ 	.word	0x000000ff
        /*012c*/ 	.word	0x00026848
        /*0130*/ 	.short	0x0100
        /*0132*/ 	.byte	0x08
	.zero		1


	//   ....[9]....
        /*0134*/ 	.word	0x00000b50
        /*0138*/ 	.word	0x00000012
        /*013c*/ 	.word	0x00026800
        /*0140*/ 	.short	0x010a
        /*0142*/ 	.byte	0x3f
	.zero		1


	//   ....[10]....
        /*0144*/ 	.word	0x00000c00
        /*0148*/ 	.word	0x00000012
        /*014c*/ 	.word	0x00026800
        /*0150*/ 	.short	0x010a
        /*0152*/ 	.byte	0x3f
	.zero		1


	//   ....[11]....
        /*0154*/ 	.word	0x000018e0
        /*0158*/ 	.word	0x000000ff
        /*015c*/ 	.word	0x00026810
        /*0160*/ 	.short	0x010a
        /*0162*/ 	.byte	0x08
	.zero		1


	//   ....[12]....
        /*0164*/ 	.word	0x00001920
        /*0168*/ 	.word	0x000000ff
        /*016c*/ 	.word	0x00026810
        /*0170*/ 	.short	0x010a
        /*0172*/ 	.byte	0x08
	.zero		1


	//   ....[13]....
        /*0174*/ 	.word	0x00001d70
        /*0178*/ 	.word	0x000000ff
        /*017c*/ 	.word	0x00026830
        /*0180*/ 	.short	0x010a
        /*0182*/ 	.byte	0x08
	.zero		1


	//   ....[14]....
        /*0184*/ 	.word	0x00001db0
        /*0188*/ 	.word	0x000000ff
        /*018c*/ 	.word	0x00026830
        /*0190*/ 	.short	0x010a
        /*0192*/ 	.byte	0x08
	.zero		1


	//   ....[15]....
        /*0194*/ 	.word	0x00004230
        /*0198*/ 	.word	0x000000ff
        /*019c*/ 	.word	0x00000000
        /*01a0*/ 	.short	0x0101
        /*01a2*/ 	.byte	0x0a
	.zero		1


	//   ....[16]....
        /*01a4*/ 	.word	0x00004510
        /*01a8*/ 	.word	0x000000ff
        /*01ac*/ 	.word	0x00000000
        /*01b0*/ 	.short	0x0101
        /*01b2*/ 	.byte	0x08
	.zero		1


	//   ....[17]....
        /*01b4*/ 	.word	0x00005df0
        /*01b8*/ 	.word	0x00000000
        /*01bc*/ 	.word	0x00026820
        /*01c0*/ 	.short	0x010a
        /*01c2*/ 	.byte	0x3f
	.zero		1


	//   ....[18]....
        /*01c4*/ 	.word	0x00006740
        /*01c8*/ 	.word	0x00000000
        /*01cc*/ 	.word	0x00026840
        /*01d0*/ 	.short	0x010a
        /*01d2*/ 	.byte	0x3f
	.zero		1


	//   ....[19]....
        /*01d4*/ 	.word	0x00006a40
        /*01d8*/ 	.word	0x00000000
        /*01dc*/ 	.word	0x00026828
        /*01e0*/ 	.short	0x010a
        /*01e2*/ 	.byte	0x3f
	.zero		1


	//   ....[20]....
        /*01e4*/ 	.word	0x00006cc0
        /*01e8*/ 	.word	0x00000000
        /*01ec*/ 	.word	0x00026848
        /*01f0*/ 	.short	0x010a
        /*01f2*/ 	.byte	0x3f
	.zero		1


	//   ....[21]....
        /*01f4*/ 	.word	0x00006f90
        /*01f8*/ 	.word	0x00000000
        /*01fc*/ 	.word	0x00026820
        /*0200*/ 	.short	0x010a
        /*0202*/ 	.byte	0x3f
	.zero		1


	//   ....[22]....
        /*0204*/ 	.word	0x00007280
        /*0208*/ 	.word	0x00000000
        /*020c*/ 	.word	0x00026840
        /*0210*/ 	.short	0x010a
        /*0212*/ 	.byte	0x3f
	.zero		1


	//   ....[23]....
        /*0214*/ 	.word	0x00007560
        /*0218*/ 	.word	0x00000000
        /*021c*/ 	.word	0x00026828
        /*0220*/ 	.short	0x010a
        /*0222*/ 	.byte	0x3f
	.zero		1


	//   ....[24]....
        /*0224*/ 	.word	0x00007840
        /*0228*/ 	.word	0x00000003
        /*022c*/ 	.word	0x00026840
        /*0230*/ 	.short	0x010a
        /*0232*/ 	.byte	0x3f
	.zero		1


	//   ....[25]....
        /*0234*/ 	.word	0x00007cf0
        /*0238*/ 	.word	0x00000006
        /*023c*/ 	.word	0x00000000
        /*0240*/ 	.short	0x010a
        /*0242*/ 	.byte	0x3f
	.zero		1


	//   ....[26]....
        /*0244*/ 	.word	0x00007d50
        /*0248*/ 	.word	0x00000003
        /*024c*/ 	.word	0x00000000
        /*0250*/ 	.short	0x010a
        /*0252*/ 	.byte	0x3f
	.zero		1


	//   ....[27]....
        /*0254*/ 	.word	0x00007db0
        /*0258*/ 	.word	0x00000000
        /*025c*/ 	.word	0x00000000
        /*0260*/ 	.short	0x010a
        /*0262*/ 	.byte	0x3f
	.zero		1


	//   ....[28]....
        /*0264*/ 	.word	0x00007de0
        /*0268*/ 	.word	0x00000003
        /*026c*/ 	.word	0x00000000
        /*0270*/ 	.short	0x010a
        /*0272*/ 	.byte	0x3f
	.zero		1


	//   ....[29]....
        /*0274*/ 	.word	0x00007ec0
        /*0278*/ 	.word	0x00000012
        /*027c*/ 	.word	0x00026800
        /*0280*/ 	.short	0x010a
        /*0282*/ 	.byte	0x3f
	.zero		1


	//   ....[30]....
        /*0284*/ 	.word	0x00007f20
        /*0288*/ 	.word	0x00000005
        /*028c*/ 	.word	0x00026810
        /*0290*/ 	.short	0x010a
        /*0292*/ 	.byte	0x3f
	.zero		1


	//   ....[31]....
        /*0294*/ 	.word	0x00007f80
        /*0298*/ 	.word	0x00000079
        /*029c*/ 	.word	0x00026830
        /*02a0*/ 	.short	0x010a
        /*02a2*/ 	.byte	0x3f
	.zero		1


	//   ....[32]....
        /*02a4*/ 	.word	0x00007fd0
        /*02a8*/ 	.word	0x00000000
        /*02ac*/ 	.word	0x00026820
        /*02b0*/ 	.short	0x010a
        /*02b2*/ 	.byte	0x3f
	.zero		1


	//   ....[33]....
        /*02b4*/ 	.word	0x00008020
        /*02b8*/ 	.word	0x00000000
        /*02bc*/ 	.word	0x00026840
        /*02c0*/ 	.short	0x010a
        /*02c2*/ 	.byte	0x3f
	.zero		1


	//   ....[34]....
        /*02c4*/ 	.word	0x00008070
        /*02c8*/ 	.word	0x00000000
        /*02cc*/ 	.word	0x00026828
        /*02d0*/ 	.short	0x010a
        /*02d2*/ 	.byte	0x3f
	.zero		1


	//   ....[35]....
        /*02d4*/ 	.word	0x000080c0
        /*02d8*/ 	.word	0x00000000
        /*02dc*/ 	.word	0x00026848
        /*02e0*/ 	.short	0x010a
        /*02e2*/ 	.byte	0x3f
	.zero		1


	//   ....[36]....
        /*02e4*/ 	.word	0x00008120
        /*02e8*/ 	.word	0x00000000
        /*02ec*/ 	.word	0x00026820
        /*02f0*/ 	.short	0x010a
        /*02f2*/ 	.byte	0x3f
	.zero		1


	//   ....[37]....
        /*02f4*/ 	.word	0x00008170
        /*02f8*/ 	.word	0x00000000
        /*02fc*/ 	.word	0x00026840
        /*0300*/ 	.short	0x010a
        /*0302*/ 	.byte	0x3f
	.zero		1


	//   ....[38]....
        /*0304*/ 	.word	0x000081c0
        /*0308*/ 	.word	0x00000000
        /*030c*/ 	.word	0x00026828
        /*0310*/ 	.short	0x010a
        /*0312*/ 	.byte	0x3f
	.zero		1


	//   ....[39]....
        /*0314*/ 	.word	0x00008210
        /*0318*/ 	.word	0x00000003
        /*031c*/ 	.word	0x00026840
        /*0320*/ 	.short	0x010a
        /*0322*/ 	.byte	0x3f
	.zero		1


	//   ....[40]....
        /*0324*/ 	.word	0x000082f0
        /*0328*/ 	.word	0x00000006
        /*032c*/ 	.word	0x00000000
        /*0330*/ 	.short	0x010a
        /*0332*/ 	.byte	0x3f
	.zero		1


	//   ....[41]....
        /*0334*/ 	.word	0x00008340
        /*0338*/ 	.word	0x00000003
        /*033c*/ 	.word	0x00000000
        /*0340*/ 	.short	0x010a
        /*0342*/ 	.byte	0x3f
	.zero		1


	//   ....[42]....
        /*0344*/ 	.word	0x00008390
        /*0348*/ 	.word	0x00000000
        /*034c*/ 	.word	0x00000000
        /*0350*/ 	.short	0x010a
        /*0352*/ 	.byte	0x3f
	.zero		1


	//----- nvinfo : EIATTR_NUM_MBARRIERS
	.align		4
.L_253:
        /*0354*/ 	.byte	0x03, 0x38
        /*0356*/ 	.short	0x0009


	//----- nvinfo : EIATTR_EXIT_INSTR_OFFSETS
	.align		4
        /*0358*/ 	.byte	0x04, 0x1c
        /*035a*/ 	.short	(.L_255 - .L_254)


	//   ....[0]....
.L_254:
        /*035c*/ 	.word	0x00007e30


	//----- nvinfo : EIATTR_MAX_THREADS
	.align		4
.L_255:
        /*0360*/ 	.byte	0x04, 0x05
        /*0362*/ 	.short	(.L_257 - .L_256)
.L_256:
        /*0364*/ 	.word	0x00000180
        /*0368*/ 	.word	0x00000001
        /*036c*/ 	.word	0x00000001


	//----- nvinfo : EIATTR_CRS_STACK_SIZE
	.align		4
.L_257:
        /*0370*/ 	.byte	0x04, 0x1e
        /*0372*/ 	.short	(.L_259 - .L_258)
.L_258:
        /*0374*/ 	.word	0x00000000


	//----- nvinfo : EIATTR_CBANK_PARAM_SIZE
	.align		4
.L_259:
        /*0378*/ 	.byte	0x03, 0x19
        /*037a*/ 	.short	0x06f0


	//----- nvinfo : EIATTR_PARAM_CBANK
	.align		4
        /*037c*/ 	.byte	0x04, 0x0a
        /*037e*/ 	.short	(.L_261 - .L_260)
	.align		4
.L_260:
        /*0380*/ 	.word	index@(.nv.constant0._ZN7cutlass13device_kernelIN5flash11enable_sm90INS1_16FlashAttnBwdSm90INS1_25CollectiveMainloopBwdSm90ILi2ELi2ELi2EN4cute5tupleIJNS5_1CILi1EEES8_S8_EEENS6_IJNS7_ILi64EEENS7_ILi128EEENS7_ILi96EEEEEENS_10bfloat16_tEfNS_4arch4Sm90ELb0ELb0ELb1ELb0ELb0ELb1ELb0ELb0ELi2ELi1ELi2ELi1ELb1EEENS1_24CollectiveEpilogueBwdGQAISD_fSG_Li256ELb0ELb0EEENS1_19SingleTileSchedulerILb0ELb0ELb0ELi128EEEEEEEEEvNT_6ParamsE)
        /*0384*/ 	.short	0x0210
        /*0386*/ 	.short	0x06f0


	//----- nvinfo : EIATTR_SW_WAR
	.align		4
.L_261:
        /*0388*/ 	.byte	0x04, 0x36
        /*038a*/ 	.short	(.L_263 - .L_262)
.L_262:
        /*038c*/ 	.word	0x00000008
.L_263:


//--------------------- .nv.info._ZN7cutlass13device_kernelIN5flash11enable_sm90INS1_16FlashAttnBwdSm90INS1_25CollectiveMainloopBwdSm90ILi2ELi2ELi2EN4cute5tupleIJNS5_1CILi1EEES8_S8_EEENS6_IJNS7_ILi64EEENS7_ILi128EEENS7_ILi96EEEEEENS_10bfloat16_tEfNS_4arch4Sm90ELb0ELb0ELb1ELb0ELb1ELb1ELb0ELb0ELi2ELi1ELi2ELi1ELb1EEENS1_24CollectiveEpilogueBwdGQAISD_fSG_Li256ELb0ELb1EEENS1_19SingleTileSchedulerILb0ELb0ELb0ELi128EEEEEEEEEvNT_6ParamsE --------------------------
	.section	.nv.info._ZN7cutlass13device_kernelIN5flash11enable_sm90INS1_16FlashAttnBwdSm90INS1_25CollectiveMainloopBwdSm90ILi2ELi2ELi2EN4cute5tupleIJNS5_1CILi1EEES8_S8_EEENS6_IJNS7_ILi64EEENS7_ILi128EEENS7_ILi96EEEEEENS_10bfloat16_tEfNS_4arch4Sm90ELb0ELb0ELb1ELb0ELb1ELb1ELb0ELb0ELi2ELi1ELi2ELi1ELb1EEENS1_24CollectiveEpilogueBwdGQAISD_fSG_Li256ELb0ELb1EEENS1_19SingleTileSchedulerILb0ELb0ELb0ELi128EEEEEEEEEvNT_6ParamsE,"",@"SHT_CUDA_INFO"
	.sectionflags	@""
	.align	4


	//----- nvinfo : EIATTR_CUDA_API_VERSION
	.align		4
        /*0000*/ 	.byte	0x04, 0x37
        /*0002*/ 	.short	(.L_265 - .L_264)
.L_264:
        /*0004*/ 	.word	0x00000082


	//----- nvinfo : EIATTR_KPARAM_INFO
	.align		4
.L_265:
        /*0008*/ 	.byte	0x04, 0x17
        /*000a*/ 	.short	(.L_267 - .L_266)
.L_266:
        /*000c*/ 	.word	0x00000000
        /*0010*/ 	.short	0x0000
        /*0012*/ 	.short	0x0070
        /*0014*/ 	.byte	0x00, 0xf0, 0x01, 0x1a


	//----- nvinfo : EIATTR_SPARSE_MMA_MASK
	.align		4
.L_267:
        /*0018*/ 	.byte	0x03, 0x50
        /*001a*/ 	.short	0x0000


	//----- nvinfo : EIATTR_MAXREG_COUNT
	.align		4
        /*001c*/ 	.byte	0x03, 0x1b
        /*001e*/ 	.short	0x00a8


	//----- nvinfo : EIATTR_NUM_BARRIERS
	.align		4
        /*0020*/ 	.byte	0x02, 0x4c
        /*0022*/ 	.byte	0x10
	.zero		1


	//----- nvinfo : EIATTR_EXTERNS
	.align		4
        /*0024*/ 	.byte	0x04, 0x0f
        /*0026*/ 	.short	(.L_269 - .L_268)


	//   ....[0]....
	.align		4
.L_268:
        /*0028*/ 	.word	index@(__assertfail)


	//----- nvinfo : EIATTR_MERCURY_ISA_VERSION
	.align		4
.L_269:
        /*002c*/ 	.byte	0x03, 0x5f
        /*002e*/ 	.short	0x0101


	//----- nvinfo : EIATTR_INT_WARP_WIDE_INSTR_OFFSETS
	.align		4
        /*0030*/ 	.byte	0x04, 0x31
        /*0032*/ 	.short	(.L_271 - .L_270)


	//   ....[0]....
.L_270:
        /*0034*/ 	.word	0x00000180


	//   ....[1]....
        /*0038*/ 	.word	0x000001b0


	//   ....[2]....
        /*003c*/ 	.word	0x00005da0


	//   ....[3]....
        /*0040*/ 	.word	0x00006210


	//   ....[4]....
        /*0044*/ 	.word	0x000067e0


	//----- nvinfo : EIATTR_COOP_GROUP_MASK_REGIDS
	.align		4
.L_271:
        /*0048*/ 	.byte	0x04, 0x29
        /*004a*/ 	.short	(.L_273 - .L_272)


	//   ....[0]....
.L_272:
        /*004c*/ 	.word	0xffffffff


	//   ....[1]....
        /*0050*/ 	.word	0xffffffff


	//   ....[2]....
        /*0054*/ 	.word	0xffffffff


	//   ....[3]....
        /*0058*/ 	.word	0xffffffff


	//   ....[4]....
        /*005c*/ 	.word	0xffffffff


	//   ....[5]....
        /*0060*/ 	.word	0xffffffff


	//   ....[6]....
        /*0064*/ 	.word	0xffffffff


	//   ....[7]....
        /*0068*/ 	.word	0xffffffff


	//   ....[8]....
        /*006c*/ 	.word	0xffffffff


	//   ....[9]....
        /*0070*/ 	.word	0xffffffff


	//   ....[10]....
        /*0074*/ 	.word	0xffffffff


	//   ....[11]....
        /*0078*/ 	.word	0xffffffff


	//   ....[12]....
        /*007c*/ 	.word	0xffffffff


	//   ....[13]....
        /*0080*/ 	.word	0xffffffff


	//   ....[14]....
        /*0084*/ 	.word	0xffffffff


	//   ....[15]....
        /*0088*/ 	.word	0xffffffff


	//   ....[16]....
        /*008c*/ 	.word	0xffffffff


	//   ....[17]....
        /*0090*/ 	.word	0x0500000f


	//   ....[18]....
        /*0094*/ 	.word	0x0500000f


	//   ....[19]....
        /*0098*/ 	.word	0x0500000f


	//   ....[20]....
        /*009c*/ 	.word	0x0500000f


	//   ....[21]....
        /*00a0*/ 	.word	0x0500000f


	//   ....[22]....
        /*00a4*/ 	.word	0x0500000f


	//----- nvinfo : EIATTR_COOP_GROUP_INSTR_OFFSETS
	.align		4
.L_273:
        /*00a8*/ 	.byte	0x04, 0x28
        /*00aa*/ 	.short	(.L_275 - .L_274)


	//   ....[0]....
.L_274:
        /*00ac*/ 	.word	0x00000050


	//   ....[1]....
        /*00b0*/ 	.word	0x00000190


	//   ....[2]....
        /*00b4*/ 	.word	0x000001e0


	//   ....[3]....
        /*00b8*/ 	.word	0x000003d0


	//   ....[4]....
        /*00bc*/ 	.word	0x000005f0


	//   ....[5]....
        /*00c0*/ 	.word	0x00000b30


	//   ....[6]....
        /*00c4*/ 	.word	0x00004e10


	//   ....[7]....
        /*00c8*/ 	.word	0x00004fa0


	//   ....[8]....
        /*00cc*/ 	.word	0x00005250


	//   ....[9]....
        /*00d0*/ 	.word	0x000053f0


	//   ....[10]....
        /*00d4*/ 	.word	0x00005510


	//   ....[11]....
        /*00d8*/ 	.word	0x00005a40


	//   ....[12]....
        /*00dc*/ 	.word	0x00005cd0


	//   ....[13]....
        /*00e0*/ 	.word	0x00005f10


	//   ....[14]....
        /*00e4*/ 	.word	0x00006140


	//   ....[15]....
        /*00e8*/ 	.word	0x000063f0


	//   ....[16]....
        /*00ec*/ 	.word	0x00006720


	//   ....[17]....
        /*00f0*/ 	.word	0x00008c00


	//   ....[18]....
        /*00f4*/ 	.word	0x00008d70


	//   ....[19]....
        /*00f8*/ 	.word	0x00008de0


	//   ....[20]....
        /*00fc*/ 	.word	0x00008e50


	//   ....[21]....
        /*0100*/ 	.word	0x00008ec0


	//   ....[22]....
        /*0104*/ 	.word	0x00008f30


	//----- nvinfo : EIATTR_REG_RECONFIG
	.align		4
.L_275:
        /*0108*/ 	.byte	0x01, 0x54
	.zero		2


	//----- nvinfo : EIATTR_SYSCALL_OFFSETS
	.align		4
        /*010c*/ 	.byte	0x04, 0x46
        /*010e*/ 	.short	(.L_277 - .L_276)


	//   ....[0]....
.L_276:
        /*0110*/ 	.word	0x00000790


	//   ....[1]....
        /*0114*/ 	.word	0x00000880


	//   ....[2]....
        /*0118*/ 	.word	0x000009e0


	//   ....[3]....
        /*011c*/ 	.word	0x00000ad0


	//   ....[4]....
        /*0120*/ 	.word	0x00000d50


	//----- nvinfo : EIATTR_MBARRIER_INSTR_OFFSETS
	.align		4
.L_277:
        /*0124*/ 	.byte	0x04, 0x39
        /*0126*/ 	.short	(.L_279 - .L_278)


	//   ....[0]....
.L_278:
        /*0128*/ 	.word	0x00000280
        /*012c*/ 	.word	0x000000ff
        /*0130*/ 	.word	0x00026800
        /*0134*/ 	.short	0x0100
        /*0136*/ 	.byte	0x06
	.zero		1


	//   ....[1]....
        /*0138*/ 	.word	0x00000380
        /*013c*/ 	.word	0x000000ff
        /*0140*/ 	.word	0x00026810
        /*0144*/ 	.short	0x0100
        /*0146*/ 	.byte	0x08
	.zero		1


	//   ....[2]....
        /*0148*/ 	.word	0x00000390
        /*014c*/ 	.word	0x000000ff
        /*0150*/ 	.word	0x00026820
        /*0154*/ 	.short	0x0100
        /*0156*/ 	.byte	0x08
	.zero		1


	//   ....[3]....
        /*0158*/ 	.word	0x000003a0
        /*015c*/ 	.word	0x000000ff
        /*0160*/ 	.word	0x00026818
        /*0164*/ 	.short	0x0100
        /*0166*/ 	.byte	0x08
	.zero		1


	//   ....[4]....
        /*0168*/ 	.word	0x000003b0
        /*016c*/ 	.word	0x000000ff
        /*0170*/ 	.word	0x00026828
        /*0174*/ 	.short	0x0100
        /*0176*/ 	.byte	0x08
	.zero		1


	//   ....[5]....
        /*0178*/ 	.word	0x000004e0
        /*017c*/ 	.word	0x000000ff
        /*0180*/ 	.word	0x00026830
        /*0184*/ 	.short	0x0100
        /*0186*/ 	.byte	0x08
	.zero		1


	//   ....[6]....
        /*0188*/ 	.word	0x000004f0
        /*018c*/ 	.word	0x000000ff
        /*0190*/ 	.word	0x00026840
        /*0194*/ 	.short	0x0100
        /*0196*/ 	.byte	0x08
	.zero		1


	//   ....[7]....
        /*0198*/ 	.word	0x00000500
        /*019c*/ 	.word	0x000000ff
        /*01a0*/ 	.word	0x00026838
        /*01a4*/ 	.short	0x0100
        /*01a6*/ 	.byte	0x08
	.zero		1


	//   ....[8]....
        /*01a8*/ 	.word	0x00000510
        /*01ac*/ 	.word	0x000000ff
        /*01b0*/ 	.word	0x00026848
        /*01b4*/ 	.short	0x0100
        /*01b6*/ 	.byte	0x08
	.zero		1


	//   ....[9]....
        /*01b8*/ 	.word	0x00000b60
        /*01bc*/ 	.word	0x00000012
        /*01c0*/ 	.word	0x00026800
        /*01c4*/ 	.short	0x010a
        /*01c6*/ 	.byte	0x3f
	.zero		1


	//   ....[10]....
        /*01c8*/ 	.word	0x00000c10
        /*01cc*/ 	.word	0x00000012
        /*01d0*/ 	.word	0x00026800
        /*01d4*/ 	.short	0x010a
        /*01d6*/ 	.byte	0x3f
	.zero		1


	//   ....[11]....
        /*01d8*/ 	.word	0x000018f0
        /*01dc*/ 	.word	0x000000ff
        /*01e0*/ 	.word	0x00026810
        /*01e4*/ 	.short	0x010a
        /*01e6*/ 	.byte	0x08
	.zero		1


	//   ....[12]....
        /*01e8*/ 	.word	0x00001930
        /*01ec*/ 	.word	0x000000ff
        /*01f0*/ 	.word	0x00026810
        /*01f4*/ 	.short	0x010a
        /*01f6*/ 	.byte	0x08
	.zero		1


	//   ....[13]....
        /*01f8*/ 	.word	0x00001d80
        /*01fc*/ 	.word	0x000000ff
        /*0200*/ 	.word	0x00026830
        /*0204*/ 	.short	0x010a
        /*0206*/ 	.byte	0x08
	.zero		1


	//   ....[14]....
        /*0208*/ 	.word	0x00001dc0
        /*020c*/ 	.word	0x000000ff
        /*0210*/ 	.word	0x00026830
        /*0214*/ 	.short	0x010a
        /*0216*/ 	.byte	0x08
	.zero		1


	//   ....[15]....
        /*0218*/ 	.word	0x00004240
        /*021c*/ 	.word	0x000000ff
        /*0220*/ 	.word	0x00000000
        /*0224*/ 	.short	0x0101
        /*0226*/ 	.byte	0x0a
	.zero		1


	//   ....[16]....
        /*0228*/ 	.word	0x00004520
        /*022c*/ 	.word	0x000000ff
        /*0230*/ 	.word	0x00000000
        /*0234*/ 	.short	0x0101
        /*0236*/ 	.byte	0x08
	.zero		1


	//   ....[17]....
        /*0238*/ 	.word	0x00006b20
        /*023c*/ 	.word	0x00000000
        /*0240*/ 	.word	0x00026820
        /*0244*/ 	.short	0x010a
        /*0246*/ 	.byte	0x3f
	.zero		1


	//   ....[18]....
        /*0248*/ 	.word	0x000074b0
        /*024c*/ 	.word	0x00000000
        /*0250*/ 	.word	0x00026840
        /*0254*/ 	.short	0x010a
        /*0256*/ 	.byte	0x3f
	.zero		1


	//   ....[19]....
        /*0258*/ 	.word	0x000077b0
        /*025c*/ 	.word	0x00000000
        /*0260*/ 	.word	0x00026828
        /*0264*/ 	.short	0x010a
        /*0266*/ 	.byte	0x3f
	.zero		1


	//   ....[20]....
        /*0268*/ 	.word	0x00007a30
        /*026c*/ 	.word	0x00000000
        /*0270*/ 	.word	0x00026848
        /*0274*/ 	.short	0x010a
        /*0276*/ 	.byte	0x3f
	.zero		1


	//   ....[21]....
        /*0278*/ 	.word	0x00007d00
        /*027c*/ 	.word	0x00000000
        /*0280*/ 	.word	0x00026820
        /*0284*/ 	.short	0x010a
        /*0286*/ 	.byte	0x3f
	.zero		1


	//   ....[22]....
        /*0288*/ 	.word	0x00007ff0
        /*028c*/ 	.word	0x00000000
        /*0290*/ 	.word	0x00026840
        /*0294*/ 	.short	0x010a
        /*0296*/ 	.byte	0x3f
	.zero		1


	//   ....[23]....
        /*0298*/ 	.word	0x000082d0
        /*029c*/ 	.word	0x00000000
        /*02a0*/ 	.word	0x00026828
        /*02a4*/ 	.short	0x010a
        /*02a6*/ 	.byte	0x3f
	.zero		1


	//   ....[24]....
        /*02a8*/ 	.word	0x000085b0
        /*02ac*/ 	.word	0x00000003
        /*02b0*/ 	.word	0x00026840
        /*02b4*/ 	.short	0x010a
        /*02b6*/ 	.byte	0x3f
	.zero		1


	//   ....[25]....
        /*02b8*/ 	.word	0x00008a60
        /*02bc*/ 	.word	0x00000006
        /*02c0*/ 	.word	0x00000000
        /*02c4*/ 	.short	0x010a
        /*02c6*/ 	.byte	0x3f
	.zero		1


	//   ....[26]....
        /*02c8*/ 	.word	0x00008ac0
        /*02cc*/ 	.word	0x00000003
        /*02d0*/ 	.word	0x00000000
        /*02d4*/ 	.short	0x010a
        /*02d6*/ 	.byte	0x3f
	.zero		1


	//   ....[27]....
        /*02d8*/ 	.word	0x00008b20
        /*02dc*/ 	.word	0x00000000
        /*02e0*/ 	.word	0x00000000
        /*02e4*/ 	.short	0x010a
        /*02e6*/ 	.byte	0x3f
	.zero		1


	//   ....[28]....
        /*02e8*/ 	.word	0x00008b50
        /*02ec*/ 	.word	0x00000003
        /*02f0*/ 	.word	0x00000000
        /*02f4*/ 	.short	0x010a
        /*02f6*/ 	.byte	0x3f
	.zero		1


	//   ....[29]....
        /*02f8*/ 	.word	0x00008c30
        /*02fc*/ 	.word	0x00000012
        /*0300*/ 	.word	0x00026800
        /*0304*/ 	.short	0x010a
        /*0306*/ 	.byte	0x3f
	.zero		1


	//   ....[30]....
        /*0308*/ 	.word	0x00008c90
        /*030c*/ 	.word	0x00000005
        /*0310*/ 	.word	0x00026810
        /*0314*/ 	.short	0x010a
        /*0316*/ 	.byte	0x3f
	.zero		1


	//   ....[31]....
        /*0318*/ 	.word	0x00008cf0
        /*031c*/ 	.word	0x00000079
        /*0320*/ 	.word	0x00026830
        /*0324*/ 	.short	0x010a
        /*0326*/ 	.byte	0x3f
	.zero		1


	//   ....[32]....
        /*0328*/ 	.word	0x00008f70
        /*032c*/ 	.word	0x00000000
        /*0330*/ 	.word	0x00026820
        /*0334*/ 	.short	0x010a
        /*0336*/ 	.byte	0x3f
	.zero		1


	//   ....[33]....
        /*0338*/ 	.word	0x00008fc0
        /*033c*/ 	.word	0x00000000
        /*0340*/ 	.word	0x00026840
        /*0344*/ 	.short	0x010a
        /*0346*/ 	.byte	0x3f
	.zero		1


	//   ....[34]....
        /*0348*/ 	.word	0x00009010
        /*034c*/ 	.word	0x00000000
        /*0350*/ 	.word	0x00026828
        /*0354*/ 	.short	0x010a
        /*0356*/ 	.byte	0x3f
	.zero		1


	//   ....[35]....
        /*0358*/ 	.word	0x00009060
        /*035c*/ 	.word	0x00000000
        /*0360*/ 	.word	0x00026848
        /*0364*/ 	.short	0x010a
        /*0366*/ 	.byte	0x3f
	.zero		1


	//   ....[36]....
        /*0368*/ 	.word	0x000090c0
        /*036c*/ 	.word	0x00000000
        /*0370*/ 	.word	0x00026820
        /*0374*/ 	.short	0x010a
        /*0376*/ 	.byte	0x3f
	.zero		1


	//   ....[37]....
        /*0378*/ 	.word	0x00009110
        /*037c*/ 	.word	0x00000000
        /*0380*/ 	.word	0x00026840
        /*0384*/ 	.short	0x010a
        /*0386*/ 	.byte	0x3f
	.zero		1


	//   ....[38]....
        /*0388*/ 	.word	0x00009160
        /*038c*/ 	.word	0x00000000
        /*0390*/ 	.word	0x00026828
        /*0394*/ 	.short	0x010a
        /*0396*/ 	.byte	0x3f
	.zero		1


	//   ....[39]....
        /*0398*/ 	.word	0x000091b0
        /*039c*/ 	.word	0x00000003
        /*03a0*/ 	.word	0x00026840
        /*03a4*/ 	.short	0x010a
        /*03a6*/ 	.byte	0x3f
	.zero		1


	//   ....[40]....
        /*03a8*/ 	.word	0x00009290
        /*03ac*/ 	.word	0x00000006
        /*03b0*/ 	.word	0x00000000
        /*03b4*/ 	.short	0x010a
        /*03b6*/ 	.byte	0x3f
	.zero		1


	//   ....[41]....
        /*03b8*/ 	.word	0x000092e0
        /*03bc*/ 	.word	0x00000003
        /*03c0*/ 	.word	0x00000000
        /*03c4*/ 	.short	0x010a
        /*03c6*/ 	.byte	0x3f
	.zero		1


	//   ....[42]....
        /*03c8*/ 	.word	0x00009330
        /*03cc*/ 	.word	0x00000000
        /*03d0*/ 	.word	0x00000000
        /*03d4*/ 	.short	0x010a
        /*03d6*/ 	.byte	0x3f
	.zero		1


	//----- nvinfo : EIATTR_NUM_MBARRIERS
	.align		4
.L_279:
        /*03d8*/ 	.byte	0x03, 0x38
        /*03da*/ 	.short	0x0009


	//----- nvinfo : EIATTR_EXIT_INSTR_OFFSETS
	.align		4
        /*03dc*/ 	.byte	0x04, 0x1c
        /*03de*/ 	.short	(.L_281 - .L_280)


	//   ....[0]....
.L_280:
        /*03e0*/ 	.word	0x00008ba0


	//----- nvinfo : EIATTR_MAX_THREADS
	.align		4
.L_281:
        /*03e4*/ 	.byte	0x04, 0x05
        /*03e6*/ 	.short	(.L_283 - .L_282)
.L_282:
        /*03e8*/ 	.word	0x00000180
        /*03ec*/ 	.word	0x00000001
        /*03f0*/ 	.word	0x00000001


	//----- nvinfo : EIATTR_CRS_STACK_SIZE
	.align		4
.L_283:
        /*03f4*/ 	.byte	0x04, 0x1e
        /*03f6*/ 	.short	(.L_285 - .L_284)
.L_284:
        /*03f8*/ 	.word	0x00000000


	//----- nvinfo : EIATTR_CBANK_PARAM_SIZE
	.align		4
.L_285:
        /*03fc*/ 	.byte	0x03, 0x19
        /*03fe*/ 	.short	0x06f0


	//----- nvinfo : EIATTR_PARAM_CBANK
	.align		4
        /*0400*/ 	.byte	0x04, 0x0a
        /*0402*/ 	.short	(.L_287 - .L_286)
	.align		4
.L_286:
        /*0404*/ 	.word	index@(.nv.constant0._ZN7cutlass13device_kernelIN5flash11enable_sm90INS1_16FlashAttnBwdSm90INS1_25CollectiveMainloopBwdSm90ILi2ELi2ELi2EN4cute5tupleIJNS5_1CILi1EEES8_S8_EEENS6_IJNS7_ILi64EEENS7_ILi128EEENS7_ILi96EEEEEENS_10bfloat16_tEfNS_4arch4Sm90ELb0ELb0ELb1ELb0ELb1ELb1ELb0ELb0ELi2ELi1ELi2ELi1ELb1EEENS1_24CollectiveEpilogueBwdGQAISD_fSG_Li256ELb0ELb1EEENS1_19SingleTileSchedulerILb0ELb0ELb0ELi128EEEEEEEEEvNT_6ParamsE)
        /*0408*/ 	.short	0x0210
        /*040a*/ 	.short	0x06f0


	//----- nvinfo : EIATTR_SW_WAR
	.align		4
.L_287:
        /*040c*/ 	.byte	0x04, 0x36
        /*040e*/ 	.short	(.L_289 - .L_288)
.L_288:
        /*0410*/ 	.word	0x00000008
.L_289:


//--------------------- .nv.info._ZN7cutlass13device_kernelIN5flash11enable_sm90INS1_16FlashAttnBwdSm90INS1_25CollectiveMainloopBwdSm90ILi2ELi2ELi2EN4cute5tupleIJNS5_1CILi1EEES8_S8_EEENS6_IJNS7_ILi64EEENS7_ILi128EEENS7_ILi96EEEEEENS_10bfloat16_tEfNS_4arch4Sm90ELb0ELb0ELb1ELb1ELb0ELb1ELb0ELb0ELi2ELi1ELi2ELi1ELb1EEENS1_21CollectiveEpilogueBwdISD_SE_SG_Li256ELb1ELb0ELi1EEENS1_19SingleTileSchedulerILb1ELb0ELb0ELi128EEEEEEEEEvNT_6ParamsE --------------------------
	.section	.nv.info._ZN7cutlass13device_kernelIN5flash11enable_sm90INS1_16FlashAttnBwdSm90INS1_25CollectiveMainloopBwdSm90ILi2ELi2ELi2EN4cute5tupleIJNS5_1CILi1EEES8_S8_EEENS6_IJNS7_ILi64EEENS7_ILi128EEENS7_ILi96EEEEEENS_10bfloat16_tEfNS_4arch4Sm90ELb0ELb0ELb1ELb1ELb0ELb1ELb0ELb0ELi2ELi1ELi2ELi1ELb1EEENS1_21CollectiveEpilogueBwdISD_SE_SG_Li256ELb1ELb0ELi1EEENS1_19SingleTileSchedulerILb1ELb0ELb0ELi128EEEEEEEEEvNT_6ParamsE,"",@"SHT_CUDA_INFO"
	.sectionflags	@""
	.align	4


	//----- nvinfo : EIATTR_CUDA_API_VERSION
	.align		4
        /*0000*/ 	.byte	0x04, 0x37
        /*0002*/ 	.short	(.L_291 - .L_290)
.L_290:
        /*0004*/ 	.word	0x00000082


	//----- nvinfo : EIATTR_KPARAM_INFO
	.align		4
.L_291:
        /*0008*/ 	.byte	0x04, 0x17
        /*000a*/ 	.short	(.L_293 - .L_292)
.L_292:
        /*000c*/ 	.word	0x00000000
        /*0010*/ 	.short	0x0000
        /*0012*/ 	.short	0x0070
        /*0014*/ 	.byte	0x00, 0xf0, 0x01, 0x1a


	//----- nvinfo : EIATTR_SPARSE_MMA_MASK
	.align		4
.L_293:
        /*0018*/ 	.byte	0x03, 0x50
        /*001a*/ 	.short	0x0000


	//----- nvinfo : EIATTR_MAXREG_COUNT
	.align		4
        /*001c*/ 	.byte	0x03, 0x1b
        /*001e*/ 	.short	0x00a8


	//----- nvinfo : EIATTR_NUM_BARRIERS
	.align		4
        /*0020*/ 	.byte	0x02, 0x4c
        /*0022*/ 	.byte	0x10
	.zero		1


	//----- nvinfo : EIATTR_EXTERNS
	.align		4
        /*0024*/ 	.byte	0x04, 0x0f
        /*0026*/ 	.short	(.L_295 - .L_294)


	//   ....[0]....
	.align		4
.L_294:
        /*0028*/ 	.word	index@(__assertfail)


	//----- nvinfo : EIATTR_MERCURY_ISA_VERSION
	.align		4
.L_295:
        /*002c*/ 	.byte	0x03, 0x5f
        /*002e*/ 	.short	0x0101


	//----- nvinfo : EIATTR_INT_WARP_WIDE_INSTR_OFFSETS
	.align		4
        /*0030*/ 	.byte	0x04, 0x31
        /*0032*/ 	.short	(.L_297 - .L_296)


	//   ....[0]....
.L_296:
        /*0034*/ 	.word	0x00000180


	//   ....[1]....
        /*0038*/ 	.word	0x000001b0


	//----- nvinfo : EIATTR_COOP_GROUP_MASK_REGIDS
	.align		4
.L_297:
        /*003c*/ 	.byte	0x04, 0x29
        /*003e*/ 	.short	(.L_299 - .L_298)


	//   ....[0]....
.L_298:
        /*0040*/ 	.word	0xffffffff


	//   ....[1]....
        /*0044*/ 	.word	0xffffffff


	//   ....[2]....
        /*0048*/ 	.word	0xffffffff


	//   ....[3]....
        /*004c*/ 	.word	0xffffffff


	//   ....[4]....
        /*0050*/ 	.word	0xffffffff


	//   ....[5]....
        /*0054*/ 	.word	0xffffffff


	//   ....[6]....
        /*0058*/ 	.word	0xffffffff


	//   ....[7]....
        /*005c*/ 	.word	0x0500000f


	//----- nvinfo : EIATTR_COOP_GROUP_INSTR_OFFSETS
	.align		4
.L_299:
        /*0060*/ 	.byte	0x04, 0x28
        /*0062*/ 	.short	(.L_301 - .L_300)


	//   ....[0]....
.L_300:
        /*0064*/ 	.word	0x00000050


	//   ....[1]....
        /*0068*/ 	.word	0x00000190


	//   ....[2]....
        /*006c*/ 	.word	0x000001e0


	//   ....[3]....
        /*0070*/ 	.word	0x000003d0


	//   ....[4]....
        /*0074*/ 	.word	0x00000600


	//   ....[5]....
        /*0078*/ 	.word	0x00001360


	//   ....[6]....
        /*007c*/ 	.word	0x000068a0


	//   ....[7]....
        /*0080*/ 	.word	0x0000a1e0


	//----- nvinfo : EIATTR_REG_RECONFIG
	.align		4
.L_301:
        /*0084*/ 	.byte	0x01, 0x54
	.zero		2


	//----- nvinfo : EIATTR_SYSCALL_OFFSETS
	.align		4
        /*0088*/ 	.byte	0x04, 0x46
        /*008a*/ 	.short	(.L_303 - .L_302)


	//   ....[0]....
.L_302:
        /*008c*/ 	.word	0x00000fc0


	//   ....[1]....
        /*0090*/ 	.word	0x000010b0


	//   ....[2]....
        /*0094*/ 	.word	0x00001210


	//   ....[3]....
        /*0098*/ 	.word	0x00001300


	//   ....[4]....
        /*009c*/ 	.word	0x00001570


	//----- nvinfo : EIATTR_MBARRIER_INSTR_OFFSETS
	.align		4
.L_303:
        /*00a0*/ 	.byte	0x04, 0x39
        /*00a2*/ 	.short	(.L_305 - .L_304)


	//   ....[0]....
.L_304:
        /*00a4*/ 	.word	0x00000280
        /*00a8*/ 	.word	0x000000ff
        /*00ac*/ 	.word	0x00026800
        /*00b0*/ 	.short	0x0100
        /*00b2*/ 	.byte	0x06
	.zero		1


	//   ....[1]....
        /*00b4*/ 	.word	0x00000380
        /*00b8*/ 	.word	0x000000ff
        /*00bc*/ 	.word	0x00026810
        /*00c0*/ 	.short	0x0100
        /*00c2*/ 	.byte	0x08
	.zero		1


	//   ....[2]....
        /*00c4*/ 	.word	0x00000390
        /*00c8*/ 	.word	0x000000ff
        /*00cc*/ 	.word	0x00026820
        /*00d0*/ 	.short	0x0100
        /*00d2*/ 	.byte	0x08
	.zero		1


	//   ....[3]....
        /*00d4*/ 	.word	0x000003a0
        /*00d8*/ 	.word	0x000000ff
        /*00dc*/ 	.word	0x00026818
        /*00e0*/ 	.short	0x0100
        /*00e2*/ 	.byte	0x08
	.zero		1


	//   ....[4]....
        /*00e4*/ 	.word	0x000003b0
        /*00e8*/ 	.word	0x000000ff
        /*00ec*/ 	.word	0x00026828
        /*00f0*/ 	.short	0x0100
        /*00f2*/ 	.byte	0x08
	.zero		1


	//   ....[5]....
        /*00f4*/ 	.word	0x000004e0
        /*00f8*/ 	.word	0x000000ff
        /*00fc*/ 	.word	0x00026830
        /*0100*/ 	.short	0x0100
        /*0102*/ 	.byte	0x08
	.zero		1


	//   ....[6]....
        /*0104*/ 	.word	0x000004f0
        /*0108*/ 	.word	0x000000ff
        /*010c*/ 	.word	0x00026840
        /*0110*/ 	.short	0x0100
        /*0112*/ 	.byte	0x08
	.zero		1


	//   ....[7]....
        /*0114*/ 	.word	0x00000500
        /*0118*/ 	.word	0x000000ff
        /*011c*/ 	.word	0x00026838
        /*0120*/ 	.short	0x0100
        /*0122*/ 	.byte	0x08
	.zero		1


	//   ....[8]....
        /*0124*/ 	.word	0x00000510
        /*0128*/ 	.word	0x000000ff
        /*012c*/ 	.word	0x00026848
        /*0130*/ 	.short	0x0100
        /*0132*/ 	.byte	0x08
	.zero		1


	//   ....[9]....
        /*0134*/ 	.word	0x000013a0
        /*0138*/ 	.word	0x00000012
        /*013c*/ 	.word	0x00026800
        /*0140*/ 	.short	0x010a
        /*0142*/ 	.byte	0x3f
	.zero		1


	//   ....[10]....
        /*0144*/ 	.word	0x00001430
        /*0148*/ 	.word	0x00000012
        /*014c*/ 	.word	0x00026800
        /*0150*/ 	.short	0x010a
        /*0152*/ 	.byte	0x3f
	.zero		1


	//   ....[11]....
        /*0154*/ 	.word	0x00001de0
        /*0158*/ 	.word	0x000000ff
        /*015c*/ 	.word	0x00026810
        /*0160*/ 	.short	0x010a
        /*0162*/ 	.byte	0x0a
	.zero		1


	//   ....[12]....
        /*0164*/ 	.word	0x00001e20
        /*0168*/ 	.word	0x000000ff
        /*016c*/ 	.word	0x00026810
        /*0170*/ 	.short	0x010a
        /*0172*/ 	.byte	0x0a
	.zero		1


	//   ....[13]....
        /*0174*/ 	.word	0x00002270
        /*0178*/ 	.word	0x000000ff
        /*017c*/ 	.word	0x00026830
        /*0180*/ 	.short	0x010a
        /*0182*/ 	.byte	0x0a
	.zero		1


	//   ....[14]....
        /*0184*/ 	.word	0x000022b0
        /*0188*/ 	.word	0x000000ff
        /*018c*/ 	.word	0x00026830
        /*0190*/ 	.short	0x010a
        /*0192*/ 	.byte	0x0a
	.zero		1


	//   ....[15]....
        /*0194*/ 	.word	0x000046a0
        /*0198*/ 	.word	0x000000ff
        /*019c*/ 	.word	0x00000000
        /*01a0*/ 	.short	0x0101
        /*01a2*/ 	.byte	0x0c
	.zero		1


	//   ....[16]....
        /*01a4*/ 	.word	0x00004950
        /*01a8*/ 	.word	0x000000ff
        /*01ac*/ 	.word	0x00000000
        /*01b0*/ 	.short	0x0101
        /*01b2*/ 	.byte	0x0a
	.zero		1


	//   ....[17]....
        /*01b4*/ 	.word	0x00008130
        /*01b8*/ 	.word	0x00000000
        /*01bc*/ 	.word	0x00026820
        /*01c0*/ 	.short	0x010a
        /*01c2*/ 	.byte	0x3f
	.zero		1


	//   ....[18]....
        /*01c4*/ 	.word	0x00008a00
        /*01c8*/ 	.word	0x00000000
        /*01cc*/ 	.word	0x00026840
        /*01d0*/ 	.short	0x010a
        /*01d2*/ 	.byte	0x3f
	.zero		1


	//   ....[19]....
        /*01d4*/ 	.word	0x00008d10
        /*01d8*/ 	.word	0x00000000
        /*01dc*/ 	.word	0x00026828
        /*01e0*/ 	.short	0x010a
        /*01e2*/ 	.byte	0x3f
	.zero		1


	//   ....[20]....
        /*01e4*/ 	.word	0x00008fb0
        /*01e8*/ 	.word	0x00000000
        /*01ec*/ 	.word	0x00026848
        /*01f0*/ 	.short	0x010a
        /*01f2*/ 	.byte	0x3f
	.zero		1


	//   ....[21]....
        /*01f4*/ 	.word	0x000092a0
        /*01f8*/ 	.word	0x00000000
        /*01fc*/ 	.word	0x00026820
        /*0200*/ 	.short	0x010a
        /*0202*/ 	.byte	0x3f
	.zero		1


	//   ....[22]....
        /*0204*/ 	.word	0x000095a0
        /*0208*/ 	.word	0x00000000
        /*020c*/ 	.word	0x00026840
        /*0210*/ 	.short	0x010a
        /*0212*/ 	.byte	0x3f
	.zero		1


	//   ....[23]....
        /*0214*/ 	.word	0x00009890
        /*0218*/ 	.word	0x00000000
        /*021c*/ 	.word	0x00026828
        /*0220*/ 	.short	0x010a
        /*0222*/ 	.byte	0x3f
	.zero		1


	//   ....[24]....
        /*0224*/ 	.word	0x00009b80
        /*0228*/ 	.word	0x00000003
        /*022c*/ 	.word	0x00026840
        /*0230*/ 	.short	0x010a
        /*0232*/ 	.byte	0x3f
	.zero		1


	//   ....[25]....
        /*0234*/ 	.word	0x0000a040
        /*0238*/ 	.word	0x00000006
        /*023c*/ 	.word	0x00000000
        /*0240*/ 	.short	0x010a
        /*0242*/ 	.byte	0x3f
	.zero		1


	//   ....[26]....
        /*0244*/ 	.word	0x0000a0a0
        /*0248*/ 	.word	0x00000003
        /*024c*/ 	.word	0x00000000
        /*0250*/ 	.short	0x010a
        /*0252*/ 	.byte	0x3f
	.zero		1


	//   ....[27]....
        /*0254*/ 	.word	0x0000a100
        /*0258*/ 	.word	0x00000000
        /*025c*/ 	.word	0x00000000
        /*0260*/ 	.short	0x010a
        /*0262*/ 	.byte	0x3f
	.zero		1


	//   ....[28]....
        /*0264*/ 	.word	0x0000a130
        /*0268*/ 	.word	0x00000003
        /*026c*/ 	.word	0x00000000
        /*0270*/ 	.short	0x010a
        /*0272*/ 	.byte	0x3f
	.zero		1


	//   ....[29]....
        /*0274*/ 	.word	0x0000a210
        /*0278*/ 	.word	0x00000012
        /*027c*/ 	.word	0x00026800
        /*0280*/ 	.short	0x010a
        /*0282*/ 	.byte	0x3f
	.zero		1


	//   ....[30]....
        /*0284*/ 	.word	0x0000a270
        /*0288*/ 	.word	0x00000005
        /*028c*/ 	.word	0x00026810
        /*0290*/ 	.short	0x010a
        /*0292*/ 	.byte	0x3f
	.zero		1


	//   ....[31]....
        /*0294*/ 	.word	0x0000a2d0
        /*0298*/ 	.word	0x00000079
        /*029c*/ 	.word	0x00026830
        /*02a0*/ 	.short	0x010a
        /*02a2*/ 	.byte	0x3f
	.zero		1


	//   ....[32]....
        /*02a4*/ 	.word	0x0000a320
        /*02a8*/ 	.word	0x00000000
        /*02ac*/ 	.word	0x00026820
        /*02b0*/ 	.short	0x010a
        /*02b2*/ 	.byte	0x3f
	.zero		1


	//   ....[33]....
        /*02b4*/ 	.word	0x0000a370
        /*02b8*/ 	.word	0x00000000
        /*02bc*/ 	.word	0x00026840
        /*02c0*/ 	.short	0x010a
        /*02c2*/ 	.byte	0x3f
	.zero		1


	//   ....[34]....
        /*02c4*/ 	.word	0x0000a3c0
        /*02c8*/ 	.word	0x00000000
        /*02cc*/ 	.word	0x00026828
        /*02d0*/ 	.short	0x010a
        /*02d2*/ 	.byte	0x3f
	.zero		1


	//   ....[35]....
        /*02d4*/ 	.word	0x0000a410
        /*02d8*/ 	.word	0x00000000
        /*02dc*/ 	.word	0x00026848
        /*02e0*/ 	.short	0x010a
        /*02e2*/ 	.byte	0x3f
	.zero		1


	//   ....[36]....
        /*02e4*/ 	.word	0x0000a470
        /*02e8*/ 	.word	0x00000000
        /*02ec*/ 	.word	0x00026820
        /*02f0*/ 	.short	0x010a
        /*02f2*/ 	.byte	0x3f
	.zero		1


	//   ....[37]....
        /*02f4*/ 	.word	0x0000a4c0
        /*02f8*/ 	.word	0x00000000
        /*02fc*/ 	.word	0x00026840
        /*0300*/ 	.short	0x010a
        /*0302*/ 	.byte	0x3f
	.zero		1


	//   ....[38]....
        /*0304*/ 	.word	0x0000a510
        /*0308*/ 	.word	0x00000000
        /*030c*/ 	.word	0x00026828
        /*0310*/ 	.short	0x010a
        /*0312*/ 	.byte	0x3f
	.zero		1


	//   ....[39]....
        /*0314*/ 	.word	0x0000a560
        /*0318*/ 	.word	0x00000003
        /*031c*/ 	.word	0x00026840
        /*0320*/ 	.short	0x010a
        /*0322*/ 	.byte	0x3f
	.zero		1


	//   ....[40]....
        /*0324*/ 	.word	0x0000a640
        /*0328*/ 	.word	0x00000006
        /*032c*/ 	.word	0x00000000
        /*0330*/ 	.short	0x010a
        /*0332*/ 	.byte	0x3f
	.zero		1


	//   ....[41]....
        /*0334*/ 	.word	0x0000a690
        /*0338*/ 	.word	0x00000003
        /*033c*/ 	.word	0x00000000
        /*0340*/ 	.short	0x010a
        /*0342*/ 	.byte	0x3f
	.zero		1


	//   ....[42]....
        /*0344*/ 	.word	0x0000a6e0
        /*0348*/ 	.word	0x00000000
        /*034c*/ 	.word	0x00000000
        /*0350*/ 	.short	0x010a
        /*0352*/ 	.byte	0x3f
	.zero		1


	//----- nvinfo : EIATTR_NUM_MBARRIERS
	.align		4
.L_305:
        /*0354*/ 	.byte	0x03, 0x38
        /*0356*/ 	.short	0x0009


	//----- nvinfo : EIATTR_EXIT_INSTR_OFFSETS
	.align		4
        /*0358*/ 	.byte	0x04, 0x1c
        /*035a*/ 	.short	(.L_307 - .L_306)


	//   ....[0]....
.L_306:
        /*035c*/ 	.word	0x0000a180


	//----- nvinfo : EIATTR_MAX_THREADS
	.align		4
.L_307:
        /*0360*/ 	.byte	0x04, 0x05
        /*0362*/ 	.short	(.L_309 - .L_308)
.L_308:
        /*0364*/ 	.word	0x00000180
        /*0368*/ 	.word	0x00000001
        /*036c*/ 	.word	0x00000001


	//----- nvinfo : EIATTR_CRS_STACK_SIZE
	.align		4
.L_309:
        /*0370*/ 	.byte	0x04, 0x1e
        /*0372*/ 	.short	(.L_311 - .L_310)
.L_310:
        /*0374*/ 	.word	0x00000000


	//----- nvinfo : EIATTR_CBANK_PARAM_SIZE
	.align		4
.L_311:
        /*0378*/ 	.byte	0x03, 0x19
        /*037a*/ 	.short	0x06f0


	//----- nvinfo : EIATTR_PARAM_CBANK
	.align		4
        /*037c*/ 	.byte	0x04, 0x0a
        /*037e*/ 	.short	(.L_313 - .L_312)
	.align		4
.L_312:
        /*0380*/ 	.word	index@(.nv.constant0._ZN7cutlass13device_kernelIN5flash11enable_sm90INS1_16FlashAttnBwdSm90INS1_25CollectiveMainloopBwdSm90ILi2ELi2ELi2EN4cute5tupleIJNS5_1CILi1EEES8_S8_EEENS6_IJNS7_ILi64EEENS7_ILi128EEENS7_ILi96EEEEEENS_10bfloat16_tEfNS_4arch4Sm90ELb0ELb0ELb1ELb1ELb0ELb1ELb0ELb0ELi2ELi1ELi2ELi1ELb1EEENS1_21CollectiveEpilogueBwdISD_SE_SG_Li256ELb1ELb0ELi1EEENS1_19SingleTileSchedulerILb1ELb0ELb0ELi128EEEEEEEEEvNT_6ParamsE)
        /*0384*/ 	.short	0x0210
        /*0386*/ 	.short	0x06f0


	//----- nvinfo : EIATTR_SW_WAR
	.align		4
.L_313:
        /*0388*/ 	.byte	0x04, 0x36
        /*038a*/ 	.short	(.L_315 - .L_314)
.L_314:
        /*038c*/ 	.word	0x00000008
.L_315:


//--------------------- .nv.info._ZN7cutlass13device_kernelIN5flash11enable_sm90INS1_16FlashAttnBwdSm90INS1_25CollectiveMainloopBwdSm90ILi2ELi2ELi2EN4cute5tupleIJNS5_1CILi1EEES8_S8_EEENS6_IJNS7_ILi64EEENS7_ILi128EEENS7_ILi96EEEEEENS_10bfloat16_tEfNS_4arch4Sm90ELb0ELb0ELb1ELb1ELb1ELb1ELb0ELb0ELi2ELi1ELi2ELi1ELb1EEENS1_21CollectiveEpilogueBwdISD_SE_SG_Li256ELb1ELb0ELi1EEENS1_19SingleTileSchedulerILb1ELb0ELb0ELi128EEEEEEEEEvNT_6ParamsE --------------------------
	.section	.nv.info._ZN7cutlass13device_kernelIN5flash11enable_sm90INS1_16FlashAttnBwdSm90INS1_25CollectiveMainloopBwdSm90ILi2ELi2ELi2EN4cute5tupleIJNS5_1CILi1EEES8_S8_EEENS6_IJNS7_ILi64EEENS7_ILi128EEENS7_ILi96EEEEEENS_10bfloat16_tEfNS_4arch4Sm90ELb0ELb0ELb1ELb1ELb1ELb1ELb0ELb0ELi2ELi1ELi2ELi1ELb1EEENS1_21CollectiveEpilogueBwdISD_SE_SG_Li256ELb1ELb0ELi1EEENS1_19SingleTileSchedulerILb1ELb0ELb0ELi128EEEEEEEEEvNT_6ParamsE,"",@"SHT_CUDA_INFO"
	.sectionflags	@""
	.align	4


	//----- nvinfo : EIATTR_CUDA_API_VERSION
	.align		4
        /*0000*/ 	.byte	0x04, 0x37
        /*0002*/ 	.short	(.L_317 - .L_316)
.L_316:
        /*0004*/ 	.word	0x00000082


	//----- nvinfo : EIATTR_KPARAM_INFO
	.align		4
.L_317:
        /*0008*/ 	.byte	0x04, 0x17
        /*000a*/ 	.short	(.L_319 - .L_318)
.L_318:
        /*000c*/ 	.word	0x00000000
        /*0010*/ 	.short	0x0000
        /*0012*/ 	.short	0x0070
        /*0014*/ 	.byte	0x00, 0xf0, 0x01, 0x1a


	//----- nvinfo : EIATTR_SPARSE_MMA_MASK
	.align		4
.L_319:
        /*0018*/ 	.byte	0x03, 0x50
        /*001a*/ 	.short	0x0000


	//----- nvinfo : EIATTR_MAXREG_COUNT
	.align		4
        /*001c*/ 	.byte	0x03, 0x1b
        /*001e*/ 	.short	0x00a8


	//----- nvinfo : EIATTR_NUM_BARRIERS
	.align		4
        /*0020*/ 	.byte	0x02, 0x4c
        /*0022*/ 	.byte	0x10
	.zero		1


	//----- nvinfo : EIATTR_EXTERNS
	.align		4
        /*0024*/ 	.byte	0x04, 0x0f
        /*0026*/ 	.short	(.L_321 - .L_320)


	//   ....[0]....
	.align		4
.L_320:
        /*0028*/ 	.word	index@(__assertfail)


	//----- nvinfo : EIATTR_MERCURY_ISA_VERSION
	.align		4
.L_321:
        /*002c*/ 	.byte	0x03, 0x5f
        /*002e*/ 	.short	0x0101


	//----- nvinfo : EIATTR_INT_WARP_WIDE_INSTR_OFFSETS
	.align		4
        /*0030*/ 	.byte	0x04, 0x31
        /*0032*/ 	.short	(.L_323 - .L_322)


	//   ....[0]....
.L_322:
        /*0034*/ 	.word	0x00000180


	//   ....[1]....
        /*0038*/ 	.word	0x000001b0


	//   ....[2]....
        /*003c*/ 	.word	0x000075d0


	//   ....[3]....
        /*0040*/ 	.word	0x00007a40


	//   ....[4]....
        /*0044*/ 	.word	0x00008010


	//----- nvinfo : EIATTR_COOP_GROUP_MASK_REGIDS
	.align		4
.L_323:
        /*0048*/ 	.byte	0x04, 0x29
        /*004a*/ 	.short	(.L_325 - .L_324)


	//   ....[0]....
.L_324:
        /*004c*/ 	.word	0xffffffff


	//   ....[1]....
        /*0050*/ 	.word	0xffffffff


	//   ....[2]....
        /*0054*/ 	.word	0xffffffff


	//   ....[3]....
        /*0058*/ 	.word	0xffffffff


	//   ....[4]....
        /*005c*/ 	.word	0xffffffff


	//   ....[5]....
        /*0060*/ 	.word	0xffffffff


	//   ....[6]....
        /*0064*/ 	.word	0xffffffff


	//   ....[7]....
        /*0068*/ 	.word	0xffffffff


	//   ....[8]....
        /*006c*/ 	.word	0xffffffff


	//   ....[9]....
        /*0070*/ 	.word	0xffffffff


	//   ....[10]....
        /*0074*/ 	.word	0xffffffff


	//   ....[11]....
        /*0078*/ 	.word	0xffffffff


	//   ....[12]....
        /*007c*/ 	.word	0xffffffff


	//   ....[13]....
        /*0080*/ 	.word	0x0500000f


	//   ....[14]....
        /*0084*/ 	.word	0x0500000f


	//   ....[15]....
        /*0088*/ 	.word	0x0500000f


	//   ....[16]....
        /*008c*/ 	.word	0x0500000f


	//----- nvinfo : EIATTR_COOP_GROUP_INSTR_OFFSETS
	.align		4
.L_325:
        /*0090*/ 	.byte	0x04, 0x28
        /*0092*/ 	.short	(.L_327 - .L_326)


	//   ....[0]....
.L_326:
        /*0094*/ 	.word	0x00000050


	//   ....[1]....
        /*0098*/ 	.word	0x00000190


	//   ....[2]....
        /*009c*/ 	.word	0x000001e0


	//   ....[3]....
        /*00a0*/ 	.word	0x000003d0


	//   ....[4]....
        /*00a4*/ 	.word	0x00000600


	//   ....[5]....
        /*00a8*/ 	.word	0x00001360


	//   ....[6]....
        /*00ac*/ 	.word	0x000068a0


	//   ....[7]....
        /*00b0*/ 	.word	0x00007270


	//   ....[8]....
        /*00b4*/ 	.word	0x00007500


	//   ....[9]....
        /*00b8*/ 	.word	0x00007740


	//   ....[10]....
        /*00bc*/ 	.word	0x00007970


	//   ....[11]....
        /*00c0*/ 	.word	0x00007c20


	//   ....[12]....
        /*00c4*/ 	.word	0x00007f50


	//   ....[13]....
        /*00c8*/ 	.word	0x0000aa30


	//   ....[14]....
        /*00cc*/ 	.word	0x0000aba0


	//   ....[15]....
        /*00d0*/ 	.word	0x0000ac10


	//   ....[16]....
        /*00d4*/ 	.word	0x0000ac80


	//----- nvinfo : EIATTR_REG_RECONFIG
	.align		4
.L_327:
        /*00d8*/ 	.byte	0x01, 0x54
	.zero		2


	//----- nvinfo : EIATTR_SYSCALL_OFFSETS
	.align		4
        /*00dc*/ 	.byte	0x04, 0x46
        /*00de*/ 	.short	(.L_329 - .L_328)


	//   ....[0]....
.L_328:
        /*00e0*/ 	.word	0x00000fc0


	//   ....[1]....
        /*00e4*/ 	.word	0x000010b0


	//   ....[2]....
        /*00e8*/ 	.word	0x00001210


	//   ....[3]....
        /*00ec*/ 	.word	0x00001300


	//   ....[4]....
        /*00f0*/ 	.word	0x00001570


	//----- nvinfo : EIATTR_MBARRIER_INSTR_OFFSETS
	.align		4
.L_329:
        /*00f4*/ 	.byte	0x04, 0x39
        /*00f6*/ 	.short	(.L_331 - .L_330)


	//   ....[0]....
.L_330:
        /*00f8*/ 	.word	0x00000280
        /*00fc*/ 	.word	0x000000ff
        /*0100*/ 	.word	0x00026800
        /*0104*/ 	.short	0x0100
        /*0106*/ 	.byte	0x06
	.zero		1


	//   ....[1]....
        /*0108*/ 	.word	0x00000380
        /*010c*/ 	.word	0x000000ff
        /*0110*/ 	.word	0x00026810
        /*0114*/ 	.short	0x0100
        /*0116*/ 	.byte	0x08
	.zero		1


	//   ....[2]....
        /*0118*/ 	.word	0x00000390
        /*011c*/ 	.word	0x000000ff
        /*0120*/ 	.word	0x00026820
        /*0124*/ 	.short	0x0100
        /*0126*/ 	.byte	0x08
	.zero		1


	//   ....[3]....
        /*0128*/ 	.word	0x000003a0
        /*012c*/ 	.word	0x000000ff
        /*0130*/ 	.word	0x00026818
        /*0134*/ 	.short	0x0100
        /*0136*/ 	.byte	0x08
	.zero		1


	//   ....[4]....
        /*0138*/ 	.word	0x000003b0
        /*013c*/ 	.word	0x000000ff
        /*0140*/ 	.word	0x00026828
        /*0144*/ 	.short	0x0100
        /*0146*/ 	.byte	0x08
	.zero		1


	//   ....[5]....
        /*0148*/ 	.word	0x000004e0
        /*014c*/ 	.word	0x000000ff
        /*0150*/ 	.word	0x00026830
        /*0154*/ 	.short	0x0100
        /*0156*/ 	.byte	0x08
	.zero		1


	//   ....[6]....
        /*0158*/ 	.word	0x000004f0
        /*015c*/ 	.word	0x000000ff
        /*0160*/ 	.word	0x00026840
        /*0164*/ 	.short	0x0100
        /*0166*/ 	.byte	0x08
	.zero		1


	//   ....[7]....
        /*0168*/ 	.word	0x00000500
        /*016c*/ 	.word	0x000000ff
        /*0170*/ 	.word	0x00026838
        /*0174*/ 	.short	0x0100
        /*0176*/ 	.byte	0x08
	.zero		1


	//   ....[8]....
        /*0178*/ 	.word	0x00000510
        /*017c*/ 	.word	0x000000ff
        /*0180*/ 	.word	0x00026848
        /*0184*/ 	.short	0x0100
        /*0186*/ 	.byte	0x08
	.zero		1


	//   ....[9]....
        /*0188*/ 	.word	0x000013a0
        /*018c*/ 	.word	0x00000012
        /*0190*/ 	.word	0x00026800
        /*0194*/ 	.short	0x010a
        /*0196*/ 	.byte	0x3f
	.zero		1


	//   ....[10]....
        /*0198*/ 	.word	0x00001430
        /*019c*/ 	.word	0x00000012
        /*01a0*/ 	.word	0x00026800
        /*01a4*/ 	.short	0x010a
        /*01a6*/ 	.byte	0x3f
	.zero		1


	//   ....[11]....
        /*01a8*/ 	.word	0x00001de0
        /*01ac*/ 	.word	0x000000ff
        /*01b0*/ 	.word	0x00026810
        /*01b4*/ 	.short	0x010a
        /*01b6*/ 	.byte	0x0a
	.zero		1


	//   ....[12]....
        /*01b8*/ 	.word	0x00001e20
        /*01bc*/ 	.word	0x000000ff
        /*01c0*/ 	.word	0x00026810
        /*01c4*/ 	.short	0x010a
        /*01c6*/ 	.byte	0x0a
	.zero		1


	//   ....[13]....
        /*01c8*/ 	.word	0x00002270
        /*01cc*/ 	.word	0x000000ff
        /*01d0*/ 	.word	0x00026830
        /*01d4*/ 	.short	0x010a
        /*01d6*/ 	.byte	0x0a
	.zero		1


	//   ....[14]....
        /*01d8*/ 	.word	0x000022b0
        /*01dc*/ 	.word	0x000000ff
        /*01e0*/ 	.word	0x00026830
        /*01e4*/ 	.short	0x010a
        /*01e6*/ 	.byte	0x0a
	.zero		1


	//   ....[15]....
        /*01e8*/ 	.word	0x000046a0
        /*01ec*/ 	.word	0x000000ff
        /*01f0*/ 	.word	0x00000000
        /*01f4*/ 	.short	0x0101
        /*01f6*/ 	.byte	0x0c
	.zero		1


	//   ....[16]....
        /*01f8*/ 	.word	0x00004950
        /*01fc*/ 	.word	0x000000ff
        /*0200*/ 	.word	0x00000000
        /*0204*/ 	.short	0x0101
        /*0206*/ 	.byte	0x0a
	.zero		1


	//   ....[17]....
        /*0208*/ 	.word	0x00008980
        /*020c*/ 	.word	0x00000000
        /*0210*/ 	.word	0x00026820
        /*0214*/ 	.short	0x010a
        /*0216*/ 	.byte	0x3f
	.zero		1


	//   ....[18]....
        /*0218*/ 	.word	0x00009250
        /*021c*/ 	.word	0x00000000
        /*0220*/ 	.word	0x00026840
        /*0224*/ 	.short	0x010a
        /*0226*/ 	.byte	0x3f
	.zero		1


	//   ....[19]....
        /*0228*/ 	.word	0x00009560
        /*022c*/ 	.word	0x00000000
        /*0230*/ 	.word	0x00026828
        /*0234*/ 	.short	0x010a
        /*0236*/ 	.byte	0x3f
	.zero		1


	//   ....[20]....
        /*0238*/ 	.word	0x00009800
        /*023c*/ 	.word	0x00000000
        /*0240*/ 	.word	0x00026848
        /*0244*/ 	.short	0x010a
        /*0246*/ 	.byte	0x3f
	.zero		1


	//   ....[21]....
        /*0248*/ 	.word	0x00009af0
        /*024c*/ 	.word	0x00000000
        /*0250*/ 	.word	0x00026820
        /*0254*/ 	.short	0x010a
        /*0256*/ 	.byte	0x3f
	.zero		1


	//   ....[22]....
        /*0258*/ 	.word	0x00009df0
        /*025c*/ 	.word	0x00000000
        /*0260*/ 	.word	0x00026840
        /*0264*/ 	.short	0x010a
        /*0266*/ 	.byte	0x3f
	.zero		1


	//   ....[23]....
        /*0268*/ 	.word	0x0000a0e0
        /*026c*/ 	.word	0x00000000
        /*0270*/ 	.word	0x00026828
        /*0274*/ 	.short	0x010a
        /*0276*/ 	.byte	0x3f
	.zero		1


	//   ....[24]....
        /*0278*/ 	.word	0x0000a3d0
        /*027c*/ 	.word	0x00000003
        /*0280*/ 	.word	0x00026840
        /*0284*/ 	.short	0x010a
        /*0286*/ 	.byte	0x3f
	.zero		1


	//   ....[25]....
        /*0288*/ 	.word	0x0000a890
        /*028c*/ 	.word	0x00000006
        /*0290*/ 	.word	0x00000000
        /*0294*/ 	.short	0x010a
        /*0296*/ 	.byte	0x3f
	.zero		1


	//   ....[26]....
        /*0298*/ 	.word	0x0000a8f0
        /*029c*/ 	.word	0x00000003
        /*02a0*/ 	.word	0x00000000
        /*02a4*/ 	.short	0x010a
        /*02a6*/ 	.byte	0x3f
	.zero		1


	//   ....[27]....
        /*02a8*/ 	.word	0x0000a950
        /*02ac*/ 	.word	0x00000000
        /*02b0*/ 	.word	0x00000000
        /*02b4*/ 	.short	0x010a
        /*02b6*/ 	.byte	0x3f
	.zero		1


	//   ....[28]....
        /*02b8*/ 	.word	0x0000a980
        /*02bc*/ 	.word	0x00000003
        /*02c0*/ 	.word	0x00000000
        /*02c4*/ 	.short	0x010a
        /*02c6*/ 	.byte	0x3f
	.zero		1


	//   ....[29]....
        /*02c8*/ 	.word	0x0000aa60
        /*02cc*/ 	.word	0x00000012
        /*02d0*/ 	.word	0x00026800
        /*02d4*/ 	.short	0x010a
        /*02d6*/ 	.byte	0x3f
	.zero		1


	//   ....[30]....
        /*02d8*/ 	.word	0x0000aac0
        /*02dc*/ 	.word	0x00000005
        /*02e0*/ 	.word	0x00026810
        /*02e4*/ 	.short	0x010a
        /*02e6*/ 	.byte	0x3f
	.zero		1


	//   ....[31]....
        /*02e8*/ 	.word	0x0000ab20
        /*02ec*/ 	.word	0x00000079
        /*02f0*/ 	.word	0x00026830
        /*02f4*/ 	.short	0x010a
        /*02f6*/ 	.byte	0x3f
	.zero		1


	//   ....[32]....
        /*02f8*/ 	.word	0x0000acc0
        /*02fc*/ 	.word	0x00000000
        /*0300*/ 	.word	0x00026820
        /*0304*/ 	.short	0x010a
        /*0306*/ 	.byte	0x3f
	.zero		1


	//   ....[33]....
        /*0308*/ 	.word	0x0000ad10
        /*030c*/ 	.word	0x00000000
        /*0310*/ 	.word	0x00026840
        /*0314*/ 	.short	0x010a
        /*0316*/ 	.byte	0x3f
	.zero		1


	//   ....[34]....
        /*0318*/ 	.word	0x0000ad60
        /*031c*/ 	.word	0x00000000
        /*0320*/ 	.word	0x00026828
        /*0324*/ 	.short	0x010a
        /*0326*/ 	.byte	0x3f
	.zero		1


	//   ....[35]....
        /*0328*/ 	.word	0x0000adb0
        /*032c*/ 	.word	0x00000000
        /*0330*/ 	.word	0x00026848
        /*0334*/ 	.short	0x010a
        /*0336*/ 	.byte	0x3f
	.zero		1


	//   ....[36]....
        /*0338*/ 	.word	0x0000ae10
        /*033c*/ 	.word	0x00000000
        /*0340*/ 	.word	0x00026820
        /*0344*/ 	.short	0x010a
        /*0346*/ 	.byte	0x3f
	.zero		1


	//   ....[37]....
        /*0348*/ 	.word	0x0000ae60
        /*034c*/ 	.word	0x00000000
        /*0350*/ 	.word	0x00026840
        /*0354*/ 	.short	0x010a
        /*0356*/ 	.byte	0x3f
	.zero		1


	//   ....[38]....
        /*0358*/ 	.word	0x0000aeb0
        /*035c*/ 	.word	0x00000000
        /*0360*/ 	.word	0x00026828
        /*0364*/ 	.short	0x010a
        /*0366*/ 	.byte	0x3f
	.zero		1


	//   ....[39]....
        /*0368*/ 	.word	0x0000af00
        /*036c*/ 	.word	0x00000003
        /*0370*/ 	.word	0x00026840
        /*0374*/ 	.short	0x010a
        /*0376*/ 	.byte	0x3f
	.zero		1


	//   ....[40]....
        /*0378*/ 	.word	0x0000afe0
        /*037c*/ 	.word	0x00000006
        /*0380*/ 	.word	0x00000000
        /*0384*/ 	.short	0x010a
        /*0386*/ 	.byte	0x3f
	.zero		1


	//   ....[41]....
        /*0388*/ 	.word	0x0000b030
        /*038c*/ 	.word	0x00000003
        /*0390*/ 	.word	0x00000000
        /*0394*/ 	.short	0x010a
        /*0396*/ 	.byte	0x3f
	.zero		1


	//   ....[42]....
        /*0398*/ 	.word	0x0000b080
        /*039c*/ 	.word	0x00000000
        /*03a0*/ 	.word	0x00000000
        /*03a4*/ 	.short	0x010a
        /*03a6*/ 	.byte	0x3f
	.zero		1


	//----- nvinfo : EIATTR_NUM_MBARRIERS
	.align		4
.L_331:
        /*03a8*/ 	.byte	0x03, 0x38
        /*03aa*/ 	.short	0x0009


	//----- nvinfo : EIATTR_EXIT_INSTR_OFFSETS
	.align		4
        /*03ac*/ 	.byte	0x04, 0x1c
        /*03ae*/ 	.short	(.L_333 - .L_332)


	//   ....[0]....
.L_332:
        /*03b0*/ 	.word	0x0000a9d0


	//----- nvinfo : EIATTR_MAX_THREADS
	.align		4
.L_333:
        /*03b4*/ 	.byte	0x04, 0x05
        /*03b6*/ 	.short	(.L_335 - .L_334)
.L_334:
        /*03b8*/ 	.word	0x00000180
        /*03bc*/ 	.word	0x00000001
        /*03c0*/ 	.word	0x00000001


	//----- nvinfo : EIATTR_CRS_STACK_SIZE
	.align		4
.L_335:
        /*03c4*/ 	.byte	0x04, 0x1e
        /*03c6*/ 	.short	(.L_337 - .L_336)
.L_336:
        /*03c8*/ 	.word	0x00000000


	//----- nvinfo : EIATTR_CBANK_PARAM_SIZE
	.align		4
.L_337:
        /*03cc*/ 	.byte	0x03, 0x19
        /*03ce*/ 	.short	0x06f0


	//----- nvinfo : EIATTR_PARAM_CBANK
	.align		4
        /*03d0*/ 	.byte	0x04, 0x0a
        /*03d2*/ 	.short	(.L_339 - .L_338)
	.align		4
.L_338:
        /*03d4*/ 	.word	index@(.nv.constant0._ZN7cutlass13device_kernelIN5flash11enable_sm90INS1_16FlashAttnBwdSm90INS1_25CollectiveMainloopBwdSm90ILi2ELi2ELi2EN4cute5tupleIJNS5_1CILi1EEES8_S8_EEENS6_IJNS7_ILi64EEENS7_ILi128EEENS7_ILi96EEEEEENS_10bfloat16_tEfNS_4arch4Sm90ELb0ELb0ELb1ELb1ELb1ELb1ELb0ELb0ELi2ELi1ELi2ELi1ELb1EEENS1_21CollectiveEpilogueBwdISD_SE_SG_Li256ELb1ELb0ELi1EEENS1_19SingleTileSchedulerILb1ELb0ELb0ELi128EEEEEEEEEvNT_6ParamsE)
        /*03d8*/ 	.short	0x0210
        /*03da*/ 	.short	0x06f0


	//----- nvinfo : EIATTR_SW_WAR
	.align		4
.L_339:
        /*03dc*/ 	.byte	0x04, 0x36
        /*03de*/ 	.short	(.L_341 - .L_340)
.L_340:
        /*03e0*/ 	.word	0x00000008
.L_341:


//--------------------- .nv.info._ZN7cutlass13device_kernelIN5flash11enable_sm90INS1_16FlashAttnBwdSm90INS1_25CollectiveMainloopBwdSm90ILi2ELi2ELi2EN4cute5tupleIJNS5_1CILi1EEES8_S8_EEENS6_IJNS7_ILi64EEENS7_ILi128EEENS7_ILi96EEEEEENS_10bfloat16_tEfNS_4arch4Sm90ELb0ELb0ELb1ELb1ELb0ELb1ELb0ELb0ELi2ELi1ELi2ELi1ELb1EEENS1_24CollectiveEpilogueBwdGQAISD_fSG_Li256ELb1ELb0EEENS1_19SingleTileSchedulerILb1ELb0ELb0ELi128EEEEEEEEEvNT_6ParamsE --------------------------
	.section	.nv.info._ZN7cutlass13device_kernelIN5flash11enable_sm90INS1_16FlashAttnBwdSm90INS1_25CollectiveMainloopBwdSm90ILi2ELi2ELi2EN4cute5tupleIJNS5_1CILi1EEES8_S8_EEENS6_IJNS7_ILi64EEENS7_ILi128EEENS7_ILi96EEEEEENS_10bfloat16_tEfNS_4arch4Sm90ELb0ELb0ELb1ELb1ELb0ELb1ELb0ELb0ELi2ELi1ELi2ELi1ELb1EEENS1_24CollectiveEpilogueBwdGQAISD_fSG_Li256ELb1ELb0EEENS1_19SingleTileSchedulerILb1ELb0ELb0ELi128EEEEEEEEEvNT_6ParamsE,"",@"SHT_CUDA_INFO"
	.sectionflags	@""
	.align	4


	//----- nvinfo : EIATTR_CUDA_API_VERSION
	.align		4
        /*0000*/ 	.byte	0x04, 0x37
        /*0002*/ 	.short	(.L_343 - .L_342)
.L_342:
        /*0004*/ 	.word	0x00000082


	//----- nvinfo : EIATTR_KPARAM_INFO
	.align		4
.L_343:
        /*0008*/ 	.byte	0x04, 0x17
        /*000a*/ 	.short	(.L_345 - .L_344)
.L_344:
        /*000c*/ 	.word	0x00000000
        /*0010*/ 	.short	0x0000
        /*0012*/ 	.short	0x0070
        /*0014*/ 	.byte	0x00, 0xf0, 0x01, 0x1a


	//----- nvinfo : EIATTR_SPARSE_MMA_MASK
	.align		4
.L_345:
        /*0018*/ 	.byte	0x03, 0x50
        /*001a*/ 	.short	0x0000


	//----- nvinfo : EIATTR_MAXREG_COUNT
	.align		4
        /*001c*/ 	.byte	0x03, 0x1b
        /*001e*/ 	.short	0x00a8


	//----- nvinfo : EIATTR_NUM_BARRIERS
	.align		4
        /*0020*/ 	.byte	0x02, 0x4c
        /*0022*/ 	.byte	0x10
	.zero		1


	//----- nvinfo : EIATTR_EXTERNS
	.align		4
        /*0024*/ 	.byte	0x04, 0x0f
        /*0026*/ 	.short	(.L_347 - .L_346)


	//   ....[0]....
	.align		4
.L_346:
        /*0028*/ 	.word	index@(__assertfail)


	//----- nvinfo : EIATTR_MERCURY_ISA_VERSION
	.align		4
.L_347:
        /*002c*/ 	.byte	0x03, 0x5f
        /*002e*/ 	.short	0x0101


	//----- nvinfo : EIATTR_INT_WARP_WIDE_INSTR_OFFSETS
	.align		4
        /*0030*/ 	.byte	0x04, 0x31
        /*0032*/ 	.short	(.L_349 - .L_348)


	//   ....[0]....
.L_348:
        /*0034*/ 	.word	0x00000180


	//   ....[1]....
        /*0038*/ 	.word	0x000001b0


	//----- nvinfo : EIATTR_COOP_GROUP_MASK_REGIDS
	.align		4
.L_349:
        /*003c*/ 	.byte	0x04, 0x29
        /*003e*/ 	.short	(.L_351 - .L_350)


	//   ....[0]....
.L_350:
        /*0040*/ 	.word	0xffffffff


	//   ....[1]....
        /*0044*/ 	.word	0xffffffff


	//   ....[2]....
        /*0048*/ 	.word	0xffffffff


	//   ....[3]....
        /*004c*/ 	.word	0xffffffff


	//   ....[4]....
        /*0050*/ 	.word	0xffffffff


	//   ....[5]....
        /*0054*/ 	.word	0xffffffff


	//   ....[6]....
        /*0058*/ 	.word	0xffffffff


	//   ....[7]....
        /*005c*/ 	.word	0x0500000f


	//----- nvinfo : EIATTR_COOP_GROUP_INSTR_OFFSETS
	.align		4
.L_351:
        /*0060*/ 	.byte	0x04, 0x28
        /*0062*/ 	.short	(.L_353 - .L_352)


	//   ....[0]....
.L_352:
        /*0064*/ 	.word	0x00000050


	//   ....[1]....
        /*0068*/ 	.word	0x00000190


	//   ....[2]....
        /*006c*/ 	.word	0x000001e0


	//   ....[3]....
        /*0070*/ 	.word	0x000003d0


	//   ....[4]....
        /*0074*/ 	.word	0x00000600


	//   ....[5]....
        /*0078*/ 	.word	0x00001350


	//   ....[6]....
        /*007c*/ 	.word	0x00005630


	//   ....[7]....
        /*0080*/ 	.word	0x00008f70


	//----- nvinfo : EIATTR_REG_RECONFIG
	.align		4
.L_353:
        /*0084*/ 	.byte	0x01, 0x54
	.zero		2


	//----- nvinfo : EIATTR_SYSCALL_OFFSETS
	.align		4
        /*0088*/ 	.byte	0x04, 0x46
        /*008a*/ 	.short	(.L_355 - .L_354)


	//   ....[0]....
.L_354:
        /*008c*/ 	.word	0x00000fb0


	//   ....[1]....
        /*0090*/ 	.word	0x000010a0


	//   ....[2]....
        /*0094*/ 	.word	0x00001200


	//   ....[3]....
        /*0098*/ 	.word	0x000012f0


	//   ....[4]....
        /*009c*/ 	.word	0x00001560


	//----- nvinfo : EIATTR_MBARRIER_INSTR_OFFSETS
	.align		4
.L_355:
        /*00a0*/ 	.byte	0x04, 0x39
        /*00a2*/ 	.short	(.L_357 - .L_356)


	//   ....[0]....
.L_356:
        /*00a4*/ 	.word	0x00000280
        /*00a8*/ 	.word	0x000000ff
        /*00ac*/ 	.word	0x00026800
        /*00b0*/ 	.short	0x0100
        /*00b2*/ 	.byte	0x06
	.zero		1


	//   ....[1]....
        /*00b4*/ 	.word	0x00000380
        /*00b8*/ 	.word	0x000000ff
        /*00bc*/ 	.word	0x00026810
        /*00c0*/ 	.short	0x0100
        /*00c2*/ 	.byte	0x08
	.zero		1


	//   ....[2]....
        /*00c4*/ 	.word	0x00000390
        /*00c8*/ 	.word	0x000000ff
        /*00cc*/ 	.word	0x00026820
        /*00d0*/ 	.short	0x0100
        /*00d2*/ 	.byte	0x08
	.zero		1


	//   ....[3]....
        /*00d4*/ 	.word	0x000003a0
        /*00d8*/ 	.word	0x000000ff
        /*00dc*/ 	.word	0x00026818
        /*00e0*/ 	.short	0x0100
        /*00e2*/ 	.byte	0x08
	.zero		1


	//   ....[4]....
        /*00e4*/ 	.word	0x000003b0
        /*00e8*/ 	.word	0x000000ff
        /*00ec*/ 	.word	0x00026828
        /*00f0*/ 	.short	0x0100
        /*00f2*/ 	.byte	0x08
	.zero		1


	//   ....[5]....
        /*00f4*/ 	.word	0x000004e0
        /*00f8*/ 	.word	0x000000ff
        /*00fc*/ 	.word	0x00026830
        /*0100*/ 	.short	0x0100
        /*0102*/ 	.byte	0x08
	.zero		1


	//   ....[6]....
        /*0104*/ 	.word	0x000004f0
        /*0108*/ 	.word	0x000000ff
        /*010c*/ 	.word	0x00026840
        /*0110*/ 	.short	0x0100
        /*0112*/ 	.byte	0x08
	.zero		1


	//   ....[7]....
        /*0114*/ 	.word	0x00000500
        /*0118*/ 	.word	0x000000ff
        /*011c*/ 	.word	0x00026838
        /*0120*/ 	.short	0x0100
        /*0122*/ 	.byte	0x08
	.zero		1


	//   ....[8]....
        /*0124*/ 	.word	0x00000510
        /*0128*/ 	.word	0x000000ff
        /*012c*/ 	.word	0x00026848
        /*0130*/ 	.short	0x0100
        /*0132*/ 	.byte	0x08
	.zero		1


	//   ....[9]....
        /*0134*/ 	.word	0x00001390
        /*0138*/ 	.word	0x00000012
        /*013c*/ 	.word	0x00026800
        /*0140*/ 	.short	0x010a
        /*0142*/ 	.byte	0x3f
	.zero		1


	//   ....[10]....
        /*0144*/ 	.word	0x00001420
        /*0148*/ 	.word	0x00000012
        /*014c*/ 	.word	0x00026800
        /*0150*/ 	.short	0x010a
        /*0152*/ 	.byte	0x3f
	.zero		1


	//   ....[11]....
        /*0154*/ 	.word	0x00001dd0
        /*0158*/ 	.word	0x000000ff
        /*015c*/ 	.word	0x00026810
        /*0160*/ 	.short	0x010a
        /*0162*/ 	.byte	0x0a
	.zero		1


	//   ....[12]....
        /*0164*/ 	.word	0x00001e10
        /*0168*/ 	.word	0x000000ff
        /*016c*/ 	.word	0x00026810
        /*0170*/ 	.short	0x010a
        /*0172*/ 	.byte	0x0a
	.zero		1


	//   ....[13]....
        /*0174*/ 	.word	0x00002260
        /*0178*/ 	.word	0x000000ff
        /*017c*/ 	.word	0x00026830
        /*0180*/ 	.short	0x010a
        /*0182*/ 	.byte	0x0a
	.zero		1


	//   ....[14]....
        /*0184*/ 	.word	0x000022a0
        /*0188*/ 	.word	0x000000ff
        /*018c*/ 	.word	0x00026830
        /*0190*/ 	.short	0x010a
        /*0192*/ 	.byte	0x0a
	.zero		1


	//   ....[15]....
        /*0194*/ 	.word	0x00004690
        /*0198*/ 	.word	0x000000ff
        /*019c*/ 	.word	0x00000000
        /*01a0*/ 	.short	0x0101
        /*01a2*/ 	.byte	0x0c
	.zero		1


	//   ....[16]....
        /*01a4*/ 	.word	0x00004940
        /*01a8*/ 	.word	0x000000ff
        /*01ac*/ 	.word	0x00000000
        /*01b0*/ 	.short	0x0101
        /*01b2*/ 	.byte	0x0a
	.zero		1


	//   ....[17]....
        /*01b4*/ 	.word	0x00006ec0
        /*01b8*/ 	.word	0x00000000
        /*01bc*/ 	.word	0x00026820
        /*01c0*/ 	.short	0x010a
        /*01c2*/ 	.byte	0x3f
	.zero		1


	//   ....[18]....
        /*01c4*/ 	.word	0x00007790
        /*01c8*/ 	.word	0x00000000
        /*01cc*/ 	.word	0x00026840
        /*01d0*/ 	.short	0x010a
        /*01d2*/ 	.byte	0x3f
	.zero		1


	//   ....[19]....
        /*01d4*/ 	.word	0x00007aa0
        /*01d8*/ 	.word	0x00000000
        /*01dc*/ 	.word	0x00026828
        /*01e0*/ 	.short	0x010a
        /*01e2*/ 	.byte	0x3f
	.zero		1


	//   ....[20]....
        /*01e4*/ 	.word	0x00007d40
        /*01e8*/ 	.word	0x00000000
        /*01ec*/ 	.word	0x00026848
        /*01f0*/ 	.short	0x010a
        /*01f2*/ 	.byte	0x3f
	.zero		1


	//   ....[21]....
        /*01f4*/ 	.word	0x00008030
        /*01f8*/ 	.word	0x00000000
        /*01fc*/ 	.word	0x00026820
        /*0200*/ 	.short	0x010a
        /*0202*/ 	.byte	0x3f
	.zero		1


	//   ....[22]....
        /*0204*/ 	.word	0x00008330
        /*0208*/ 	.word	0x00000000
        /*020c*/ 	.word	0x00026840
        /*0210*/ 	.short	0x010a
        /*0212*/ 	.byte	0x3f
	.zero		1


	//   ....[23]....
        /*0214*/ 	.word	0x00008620
        /*0218*/ 	.word	0x00000000
        /*021c*/ 	.word	0x00026828
        /*0220*/ 	.short	0x010a
        /*0222*/ 	.byte	0x3f
	.zero		1


	//   ....[24]....
        /*0224*/ 	.word	0x00008910
        /*0228*/ 	.word	0x00000003
        /*022c*/ 	.word	0x00026840
        /*0230*/ 	.short	0x010a
        /*0232*/ 	.byte	0x3f
	.zero		1


	//   ....[25]....
        /*0234*/ 	.word	0x00008dd0
        /*0238*/ 	.word	0x00000006
        /*023c*/ 	.word	0x00000000
        /*0240*/ 	.short	0x010a
        /*0242*/ 	.byte	0x3f
	.zero		1


	//   ....[26]....
        /*0244*/ 	.word	0x00008e30
        /*0248*/ 	.word	0x00000003
        /*024c*/ 	.word	0x00000000
        /*0250*/ 	.short	0x010a
        /*0252*/ 	.byte	0x3f
	.zero		1


	//   ....[27]....
        /*0254*/ 	.word	0x00008e90
        /*0258*/ 	.word	0x00000000
        /*025c*/ 	.word	0x00000000
        /*0260*/ 	.short	0x010a
        /*0262*/ 	.byte	0x3f
	.zero		1


	//   ....[28]....
        /*0264*/ 	.word	0x00008ec0
        /*0268*/ 	.word	0x00000003
        /*026c*/ 	.word	0x00000000
        /*0270*/ 	.short	0x010a
        /*0272*/ 	.byte	0x3f
	.zero		1


	//   ....[29]....
        /*0274*/ 	.word	0x00008fa0
        /*0278*/ 	.word	0x00000012
        /*027c*/ 	.word	0x00026800
        /*0280*/ 	.short	0x010a
        /*0282*/ 	.byte	0x3f
	.zero		1


	//   ....[30]....
        /*0284*/ 	.word	0x00009000
        /*0288*/ 	.word	0x00000005
        /*028c*/ 	.word	0x00026810
        /*0290*/ 	.short	0x010a
        /*0292*/ 	.byte	0x3f
	.zero		1


	//   ....[31]....
        /*0294*/ 	.word	0x00009060
        /*0298*/ 	.word	0x00000079
        /*029c*/ 	.word	0x00026830
        /*02a0*/ 	.short	0x010a
        /*02a2*/ 	.byte	0x3f
	.zero		1


	//   ....[32]....
        /*02a4*/ 	.word	0x000090b0
        /*02a8*/ 	.word	0x00000000
        /*02ac*/ 	.word	0x00026820
        /*02b0*/ 	.short	0x010a
        /*02b2*/ 	.byte	0x3f
	.zero		1


	//   ....[33]....
        /*02b4*/ 	.word	0x00009100
        /*02b8*/ 	.word	0x00000000
        /*02bc*/ 	.word	0x00026840
        /*02c0*/ 	.short	0x010a
        /*02c2*/ 	.byte	0x3f
	.zero		1


	//   ....[34]....
        /*02c4*/ 	.word	0x00009150
        /*02c8*/ 	.word	0x00000000
        /*02cc*/ 	.word	0x00026828
        /*02d0*/ 	.short	0x010a
        /*02d2*/ 	.byte	0x3f
	.zero		1


	//   ....[35]....
        /*02d4*/ 	.word	0x000091a0
        /*02d8*/ 	.word	0x00000000
        /*02dc*/ 	.word	0x00026848
        /*02e0*/ 	.short	0x010a
        /*02e2*/ 	.byte	0x3f
	.zero		1


	//   ....[36]....
        /*02e4*/ 	.word	0x00009200
        /*02e8*/ 	.word	0x00000000
        /*02ec*/ 	.word	0x00026820
        /*02f0*/ 	.short	0x010a
        /*02f2*/ 	.byte	0x3f
	.zero		1


	//   ....[37]....
        /*02f4*/ 	.word	0x00009250
        /*02f8*/ 	.word	0x00000000
        /*02fc*/ 	.word	0x00026840
        /*0300*/ 	.short	0x010a
        /*0302*/ 	.byte	0x3f
	.zero		1


	//   ....[38]....
        /*0304*/ 	.word	0x000092a0
        /*0308*/ 	.word	0x00000000
        /*030c*/ 	.word	0x00026828
        /*0310*/ 	.short	0x010a
        /*0312*/ 	.byte	0x3f
	.zero		1


	//   ....[39]....
        /*0314*/ 	.word	0x000092f0
        /*0318*/ 	.word	0x00000003
        /*031c*/ 	.word	0x00026840
        /*0320*/ 	.short	0x010a
        /*0322*/ 	.byte	0x3f
	.zero		1


	//   ....[40]....
        /*0324*/ 	.word	0x000093d0
        /*0328*/ 	.word	0x00000006
        /*032c*/ 	.word	0x00000000
        /*0330*/ 	.short	0x010a
        /*0332*/ 	.byte	0x3f
	.zero		1


	//   ....[41]....
        /*0334*/ 	.word	0x00009420
        /*0338*/ 	.word	0x00000003
        /*033c*/ 	.word	0x00000000
        /*0340*/ 	.short	0x010a
        /*0342*/ 	.byte	0x3f
	.zero		1


	//   ....[42]....
        /*0344*/ 	.word	0x00009470
        /*0348*/ 	.word	0x00000000
        /*034c*/ 	.word	0x00000000
        /*0350*/ 	.short	0x010a
        /*0352*/ 	.byte	0x3f
	.zero		1


	//----- nvinfo : EIATTR_NUM_MBARRIERS
	.align		4
.L_357:
        /*0354*/ 	.byte	0x03, 0x38
        /*0356*/ 	.short	0x0009


	//----- nvinfo : EIATTR_EXIT_INSTR_OFFSETS
	.align		4
        /*0358*/ 	.byte	0x04, 0x1c
        /*035a*/ 	.short	(.L_359 - .L_358)


	//   ....[0]....
.L_358:
        /*035c*/ 	.word	0x00008f10


	//----- nvinfo : EIATTR_MAX_THREADS
	.align		4
.L_359:
        /*0360*/ 	.byte	0x04, 0x05
        /*0362*/ 	.short	(.L_361 - .L_360)
.L_360:
        /*0364*/ 	.word	0x00000180
        /*0368*/ 	.word	0x00000001
        /*036c*/ 	.word	0x00000001


	//----- nvinfo : EIATTR_CRS_STACK_SIZE
	.align		4
.L_361:
        /*0370*/ 	.byte	0x04, 0x1e
        /*0372*/ 	.short	(.L_363 - .L_362)
.L_362:
        /*0374*/ 	.word	0x00000000


	//----- nvinfo : EIATTR_CBANK_PARAM_SIZE
	.align		4
.L_363:
        /*0378*/ 	.byte	0x03, 0x19
        /*037a*/ 	.short	0x06f0


	//----- nvinfo : EIATTR_PARAM_CBANK
	.align		4
        /*037c*/ 	.byte	0x04, 0x0a
        /*037e*/ 	.short	(.L_365 - .L_364)
	.align		4
.L_364:
        /*0380*/ 	.word	index@(.nv.constant0._ZN7cutlass13device_kernelIN5flash11enable_sm90INS1_16FlashAttnBwdSm90INS1_25CollectiveMainloopBwdSm90ILi2ELi2ELi2EN4cute5tupleIJNS5_1CILi1EEES8_S8_EEENS6_IJNS7_ILi64EEENS7_ILi128EEENS7_ILi96EEEEEENS_10bfloat16_tEfNS_4arch4Sm90ELb0ELb0ELb1ELb1ELb0ELb1ELb0ELb0ELi2ELi1ELi2ELi1ELb1EEENS1_24CollectiveEpilogueBwdGQAISD_fSG_Li256ELb1ELb0EEENS1_19SingleTileSchedulerILb1ELb0ELb0ELi128EEEEEEEEEvNT_6ParamsE)
        /*0384*/ 	.short	0x0210
        /*0386*/ 	.short	0x06f0


	//----- nvinfo : EIATTR_SW_WAR
	.align		4
.L_365:
        /*0388*/ 	.byte	0x04, 0x36
        /*038a*/ 	.short	(.L_367 - .L_366)
.L_366:
        /*038c*/ 	.word	0x00000008
.L_367:


//--------------------- .nv.info._ZN7cutlass13device_kernelIN5flash11enable_sm90INS1_16FlashAttnBwdSm90INS1_25CollectiveMainloopBwdSm90ILi2ELi2ELi2EN4cute5tupleIJNS5_1CILi1EEES8_S8_EEENS6_IJNS7_ILi64EEENS7_ILi128EEENS7_ILi96EEEEEENS_10bfloat16_tEfNS_4arch4Sm90ELb0ELb0ELb1ELb1ELb1ELb1ELb0ELb0ELi2ELi1ELi2ELi1ELb1EEENS1_24CollectiveEpilogueBwdGQAISD_fSG_Li256ELb1ELb1EEENS1_19SingleTileSchedulerILb1ELb0ELb0ELi128EEEEEEEEEvNT_6ParamsE --------------------------
	.section	.nv.info._ZN7cutlass13device_kernelIN5flash11enable_sm90INS1_16FlashAttnBwdSm90INS1_25CollectiveMainloopBwdSm90ILi2ELi2ELi2EN4cute5tupleIJNS5_1CILi1EEES8_S8_EEENS6_IJNS7_ILi64EEENS7_ILi128EEENS7_ILi96EEEEEENS_10bfloat16_tEfNS_4arch4Sm90ELb0ELb0ELb1ELb1ELb1ELb1ELb0ELb0ELi2ELi1ELi2ELi1ELb1EEENS1_24CollectiveEpilogueBwdGQAISD_fSG_Li256ELb1ELb1EEENS1_19SingleTileSchedulerILb1ELb0ELb0ELi128EEEEEEEEEvNT_6ParamsE,"",@"SHT_CUDA_INFO"
	.sectionflags	@""
	.align	4


	//----- nvinfo : EIATTR_CUDA_API_VERSION
	.align		4
        /*0000*/ 	.byte	0x04, 0x37
        /*0002*/ 	.short	(.L_369 - .L_368)
.L_368:
        /*0004*/ 	.word	0x00000082


	//----- nvinfo : EIATTR_KPARAM_INFO
	.align		4
.L_369:
        /*0008*/ 	.byte	0x04, 0x17
        /*000a*/ 	.short	(.L_371 - .L_370)
.L_370:
        /*000c*/ 	.word	0x00000000
        /*0010*/ 	.short	0x0000
        /*0012*/ 	.short	0x0070
        /*0014*/ 	.byte	0x00, 0xf0, 0x01, 0x1a


	//----- nvinfo : EIATTR_SPARSE_MMA_MASK
	.align		4
.L_371:
        /*0018*/ 	.byte	0x03, 0x50
        /*001a*/ 	.short	0x0000


	//----- nvinfo : EIATTR_MAXREG_COUNT
	.align		4
        /*001c*/ 	.byte	0x03, 0x1b
        /*001e*/ 	.short	0x00a8


	//----- nvinfo : EIATTR_NUM_BARRIERS
	.align		4
        /*0020*/ 	.byte	0x02, 0x4c
        /*0022*/ 	.byte	0x10
	.zero		1


	//----- nvinfo : EIATTR_EXTERNS
	.align		4
        /*0024*/ 	.byte	0x04, 0x0f
        /*0026*/ 	.short	(.L_373 - .L_372)


	//   ....[0]....
	.align		4
.L_372:
        /*0028*/ 	.word	index@(__assertfail)


	//----- nvinfo : EIATTR_MERCURY_ISA_VERSION
	.align		4
.L_373:
        /*002c*/ 	.byte	0x03, 0x5f
        /*002e*/ 	.short	0x0101


	//----- nvinfo : EIATTR_INT_WARP_WIDE_INSTR_OFFSETS
	.align		4
        /*0030*/ 	.byte	0x04, 0x31
        /*0032*/ 	.short	(.L_375 - .L_374)


	//   ....[0]....
.L_374:
        /*0034*/ 	.word	0x00000180


	//   ....[1]....
        /*0038*/ 	.word	0x000001b0


	//   ....[2]....
        /*003c*/ 	.word	0x00006850


	//   ....[3]....
        /*0040*/ 	.word	0x00006cc0


	//   ....[4]....
        /*0044*/ 	.word	0x00007290


	//----- nvinfo : EIATTR_COOP_GROUP_MASK_REGIDS
	.align		4
.L_375:
        /*0048*/ 	.byte	0x04, 0x29
        /*004a*/ 	.short	(.L_377 - .L_376)


	//   ....[0]....
.L_376:
        /*004c*/ 	.word	0xffffffff


	//   ....[1]....
        /*0050*/ 	.word	0xffffffff


	//   ....[2]....
        /*0054*/ 	.word	0xffffffff


	//   ....[3]....
        /*0058*/ 	.word	0xffffffff


	//   ....[4]....
        /*005c*/ 	.word	0xffffffff


	//   ....[5]....
        /*0060*/ 	.word	0xffffffff


	//   ....[6]....
        /*0064*/ 	.word	0xffffffff


	//   ....[7]....
        /*0068*/ 	.word	0xffffffff


	//   ....[8]....
        /*006c*/ 	.word	0xffffffff


	//   ....[9]....
        /*0070*/ 	.word	0xffffffff


	//   ....[10]....
        /*0074*/ 	.word	0xffffffff


	//   ....[11]....
        /*0078*/ 	.word	0xffffffff


	//   ....[12]....
        /*007c*/ 	.word	0xffffffff


	//   ....[13]....
        /*0080*/ 	.word	0xffffffff


	//   ....[14]....
        /*0084*/ 	.word	0xffffffff


	//   ....[15]....
        /*0088*/ 	.word	0xffffffff


	//   ....[16]....
        /*008c*/ 	.word	0xffffffff


	//   ....[17]....
        /*0090*/ 	.word	0x0500000f


	//   ....[18]....
        /*0094*/ 	.word	0x0500000f


	//   ....[19]....
        /*0098*/ 	.word	0x0500000f


	//   ....[20]....
        /*009c*/ 	.word	0x0500000f


	//   ....[21]....
        /*00a0*/ 	.word	0x0500000f


	//   ....[22]....
        /*00a4*/ 	.word	0x0500000f


	//----- nvinfo : EIATTR_COOP_GROUP_INSTR_OFFSETS
	.align		4
.L_377:
        /*00a8*/ 	.byte	0x04, 0x28
        /*00aa*/ 	.short	(.L_379 - .L_378)


	//   ....[0]....
.L_378:
        /*00ac*/ 	.word	0x00000050


	//   ....[1]....
        /*00b0*/ 	.word	0x00000190


	//   ....[2]....
        /*00b4*/ 	.word	0x000001e0


	//   ....[3]....
        /*00b8*/ 	.word	0x000003d0


	//   ....[4]....
        /*00bc*/ 	.word	0x00000600


	//   ....[5]....
        /*00c0*/ 	.word	0x00001350


	//   ....[6]....
        /*00c4*/ 	.word	0x00005440


	//   ....[7]....
        /*00c8*/ 	.word	0x000055d0


	//   ....[8]....
        /*00cc*/ 	.word	0x00005880


	//   ....[9]....
        /*00d0*/ 	.word	0x00005a10


	//   ....[10]....
        /*00d4*/ 	.word	0x00005b20


	//   ....[11]....
        /*00d8*/ 	.word	0x000064f0


	//   ....[12]....
        /*00dc*/ 	.word	0x00006780


	//   ....[13]....
        /*00e0*/ 	.word	0x000069c0


	//   ....[14]....
        /*00e4*/ 	.word	0x00006bf0


	//   ....[15]....
        /*00e8*/ 	.word	0x00006ea0


	//   ....[16]....
        /*00ec*/ 	.word	0x000071d0


	//   ....[17]....
        /*00f0*/ 	.word	0x00009cb0


	//   ....[18]....
        /*00f4*/ 	.word	0x00009e20


	//   ....[19]....
        /*00f8*/ 	.word	0x00009e90


	//   ....[20]....
        /*00fc*/ 	.word	0x00009f00


	//   ....[21]....
        /*0100*/ 	.word	0x00009f70


	//   ....[22]....
        /*0104*/ 	.word	0x00009fe0


	//----- nvinfo : EIATTR_REG_RECONFIG
	.align		4
.L_379:
        /*0108*/ 	.byte	0x01, 0x54
	.zero		2


	//----- nvinfo : EIATTR_SYSCALL_OFFSETS
	.align		4
        /*010c*/ 	.byte	0x04, 0x46
        /*010e*/ 	.short	(.L_381 - .L_380)


	//   ....[0]....
.L_380:
        /*0110*/ 	.word	0x00000fb0


	//   ....[1]....
        /*0114*/ 	.word	0x000010a0


	//   ....[2]....
        /*0118*/ 	.word	0x00001200


	//   ....[3]....
        /*011c*/ 	.word	0x000012f0


	//   ....[4]....
        /*0120*/ 	.word	0x00001560


	//----- nvinfo : EIATTR_MBARRIER_INSTR_OFFSETS
	.align		4
.L_381:
        /*0124*/ 	.byte	0x04, 0x39
        /*0126*/ 	.short	(.L_383 - .L_382)


	//   ....[0]....
.L_382:
        /*0128*/ 	.word	0x00000280
        /*012c*/ 	.word	0x000000ff
        /*0130*/ 	.word	0x00026800
        /*0134*/ 	.short	0x0100
        /*0136*/ 	.byte	0x06
	.zero		1


	//   ....[1]....
        /*0138*/ 	.word	0x00000380
        /*013c*/ 	.word	0x000000ff
        /*0140*/ 	.word	0x00026810
        /*0144*/ 	.short	0x0100
        /*0146*/ 	.byte	0x08
	.zero		1


	//   ....[2]....
        /*0148*/ 	.word	0x00000390
        /*014c*/ 	.word	0x000000ff
        /*0150*/ 	.word	0x00026820
        /*0154*/ 	.short	0x0100
        /*0156*/ 	.byte	0x08
	.zero		1


	//   ....[3]....
        /*0158*/ 	.word	0x000003a0
        /*015c*/ 	.word	0x000000ff
        /*0160*/ 	.word	0x00026818
        /*0164*/ 	.short	0x0100
        /*0166*/ 	.byte	0x08
	.zero		1


	//   ....[4]....
        /*0168*/ 	.word	0x000003b0
        /*016c*/ 	.word	0x000000ff
        /*0170*/ 	.word	0x00026828
        /*0174*/ 	.short	0x0100
        /*0176*/ 	.byte	0x08
	.zero		1


	//   ....[5]....
        /*0178*/ 	.word	0x000004e0
        /*017c*/ 	.word	0x000000ff
        /*0180*/ 	.word	0x00026830
        /*0184*/ 	.short	0x0100
        /*0186*/ 	.byte	0x08
	.zero		1


	//   ....[6]....
        /*0188*/ 	.word	0x000004f0
        /*018c*/ 	.word	0x000000ff
        /*0190*/ 	.word	0x00026840
        /*0194*/ 	.short	0x0100
        /*0196*/ 	.byte	0x08
	.zero		1


	//   ....[7]....
        /*0198*/ 	.word	0x00000500
        /*019c*/ 	.word	0x000000ff
        /*01a0*/ 	.word	0x00026838
        /*01a4*/ 	.short	0x0100
        /*01a6*/ 	.byte	0x08
	.zero		1


	//   ....[8]....
        /*01a8*/ 	.word	0x00000510
        /*01ac*/ 	.word	0x000000ff
        /*01b0*/ 	.word	0x00026848
        /*01b4*/ 	.short	0x0100
        /*01b6*/ 	.byte	0x08
	.zero		1


	//   ....[9]....
        /*01b8*/ 	.word	0x00001390
        /*01bc*/ 	.word	0x00000012
        /*01c0*/ 	.word	0x00026800
        /*01c4*/ 	.short	0x010a
        /*01c6*/ 	.byte	0x3f
	.zero		1


	//   ....[10]....
        /*01c8*/ 	.word	0x00001420
        /*01cc*/ 	.word	0x00000012
        /*01d0*/ 	.word	0x00026800
        /*01d4*/ 	.short	0x010a
        /*01d6*/ 	.byte	0x3f
	.zero		1


	//   ....[11]....
        /*01d8*/ 	.word	0x00001dd0
        /*01dc*/ 	.word	0x000000ff
        /*01e0*/ 	.word	0x00026810
        /*01e4*/ 	.short	0x010a
        /*01e6*/ 	.byte	0x0a
	.zero		1


	//   ....[12]....
        /*01e8*/ 	.word	0x00001e10
        /*01ec*/ 	.word	0x000000ff
        /*01f0*/ 	.word	0x00026810
        /*01f4*/ 	.short	0x010a
        /*01f6*/ 	.byte	0x0a
	.zero		1


	//   ....[13]....
        /*01f8*/ 	.word	0x00002260
        /*01fc*/ 	.word	0x000000ff
        /*0200*/ 	.word	0x00026830
        /*0204*/ 	.short	0x010a
        /*0206*/ 	.byte	0x0a
	.zero		1


	//   ....[14]....
        /*0208*/ 	.word	0x000022a0
        /*020c*/ 	.word	0x000000ff
        /*0210*/ 	.word	0x00026830
        /*0214*/ 	.short	0x010a
        /*0216*/ 	.byte	0x0a
	.zero		1


	//   ....[15]....
        /*0218*/ 	.word	0x00004690
        /*021c*/ 	.word	0x000000ff
        /*0220*/ 	.word	0x00000000
        /*0224*/ 	.short	0x0101
        /*0226*/ 	.byte	0x0c
	.zero		1


	//   ....[16]....
        /*0228*/ 	.word	0x00004940
        /*022c*/ 	.word	0x000000ff
        /*0230*/ 	.word	0x00000000
        /*0234*/ 	.short	0x0101
        /*0236*/ 	.byte	0x0a
	.zero		1


	//   ....[17]....
        /*0238*/ 	.word	0x00007c00
        /*023c*/ 	.word	0x00000000
        /*0240*/ 	.word	0x00026820
        /*0244*/ 	.short	0x010a
        /*0246*/ 	.byte	0x3f
	.zero		1


	//   ....[18]....
        /*0248*/ 	.word	0x000084d0
        /*024c*/ 	.word	0x00000000
        /*0250*/ 	.word	0x00026840
        /*0254*/ 	.short	0x010a
        /*0256*/ 	.byte	0x3f
	.zero		1


	//   ....[19]....
        /*0258*/ 	.word	0x000087e0
        /*025c*/ 	.word	0x00000000
        /*0260*/ 	.word	0x00026828
        /*0264*/ 	.short	0x010a
        /*0266*/ 	.byte	0x3f
	.zero		1


	//   ....[20]....
        /*0268*/ 	.word	0x00008a80
        /*026c*/ 	.word	0x00000000
        /*0270*/ 	.word	0x00026848
        /*0274*/ 	.short	0x010a
        /*0276*/ 	.byte	0x3f
	.zero		1


	//   ....[21]....
        /*0278*/ 	.word	0x00008d70
        /*027c*/ 	.word	0x00000000
        /*0280*/ 	.word	0x00026820
        /*0284*/ 	.short	0x010a
        /*0286*/ 	.byte	0x3f
	.zero		1


	//   ....[22]....
        /*0288*/ 	.word	0x00009070
        /*028c*/ 	.word	0x00000000
        /*0290*/ 	.word	0x00026840
        /*0294*/ 	.short	0x010a
        /*0296*/ 	.byte	0x3f
	.zero		1


	//   ....[23]....
        /*0298*/ 	.word	0x00009360
        /*029c*/ 	.word	0x00000000
        /*02a0*/ 	.word	0x00026828
        /*02a4*/ 	.short	0x010a
        /*02a6*/ 	.byte	0x3f
	.zero		1


	//   ....[24]....
        /*02a8*/ 	.word	0x00009650
        /*02ac*/ 	.word	0x00000003
        /*02b0*/ 	.word	0x00026840
        /*02b4*/ 	.short	0x010a
        /*02b6*/ 	.byte	0x3f
	.zero		1


	//   ....[25]....
        /*02b8*/ 	.word	0x00009b10
        /*02bc*/ 	.word	0x00000006
        /*02c0*/ 	.word	0x00000000
        /*02c4*/ 	.short	0x010a
        /*02c6*/ 	.byte	0x3f
	.zero		1


	//   ....[26]....
        /*02c8*/ 	.word	0x00009b70
        /*02cc*/ 	.word	0x00000003
        /*02d0*/ 	.word	0x00000000
        /*02d4*/ 	.short	0x010a
        /*02d6*/ 	.byte	0x3f
	.zero		1


	//   ....[27]....
        /*02d8*/ 	.word	0x00009bd0
        /*02dc*/ 	.word	0x00000000
        /*02e0*/ 	.word	0x00000000
        /*02e4*/ 	.short	0x010a
        /*02e6*/ 	.byte	0x3f
	.zero		1


	//   ....[28]....
        /*02e8*/ 	.word	0x00009c00
        /*02ec*/ 	.word	0x00000003
        /*02f0*/ 	.word	0x00000000
        /*02f4*/ 	.short	0x010a
        /*02f6*/ 	.byte	0x3f
	.zero		1


	//   ....[29]....
        /*02f8*/ 	.word	0x00009ce0
        /*02fc*/ 	.word	0x00000012
        /*0300*/ 	.word	0x00026800
        /*0304*/ 	.short	0x010a
        /*0306*/ 	.byte	0x3f
	.zero		1


	//   ....[30]....
        /*0308*/ 	.word	0x00009d40
        /*030c*/ 	.word	0x00000005
        /*0310*/ 	.word	0x00026810
        /*0314*/ 	.short	0x010a
        /*0316*/ 	.byte	0x3f
	.zero		1


	//   ....[31]....
        /*0318*/ 	.word	0x00009da0
        /*031c*/ 	.word	0x00000079
        /*0320*/ 	.word	0x00026830
        /*0324*/ 	.short	0x010a
        /*0326*/ 	.byte	0x3f
	.zero		1


	//   ....[32]....
        /*0328*/ 	.word	0x0000a020
        /*032c*/ 	.word	0x00000000
        /*0330*/ 	.word	0x00026820
        /*0334*/ 	.short	0x010a
        /*0336*/ 	.byte	0x3f
	.zero		1


	//   ....[33]....
        /*0338*/ 	.word	0x0000a070
        /*033c*/ 	.word	0x00000000
        /*0340*/ 	.word	0x00026840
        /*0344*/ 	.short	0x010a
        /*0346*/ 	.byte	0x3f
	.zero		1


	//   ....[34]....
        /*0348*/ 	.word	0x0000a0c0
        /*034c*/ 	.word	0x00000000
        /*0350*/ 	.word	0x00026828
        /*0354*/ 	.short	0x010a
        /*0356*/ 	.byte	0x3f
	.zero		1


	//   ....[35]....
        /*0358*/ 	.word	0x0000a110
        /*035c*/ 	.word	0x00000000
        /*0360*/ 	.word	0x00026848
        /*0364*/ 	.short	0x010a
        /*0366*/ 	.byte	0x3f
	.zero		1


	//   ....[36]....
        /*0368*/ 	.word	0x0000a170
        /*036c*/ 	.word	0x00000000
        /*0370*/ 	.word	0x00026820
        /*0374*/ 	.short	0x010a
        /*0376*/ 	.byte	0x3f
	.zero		1


	//   ....[37]....
        /*0378*/ 	.word	0x0000a1c0
        /*037c*/ 	.word	0x00000000
        /*0380*/ 	.word	0x00026840
        /*0384*/ 	.short	0x010a
        /*0386*/ 	.byte	0x3f
	.zero		1


	//   ....[38]....
        /*0388*/ 	.word	0x0000a210
        /*038c*/ 	.word	0x00000000
        /*0390*/ 	.word	0x00026828
        /*0394*/ 	.short	0x010a
        /*0396*/ 	.byte	0x3f
	.zero		1


	//   ....[39]....
        /*0398*/ 	.word	0x0000a260
        /*039c*/ 	.word	0x00000003
        /*03a0*/ 	.word	0x00026840
        /*03a4*/ 	.short	0x010a
        /*03a6*/ 	.byte	0x3f
	.zero		1


	//   ....[40]....
        /*03a8*/ 	.word	0x0000a340
        /*03ac*/ 	.word	0x00000006
        /*03b0*/ 	.word	0x00000000
        /*03b4*/ 	.short	0x010a
        /*03b6*/ 	.byte	0x3f
	.zero		1


	//   ....[41]....
        /*03b8*/ 	.word	0x0000a390
        /*03bc*/ 	.word	0x00000003
        /*03c0*/ 	.word	0x00000000
        /*03c4*/ 	.short	0x010a
        /*03c6*/ 	.byte	0x3f
	.zero		1


	//   ....[42]....
        /*03c8*/ 	.word	0x0000a3e0
        /*03cc*/ 	.word	0x00000000
        /*03d0*/ 	.word	0x00000000
        /*03d4*/ 	.short	0x010a
        /*03d6*/ 	.byte	0x3f
	.zero		1


	//----- nvinfo : EIATTR_NUM_MBARRIERS
	.align		4
.L_383:
        /*03d8*/ 	.byte	0x03, 0x38
        /*03da*/ 	.short	0x0009


	//----- nvinfo : EIATTR_EXIT_INSTR_OFFSETS
	.align		4
        /*03dc*/ 	.byte	0x04, 0x1c
        /*03de*/ 	.short	(.L_385 - .L_384)


	//   ....[0]....
.L_384:
        /*03e0*/ 	.word	0x00009c50


	//----- nvinfo : EIATTR_MAX_THREADS
	.align		4
.L_385:
        /*03e4*/ 	.byte	0x04, 0x05
        /*03e6*/ 	.short	(.L_387 - .L_386)
.L_386:
        /*03e8*/ 	.word	0x00000180
        /*03ec*/ 	.word	0x00000001
        /*03f0*/ 	.word	0x00000001


	//----- nvinfo : EIATTR_CRS_STACK_SIZE
	.align		4
.L_387:
        /*03f4*/ 	.byte	0x04, 0x1e
        /*03f6*/ 	.short	(.L_389 - .L_388)
.L_388:
        /*03f8*/ 	.word	0x00000000


	//----- nvinfo : EIATTR_CBANK_PARAM_SIZE
	.align		4
.L_389:
        /*03fc*/ 	.byte	0x03, 0x19
        /*03fe*/ 	.short	0x06f0


	//----- nvinfo : EIATTR_PARAM_CBANK
	.align		4
        /*0400*/ 	.byte	0x04, 0x0a
        /*0402*/ 	.short	(.L_391 - .L_390)
	.align		4
.L_390:
        /*0404*/ 	.word	index@(.nv.constant0._ZN7cutlass13device_kernelIN5flash11enable_sm90INS1_16FlashAttnBwdSm90INS1_25CollectiveMainloopBwdSm90ILi2ELi2ELi2EN4cute5tupleIJNS5_1CILi1EEES8_S8_EEENS6_IJNS7_ILi64EEENS7_ILi128EEENS7_ILi96EEEEEENS_10bfloat16_tEfNS_4arch4Sm90ELb0ELb0ELb1ELb1ELb1ELb1ELb0ELb0ELi2ELi1ELi2ELi1ELb1EEENS1_24CollectiveEpilogueBwdGQAISD_fSG_Li256ELb1ELb1EEENS1_19SingleTileSchedulerILb1ELb0ELb0ELi128EEEEEEEEEvNT_6ParamsE)
        /*0408*/ 	.short	0x0210
        /*040a*/ 	.short	0x06f0


	//----- nvinfo : EIATTR_SW_WAR
	.align		4
.L_391:
        /*040c*/ 	.byte	0x04, 0x36
        /*040e*/ 	.short	(.L_393 - .L_392)
.L_392:
        /*0410*/ 	.word	0x00000008
.L_393:


//--------------------- .nv.info._ZN7cutlass13device_kernelIN5flash11enable_sm90INS1_16FlashAttnBwdSm90INS1_25CollectiveMainloopBwdSm90ILi2ELi2ELi2EN4cute5tupleIJNS5_1CILi1EEES8_S8_EEENS6_IJNS7_ILi64EEENS7_ILi128EEENS7_ILi96EEEEEENS_10bfloat16_tEfNS_4arch4Sm90ELb0ELb1ELb1ELb0ELb0ELb1ELb0ELb0ELi2ELi1ELi2ELi1ELb1EEENS1_21CollectiveEpilogueBwdISD_SE_SG_Li256ELb0ELb0ELi1EEENS1_19SingleTileSchedulerILb0ELb0ELb0ELi128EEEEEEEEEvNT_6ParamsE --------------------------
	.section	.nv.info._ZN7cutlass13device_kernelIN5flash11enable_sm90INS1_16FlashAttnBwdSm90INS1_25CollectiveMainloopBwdSm90ILi2ELi2ELi2EN4cute5tupleIJNS5_1CILi1EEES8_S8_EEENS6_IJNS7_ILi64EEENS7_ILi128EEENS7_ILi96EEEEEENS_10bfloat16_tEfNS_4arch4Sm90ELb0ELb1ELb1ELb0ELb0ELb1ELb0ELb0ELi2ELi1ELi2ELi1ELb1EEENS1_21CollectiveEpilogueBwdISD_SE_SG_Li256ELb0ELb0ELi1EEENS1_19SingleTileSchedulerILb0ELb0ELb0ELi128EEEEEEEEEvNT_6ParamsE,"",@"SHT_CUDA_INFO"
	.sectionflags	@""
	.align	4


	//----- nvinfo : EIATTR_CUDA_API_VERSION
	.align		4
        /*0000*/ 	.byte	0x04, 0x37
        /*0002*/ 	.short	(.L_395 - .L_394)
.L_394:
        /*0004*/ 	.word	0x00000082


	//----- nvinfo : EIATTR_KPARAM_INFO
	.align		4
.L_395:
        /*0008*/ 	.byte	0x04, 0x17
        /*000a*/ 	.short	(.L_397 - .L_396)
.L_396:
        /*000c*/ 	.word	0x00000000
        /*0010*/ 	.short	0x0000
        /*0012*/ 	.short	0x0070
        /*0014*/ 	.byte	0x00, 0xf0, 0x01, 0x24


	//----- nvinfo : EIATTR_SPARSE_MMA_MASK
	.align		4
.L_397:
        /*0018*/ 	.byte	0x03, 0x50
        /*001a*/ 	.short	0x0000


	//----- nvinfo : EIATTR_MAXREG_COUNT
	.align		4
        /*001c*/ 	.byte	0x03, 0x1b
        /*001e*/ 	.short	0x00a8


	//----- nvinfo : EIATTR_NUM_BARRIERS
	.align		4
        /*0020*/ 	.byte	0x02, 0x4c
        /*0022*/ 	.byte	0x10
	.zero		1


	//----- nvinfo : EIATTR_EXTERNS
	.align		4
        /*0024*/ 	.byte	0x04, 0x0f
        /*0026*/ 	.short	(.L_399 - .L_398)


	//   ....[0]....
	.align		4
.L_398:
        /*0028*/ 	.word	index@(__assertfail)


	//----- nvinfo : EIATTR_ANNOTATIONS
	.align		4
.L_399:
        /*002c*/ 	.byte	0x04, 0x55
        /*002e*/ 	.short	(.L_401 - .L_400)


	//   ....[0]....
.L_400:
        /*0030*/ 	.word	0x00000001
        /*0034*/ 	.byte	0xd0, 0x16, 0x00, 0x00, 0x01, 0x00, 0x00, 0x00, 0x20, 0x29, 0x00, 0x00, 0x01, 0x00, 0x00, 0x00
        /*0044*/ 	.byte	0xd0, 0x7c, 0x00, 0x00, 0x01, 0x00, 0x00, 0x00, 0x20, 0x80, 0x00, 0x00, 0x01, 0x00, 0x00, 0x00
        /*0054*/ 	.byte	0xd0, 0x8c, 0x00, 0x00, 0x01, 0x00, 0x00, 0x00, 0xf0, 0x8c, 0x00, 0x00, 0x01, 0x00, 0x00, 0x00
        /*0064*/ 	.byte	0x30, 0x92, 0x00, 0x00


	//----- nvinfo : EIATTR_MERCURY_ISA_VERSION
	.align		4
.L_401:
        /*0068*/ 	.byte	0x03, 0x5f
        /*006a*/ 	.short	0x0101


	//----- nvinfo : EIATTR_INT_WARP_WIDE_INSTR_OFFSETS
	.align		4
        /*006c*/ 	.byte	0x04, 0x31
        /*006e*/ 	.short	(.L_403 - .L_402)


	//   ....[0]....
.L_402:
        /*0070*/ 	.word	0x000001f0


	//   ....[1]....
        /*0074*/ 	.word	0x00000220


	//----- nvinfo : EIATTR_COOP_GROUP_MASK_REGIDS
	.align		4
.L_403:
        /*0078*/ 	.byte	0x04, 0x29
        /*007a*/ 	.short	(.L_405 - .L_404)


	//   ....[0]....
.L_404:
        /*007c*/ 	.word	0xffffffff


	//   ....[1]....
        /*0080*/ 	.word	0xffffffff


	//   ....[2]....
        /*0084*/ 	.word	0xffffffff


	//   ....[3]....
        /*0088*/ 	.word	0xffffffff


	//   ....[4]....
        /*008c*/ 	.word	0xffffffff


	//   ....[5]....
        /*0090*/ 	.word	0xffffffff


	//   ....[6]....
        /*0094*/ 	.word	0xffffffff


	//   ....[7]....
        /*0098*/ 	.word	0xffffffff


	//   ....[8]....
        /*009c*/ 	.word	0x0500000f


	//----- nvinfo : EIATTR_COOP_GROUP_INSTR_OFFSETS
	.align		4
.L_405:
        /*00a0*/ 	.byte	0x04, 0x28
        /*00a2*/ 	.short	(.L_407 - .L_406)


	//   ....[0]....
.L_406:
        /*00a4*/ 	.word	0x00000070


	//   ....[1]....
        /*00a8*/ 	.word	0x00000200


	//   ....[2]....
        /*00ac*/ 	.word	0x00000250


	//   ....[3]....
        /*00b0*/ 	.word	0x00000440


	//   ....[4]....
        /*00b4*/ 	.word	0x00000650


	//   ....[5]....
        /*00b8*/ 	.word	0x000010a0


	//   ....[6]....
        /*00bc*/ 	.word	0x000058c0


	//   ....[7]....
        /*00c0*/ 	.word	0x00006640


	//   ....[8]....
        /*00c4*/ 	.word	0x000099b0


	//----- nvinfo : EIATTR_REG_RECONFIG
	.align		4
.L_407:
        /*00c8*/ 	.byte	0x01, 0x54
	.zero		2


	//----- nvinfo : EIATTR_SYSCALL_OFFSETS
	.align		4
        /*00cc*/ 	.byte	0x04, 0x46
        /*00ce*/ 	.short	(.L_409 - .L_408)


	//   ....[0]....
.L_408:
        /*00d0*/ 	.word	0x00000d00


	//   ....[1]....
        /*00d4*/ 	.word	0x00000df0


	//   ....[2]....
        /*00d8*/ 	.word	0x00000f50


	//   ....[3]....
        /*00dc*/ 	.word	0x00001040


	//   ....[4]....
        /*00e0*/ 	.word	0x000012c0


	//   ....[5]....
        /*00e4*/ 	.word	0x000050f0


	//   ....[6]....
        /*00e8*/ 	.word	0x00005230


	//   ....[7]....
        /*00ec*/ 	.word	0x00005350


	//   ....[8]....
        /*00f0*/ 	.word	0x00005470


	//----- nvinfo : EIATTR_MBARRIER_INSTR_OFFSETS
	.align		4
.L_409:
        /*00f4*/ 	.byte	0x04, 0x39
        /*00f6*/ 	.short	(.L_411 - .L_410)


	//   ....[0]....
.L_410:
        /*00f8*/ 	.word	0x000002f0
        /*00fc*/ 	.word	0x000000ff
        /*0100*/ 	.word	0x00026800
        /*0104*/ 	.short	0x0100
        /*0106*/ 	.byte	0x06
	.zero		1


	//   ....[1]....
        /*0108*/ 	.word	0x000003f0
        /*010c*/ 	.word	0x000000ff
        /*0110*/ 	.word	0x00026810
        /*0114*/ 	.short	0x0100
        /*0116*/ 	.byte	0x08
	.zero		1


	//   ....[2]....
        /*0118*/ 	.word	0x00000400
        /*011c*/ 	.word	0x000000ff
        /*0120*/ 	.word	0x00026820
        /*0124*/ 	.short	0x0100
        /*0126*/ 	.byte	0x08
	.zero		1


	//   ....[3]....
        /*0128*/ 	.word	0x00000410
        /*012c*/ 	.word	0x000000ff
        /*0130*/ 	.word	0x00026818
        /*0134*/ 	.short	0x0100
        /*0136*/ 	.byte	0x08
	.zero		1


	//   ....[4]....
        /*0138*/ 	.word	0x00000420
        /*013c*/ 	.word	0x000000ff
        /*0140*/ 	.word	0x00026828
        /*0144*/ 	.short	0x0100
        /*0146*/ 	.byte	0x08
	.zero		1


	//   ....[5]....
        /*0148*/ 	.word	0x00000550
        /*014c*/ 	.word	0x000000ff
        /*0150*/ 	.word	0x00026830
        /*0154*/ 	.short	0x0100
        /*0156*/ 	.byte	0x08
	.zero		1


	//   ....[6]....
        /*0158*/ 	.word	0x00000560
        /*015c*/ 	.word	0x000000ff
        /*0160*/ 	.word	0x00026840
        /*0164*/ 	.short	0x0100
        /*0166*/ 	.byte	0x08
	.zero		1


	//   ....[7]....
        /*0168*/ 	.word	0x00000570
        /*016c*/ 	.word	0x000000ff
        /*0170*/ 	.word	0x00026838
        /*0174*/ 	.short	0x0100
        /*0176*/ 	.byte	0x08
	.zero		1


	//   ....[8]....
        /*0178*/ 	.word	0x00000580
        /*017c*/ 	.word	0x000000ff
        /*0180*/ 	.word	0x00026848
        /*0184*/ 	.short	0x0100
        /*0186*/ 	.byte	0x08
	.zero		1


	//   ....[9]....
        /*0188*/ 	.word	0x000010e0
        /*018c*/ 	.word	0x000000ed
        /*0190*/ 	.word	0x00026800
        /*0194*/ 	.short	0x010a
        /*0196*/ 	.byte	0x3f
	.zero		1


	//   ....[10]....
        /*0198*/ 	.word	0x00001180
        /*019c*/ 	.word	0x000000ed
        /*01a0*/ 	.word	0x00026800
        /*01a4*/ 	.short	0x010a
        /*01a6*/ 	.byte	0x3f
	.zero		1


	//   ....[11]....
        /*01a8*/ 	.word	0x00001b40
        /*01ac*/ 	.word	0x000000ff
        /*01b0*/ 	.word	0x00026810
        /*01b4*/ 	.short	0x010a
        /*01b6*/ 	.byte	0x06
	.zero		1


	//   ....[12]....
        /*01b8*/ 	.word	0x00001b80
        /*01bc*/ 	.word	0x000000ff
        /*01c0*/ 	.word	0x00026810
        /*01c4*/ 	.short	0x010a
        /*01c6*/ 	.byte	0x06
	.zero		1


	//   ....[13]....
        /*01c8*/ 	.word	0x00001fc0
        /*01cc*/ 	.word	0x000000ff
        /*01d0*/ 	.word	0x00026830
        /*01d4*/ 	.short	0x010a
        /*01d6*/ 	.byte	0x06
	.zero		1


	//   ....[14]....
        /*01d8*/ 	.word	0x000022f0
        /*01dc*/ 	.word	0x000000ff
        /*01e0*/ 	.word	0x00026830
        /*01e4*/ 	.short	0x010a
        /*01e6*/ 	.byte	0x06
	.zero		1


	//   ....[15]....
        /*01e8*/ 	.word	0x00004940
        /*01ec*/ 	.word	0x000000ff
        /*01f0*/ 	.word	0x00000000
        /*01f4*/ 	.short	0x0101
        /*01f6*/ 	.byte	0x08
	.zero		1


	//   ....[16]....
        /*01f8*/ 	.word	0x00004c20
        /*01fc*/ 	.word	0x000000ff
        /*0200*/ 	.word	0x00000000
        /*0204*/ 	.short	0x0101
        /*0206*/ 	.byte	0x06
	.zero		1


	//   ....[17]....
        /*0208*/ 	.word	0x00007790
        /*020c*/ 	.word	0x00000010
        /*0210*/ 	.word	0x00026820
        /*0214*/ 	.short	0x010a
        /*0216*/ 	.byte	0x3f
	.zero		1


	//   ....[18]....
        /*0218*/ 	.word	0x000080b0
        /*021c*/ 	.word	0x00000010
        /*0220*/ 	.word	0x00026840
        /*0224*/ 	.short	0x010a
        /*0226*/ 	.byte	0x3f
	.zero		1


	//   ....[19]....
        /*0228*/ 	.word	0x000083c0
        /*022c*/ 	.word	0x00000010
        /*0230*/ 	.word	0x00026828
        /*0234*/ 	.short	0x010a
        /*0236*/ 	.byte	0x3f
	.zero		1


	//   ....[20]....
        /*0238*/ 	.word	0x000086d0
        /*023c*/ 	.word	0x00000010
        /*0240*/ 	.word	0x00026848
        /*0244*/ 	.short	0x010a
        /*0246*/ 	.byte	0x3f
	.zero		1


	//   ....[21]....
        /*0248*/ 	.word	0x00008990
        /*024c*/ 	.word	0x00000010
        /*0250*/ 	.word	0x00026820
        /*0254*/ 	.short	0x010a
        /*0256*/ 	.byte	0x3f
	.zero		1


	//   ....[22]....
        /*0258*/ 	.word	0x00008d20
        /*025c*/ 	.word	0x00000010
        /*0260*/ 	.word	0x00026840
        /*0264*/ 	.short	0x010a
        /*0266*/ 	.byte	0x3f
	.zero		1


	//   ....[23]....
        /*0268*/ 	.word	0x00009000
        /*026c*/ 	.word	0x00000010
        /*0270*/ 	.word	0x00026828
        /*0274*/ 	.short	0x010a
        /*0276*/ 	.byte	0x3f
	.zero		1


	//   ....[24]....
        /*0278*/ 	.word	0x00009360
        /*027c*/ 	.word	0x00000003
        /*0280*/ 	.word	0x00026840
        /*0284*/ 	.short	0x010a
        /*0286*/ 	.byte	0x3f
	.zero		1


	//   ....[25]....
        /*0288*/ 	.word	0x00009810
        /*028c*/ 	.word	0x00000006
        /*0290*/ 	.word	0x00000000
        /*0294*/ 	.short	0x010a
        /*0296*/ 	.byte	0x3f
	.zero		1


	//   ....[26]....
        /*0298*/ 	.word	0x00009870
        /*029c*/ 	.word	0x00000003
        /*02a0*/ 	.word	0x00000000
        /*02a4*/ 	.short	0x010a
        /*02a6*/ 	.byte	0x3f
	.zero		1


	//   ....[27]....
        /*02a8*/ 	.word	0x000098d0
        /*02ac*/ 	.word	0x00000000
        /*02b0*/ 	.word	0x00000000
        /*02b4*/ 	.short	0x010a
        /*02b6*/ 	.byte	0x3f
	.zero		1


	//   ....[28]....
        /*02b8*/ 	.word	0x00009900
        /*02bc*/ 	.word	0x00000003
        /*02c0*/ 	.word	0x00000000
        /*02c4*/ 	.short	0x010a
        /*02c6*/ 	.byte	0x3f
	.zero		1


	//   ....[29]....
        /*02c8*/ 	.word	0x000099e0
        /*02cc*/ 	.word	0x000000ed
        /*02d0*/ 	.word	0x00026800
        /*02d4*/ 	.short	0x010a
        /*02d6*/ 	.byte	0x3f
	.zero		1


	//   ....[30]....
        /*02d8*/ 	.word	0x00009a40
        /*02dc*/ 	.word	0x00000005
        /*02e0*/ 	.word	0x00026810
        /*02e4*/ 	.short	0x010a
        /*02e6*/ 	.byte	0x3f
	.zero		1


	//   ....[31]....
        /*02e8*/ 	.word	0x00009aa0
        /*02ec*/ 	.word	0x00000079
        /*02f0*/ 	.word	0x00026830
        /*02f4*/ 	.short	0x010a
        /*02f6*/ 	.byte	0x3f
	.zero		1


	//   ....[32]....
        /*02f8*/ 	.word	0x00009af0
        /*02fc*/ 	.word	0x00000010
        /*0300*/ 	.word	0x00026820
        /*0304*/ 	.short	0x010a
        /*0306*/ 	.byte	0x3f
	.zero		1


	//   ....[33]....
        /*0308*/ 	.word	0x00009b40
        /*030c*/ 	.word	0x00000010
        /*0310*/ 	.word	0x00026840
        /*0314*/ 	.short	0x010a
        /*0316*/ 	.byte	0x3f
	.zero		1


	//   ....[34]....
        /*0318*/ 	.word	0x00009b90
        /*031c*/ 	.word	0x00000010
        /*0320*/ 	.word	0x00026828
        /*0324*/ 	.short	0x010a
        /*0326*/ 	.byte	0x3f
	.zero		1


	//   ....[35]....
        /*0328*/ 	.word	0x00009be0
        /*032c*/ 	.word	0x00000010
        /*0330*/ 	.word	0x00026848
        /*0334*/ 	.short	0x010a
        /*0336*/ 	.byte	0x3f
	.zero		1


	//   ....[36]....
        /*0338*/ 	.word	0x00009c40
        /*033c*/ 	.word	0x00000010
        /*0340*/ 	.word	0x00026820
        /*0344*/ 	.short	0x010a
        /*0346*/ 	.byte	0x3f
	.zero		1


	//   ....[37]....
        /*0348*/ 	.word	0x00009c90
        /*034c*/ 	.word	0x00000010
        /*0350*/ 	.word	0x00026840
        /*0354*/ 	.short	0x010a
        /*0356*/ 	.byte	0x3f
	.zero		1


	//   ....[38]....
        /*0358*/ 	.word	0x00009ce0
        /*035c*/ 	.word	0x00000010
        /*0360*/ 	.word	0x00026828
        /*0364*/ 	.short	0x010a
        /*0366*/ 	.byte	0x3f
	.zero		1


	//   ....[39]....
        /*0368*/ 	.word	0x00009d30
        /*036c*/ 	.word	0x00000003
        /*0370*/ 	.word	0x00026840
        /*0374*/ 	.short	0x010a
        /*0376*/ 	.byte	0x3f
	.zero		1


	//   ....[40]....
        /*0378*/ 	.word	0x00009e00
        /*037c*/ 	.word	0x00000006
        /*0380*/ 	.word	0x00000000
        /*0384*/ 	.short	0x010a
        /*0386*/ 	.byte	0x3f
	.zero		1


	//   ....[41]....
        /*0388*/ 	.word	0x00009e50
        /*038c*/ 	.word	0x00000003
        /*0390*/ 	.word	0x00000000
        /*0394*/ 	.short	0x010a
        /*0396*/ 	.byte	0x3f
	.zero		1


	//   ....[42]....
        /*0398*/ 	.word	0x00009ea0
        /*039c*/ 	.word	0x00000000
        /*03a0*/ 	.word	0x00000000
        /*03a4*/ 	.short	0x010a
        /*03a6*/ 	.byte	0x3f
	.zero		1


	//----- nvinfo : EIATTR_NUM_MBARRIERS
	.align		4
.L_411:
        /*03a8*/ 	.byte	0x03, 0x38
        /*03aa*/ 	.short	0x0009


	//----- nvinfo : EIATTR_EXIT_INSTR_OFFSETS
	.align		4
        /*03ac*/ 	.byte	0x04, 0x1c
        /*03ae*/ 	.short	(.L_413 - .L_412)


	//   ....[0]....
.L_412:
        /*03b0*/ 	.word	0x000006b0


	//   ....[1]....
        /*03b4*/ 	.word	0x00005df0


	//   ....[2]....
        /*03b8*/ 	.word	0x000065e0


	//   ....[3]....
        /*03bc*/ 	.word	0x00009950


	//----- nvinfo : EIATTR_MAX_THREADS
	.align		4
.L_413:
        /*03c0*/ 	.byte	0x04, 0x05
        /*03c2*/ 	.short	(.L_415 - .L_414)
.L_414:
        /*03c4*/ 	.word	0x00000180
        /*03c8*/ 	.word	0x00000001
        /*03cc*/ 	.word	0x00000001


	//----- nvinfo : EIATTR_CRS_STACK_SIZE
	.align		4
.L_415:
        /*03d0*/ 	.byte	0x04, 0x1e
        /*03d2*/ 	.short	(.L_417 - .L_416)
.L_416:
        /*03d4*/ 	.word	0x00000000


	//----- nvinfo : EIATTR_CBANK_PARAM_SIZE
	.align		4
.L_417:
        /*03d8*/ 	.byte	0x03, 0x19
        /*03da*/ 	.short	0x0970


	//----- nvinfo : EIATTR_PARAM_CBANK
	.align		4
        /*03dc*/ 	.byte	0x04, 0x0a
        /*03de*/ 	.short	(.L_419 - .L_418)
	.align		4
.L_418:
        /*03e0*/ 	.word	index@(.nv.constant0._ZN7cutlass13device_kernelIN5flash11enable_sm90INS1_16FlashAttnBwdSm90INS1_25CollectiveMainloopBwdSm90ILi2ELi2ELi2EN4cute5tupleIJNS5_1CILi1EEES8_S8_EEENS6_IJNS7_ILi64EEENS7_ILi128EEENS7_ILi96EEEEEENS_10bfloat16_tEfNS_4arch4Sm90ELb0ELb1ELb1ELb0ELb0ELb1ELb0ELb0ELi2ELi1ELi2ELi1ELb1EEENS1_21CollectiveEpilogueBwdISD_SE_SG_Li256ELb0ELb0ELi1EEENS1_19SingleTileSchedulerILb0ELb0ELb0ELi128EEEEEEEEEvNT_6ParamsE)
        /*03e4*/ 	.short	0x0210
        /*03e6*/ 	.short	0x0970


	//----- nvinfo : EIATTR_SW_WAR
	.align		4
.L_419:
        /*03e8*/ 	.byte	0x04, 0x36
        /*03ea*/ 	.short	(.L_421 - .L_420)
.L_420:
        /*03ec*/ 	.word	0x00000008
.L_421:


//--------------------- .nv.info._ZN7cutlass13device_kernelIN5flash11enable_sm90INS1_16FlashAttnBwdSm90INS1_25CollectiveMainloopBwdSm90ILi2ELi2ELi2EN4cute5tupleIJNS5_1CILi1EEES8_S8_EEENS6_IJNS7_ILi64EEENS7_ILi128EEENS7_ILi96EEEEEENS_10bfloat16_tEfNS_4arch4Sm90ELb0ELb1ELb1ELb0ELb1ELb1ELb0ELb0ELi2ELi1ELi2ELi1ELb1EEENS1_21CollectiveEpilogueBwdISD_SE_SG_Li256ELb0ELb0ELi1EEENS1_19SingleTileSchedulerILb0ELb0ELb0ELi128EEEEEEEEEvNT_6ParamsE --------------------------
	.section	.nv.info._ZN7cutlass13device_kernelIN5flash11enable_sm90INS1_16FlashAttnBwdSm90INS1_25CollectiveMainloopBwdSm90ILi2ELi2ELi2EN4cute5tupleIJNS5_1CILi1EEES8_S8_EEENS6_IJNS7_ILi64EEENS7_ILi128EEENS7_ILi96EEEEEENS_10bfloat16_tEfNS_4arch4Sm90ELb0ELb1ELb1ELb0ELb1ELb1ELb0ELb0ELi2ELi1ELi2ELi1ELb1EEENS1_21CollectiveEpilogueBwdISD_SE_SG_Li256ELb0ELb0ELi1EEENS1_19SingleTileSchedulerILb0ELb0ELb0ELi128EEEEEEEEEvNT_6ParamsE,"",@"SHT_CUDA_INFO"
	.sectionflags	@""
	.align	4


	//----- nvinfo : EIATTR_CUDA_API_VERSION
	.align		4
        /*0000*/ 	.byte	0x04, 0x37
        /*0002*/ 	.short	(.L_423 - .L_422)
.L_422:
        /*0004*/ 	.word	0x00000082


	//----- nvinfo : EIATTR_KPARAM_INFO
	.align		4
.L_423:
        /*0008*/ 	.byte	0x04, 0x17
        /*000a*/ 	.short	(.L_425 - .L_424)
.L_424:
        /*000c*/ 	.word	0x00000000
        /*0010*/ 	.short	0x0000
        /*0012*/ 	.short	0x0070
        /*0014*/ 	.byte	0x00, 0xf0, 0x01, 0x24


	//----- nvinfo : EIATTR_SPARSE_MMA_MASK
	.align		4
.L_425:
        /*0018*/ 	.byte	0x03, 0x50
        /*001a*/ 	.short	0x0000


	//----- nvinfo : EIATTR_MAXREG_COUNT
	.align		4
        /*001c*/ 	.byte	0x03, 0x1b
        /*001e*/ 	.short	0x00a8


	//----- nvinfo : EIATTR_NUM_BARRIERS
	.align		4
        /*0020*/ 	.byte	0x02, 0x4c
        /*0022*/ 	.byte	0x10
	.zero		1


	//----- nvinfo : EIATTR_EXTERNS
	.align		4
        /*0024*/ 	.byte	0x04, 0x0f
        /*0026*/ 	.short	(.L_427 - .L_426)


	//   ....[0]....
	.align		4
.L_426:
        /*0028*/ 	.word	index@(__assertfail)


	//----- nvinfo : EIATTR_ANNOTATIONS
	.align		4
.L_427:
        /*002c*/ 	.byte	0x04, 0x55
        /*002e*/ 	.short	(.L_429 - .L_428)


	//   ....[0]....
.L_428:
        /*0030*/ 	.word	0x00000001
        /*0034*/ 	.byte	0xe0, 0x16, 0x00, 0x00, 0x01, 0x00, 0x00, 0x00, 0xf0, 0x28, 0x00, 0x00, 0x01, 0x00, 0x00, 0x00
        /*0044*/ 	.byte	0xb0, 0x8b, 0x00, 0x00, 0x01, 0x00, 0x00, 0x00, 0x00, 0x8f, 0x00, 0x00, 0x01, 0x00, 0x00, 0x00
        /*0054*/ 	.byte	0xb0, 0x9b, 0x00, 0x00, 0x01, 0x00, 0x00, 0x00, 0xd0, 0x9b, 0x00, 0x00, 0x01, 0x00, 0x00, 0x00
        /*0064*/ 	.byte	0x10, 0xa1, 0x00, 0x00


	//----- nvinfo : EIATTR_MERCURY_ISA_VERSION
	.align		4
.L_429:
        /*0068*/ 	.byte	0x03, 0x5f
        /*006a*/ 	.short	0x0101


	//----- nvinfo : EIATTR_INT_WARP_WIDE_INSTR_OFFSETS
	.align		4
        /*006c*/ 	.byte	0x04, 0x31
        /*006e*/ 	.short	(.L_431 - .L_430)


	//   ....[0]....
.L_430:
        /*0070*/ 	.word	0x000001f0


	//   ....[1]....
        /*0074*/ 	.word	0x00000220


	//   ....[2]....
        /*0078*/ 	.word	0x00006f80


	//   ....[3]....
        /*007c*/ 	.word	0x00007580


	//   ....[4]....
        /*0080*/ 	.word	0x00007a30


	//   ....[5]....
        /*0084*/ 	.word	0x00007d00


	//   ....[6]....
        /*0088*/ 	.word	0x00007f60


	//   ....[7]....
        /*008c*/ 	.word	0x000080f0


	//----- nvinfo : EIATTR_COOP_GROUP_MASK_REGIDS
	.align		4
.L_431:
        /*0090*/ 	.byte	0x04, 0x29
        /*0092*/ 	.short	(.L_433 - .L_432)


	//   ....[0]....
.L_432:
        /*0094*/ 	.word	0xffffffff


	//   ....[1]....
        /*0098*/ 	.word	0xffffffff


	//   ....[2]....
        /*009c*/ 	.word	0xffffffff


	//   ....[3]....
        /*00a0*/ 	.word	0xffffffff


	//   ....[4]....
        /*00a4*/ 	.word	0xffffffff


	//   ....[5]....
        /*00a8*/ 	.word	0xffffffff


	//   ....[6]....
        /*00ac*/ 	.word	0xffffffff


	//   ....[7]....
        /*00b0*/ 	.word	0xffffffff


	//   ....[8]....
        /*00b4*/ 	.word	0xffffffff


	//   ....[9]....
        /*00b8*/ 	.word	0xffffffff


	//   ....[10]....
        /*00bc*/ 	.word	0xffffffff


	//   ....[11]....
        /*00c0*/ 	.word	0xffffffff


	//   ....[12]....
        /*00c4*/ 	.word	0xffffffff


	//   ....[13]....
        /*00c8*/ 	.word	0xffffffff


	//   ....[14]....
        /*00cc*/ 	.word	0xffffffff


	//   ....[15]....
        /*00d0*/ 	.word	0xffffffff


	//   ....[16]....
        /*00d4*/ 	.word	0xffffffff


	//   ....[17]....
        /*00d8*/ 	.word	0x0500000f


	//   ....[18]....
        /*00dc*/ 	.word	0x0500000f


	//   ....[19]....
        /*00e0*/ 	.word	0x0500000f


	//   ....[20]....
        /*00e4*/ 	.word	0x0500000f


	//----- nvinfo : EIATTR_COOP_GROUP_INSTR_OFFSETS
	.align		4
.L_433:
        /*00e8*/ 	.byte	0x04, 0x28
        /*00ea*/ 	.short	(.L_435 - .L_434)


	//   ....[0]....
.L_434:
        /*00ec*/ 	.word	0x00000070


	//   ....[1]....
        /*00f0*/ 	.word	0x00000200


	//   ....[2]....
        /*00f4*/ 	.word	0x00000250


	//   ....[3]....
        /*00f8*/ 	.word	0x00000440


	//   ....[4]....
        /*00fc*/ 	.word	0x00000660


	//   ....[5]....
        /*0100*/ 	.word	0x000010b0


	//   ....[6]....
        /*0104*/ 	.word	0x000058b0


	//   ....[7]....
        /*0108*/ 	.word	0x00006620


	//   ....[8]....
        /*010c*/ 	.word	0x00006b80


	//   ....[9]....
        /*0110*/ 	.word	0x00006eb0


	//   ....[10]....
        /*0114*/ 	.word	0x00007200


	//   ....[11]....
        /*0118*/ 	.word	0x000074b0


	//   ....[12]....
        /*011c*/ 	.word	0x000076f0


	//   ....[13]....
        /*0120*/ 	.word	0x00007960


	//   ....[14]....
        /*0124*/ 	.word	0x00007c40


	//   ....[15]....
        /*0128*/ 	.word	0x00007e60


	//   ....[16]....
        /*012c*/ 	.word	0x00007ff0


	//   ....[17]....
        /*0130*/ 	.word	0x0000a890


	//   ....[18]....
        /*0134*/ 	.word	0x0000aa00


	//   ....[19]....
        /*0138*/ 	.word	0x0000aa70


	//   ....[20]....
        /*013c*/ 	.word	0x0000aae0


	//----- nvinfo : EIATTR_REG_RECONFIG
	.align		4
.L_435:
        /*0140*/ 	.byte	0x01, 0x54
	.zero		2


	//----- nvinfo : EIATTR_SYSCALL_OFFSETS
	.align		4
        /*0144*/ 	.byte	0x04, 0x46
        /*0146*/ 	.short	(.L_437 - .L_436)


	//   ....[0]....
.L_436:
        /*0148*/ 	.word	0x00000d10


	//   ....[1]....
        /*014c*/ 	.word	0x00000e00


	//   ....[2]....
        /*0150*/ 	.word	0x00000f60


	//   ....[3]....
        /*0154*/ 	.word	0x00001050


	//   ....[4]....
        /*0158*/ 	.word	0x000012d0


	//   ....[5]....
        /*015c*/ 	.word	0x000050e0


	//   ....[6]....
        /*0160*/ 	.word	0x00005220


	//   ....[7]....
        /*0164*/ 	.word	0x00005340


	//   ....[8]....
        /*0168*/ 	.word	0x00005460


	//----- nvinfo : EIATTR_MBARRIER_INSTR_OFFSETS
	.align		4
.L_437:
        /*016c*/ 	.byte	0x04, 0x39
        /*016e*/ 	.short	(.L_439 - .L_438)


	//   ....[0]....
.L_438:
        /*0170*/ 	.word	0x000002f0
        /*0174*/ 	.word	0x000000ff
        /*0178*/ 	.word	0x00026800
        /*017c*/ 	.short	0x0100
        /*017e*/ 	.byte	0x06
	.zero		1


	//   ....[1]....
        /*0180*/ 	.word	0x000003f0
        /*0184*/ 	.word	0x000000ff
        /*0188*/ 	.word	0x00026810
        /*018c*/ 	.short	0x0100
        /*018e*/ 	.byte	0x08
	.zero		1


	//   ....[2]....
        /*0190*/ 	.word	0x00000400
        /*0194*/ 	.word	0x000000ff
        /*0198*/ 	.word	0x00026820
        /*019c*/ 	.short	0x0100
        /*019e*/ 	.byte	0x08
	.zero		1


	//   ....[3]....
        /*01a0*/ 	.word	0x00000410
        /*01a4*/ 	.word	0x000000ff
        /*01a8*/ 	.word	0x00026818
        /*01ac*/ 	.short	0x0100
        /*01ae*/ 	.byte	0x08
	.zero		1


	//   ....[4]....
        /*01b0*/ 	.word	0x00000420
        /*01b4*/ 	.word	0x000000ff
        /*01b8*/ 	.word	0x00026828
        /*01bc*/ 	.short	0x0100
        /*01be*/ 	.byte	0x08
	.zero		1


	//   ....[5]....
        /*01c0*/ 	.word	0x00000550
        /*01c4*/ 	.word	0x000000ff
        /*01c8*/ 	.word	0x00026830
        /*01cc*/ 	.short	0x0100
        /*01ce*/ 	.byte	0x08
	.zero		1


	//   ....[6]....
        /*01d0*/ 	.word	0x00000560
        /*01d4*/ 	.word	0x000000ff
        /*01d8*/ 	.word	0x00026840
        /*01dc*/ 	.short	0x0100
        /*01de*/ 	.byte	0x08
	.zero		1


	//   ....[7]....
        /*01e0*/ 	.word	0x00000570
        /*01e4*/ 	.word	0x000000ff
        /*01e8*/ 	.word	0x00026838
        /*01ec*/ 	.short	0x0100
        /*01ee*/ 	.byte	0x08
	.zero		1


	//   ....[8]....
        /*01f0*/ 	.word	0x00000580
        /*01f4*/ 	.word	0x000000ff
        /*01f8*/ 	.word	0x00026848
        /*01fc*/ 	.short	0x0100
        /*01fe*/ 	.byte	0x08
	.zero		1


	//   ....[9]....
        /*0200*/ 	.word	0x000010f0
        /*0204*/ 	.word	0x000000ed
        /*0208*/ 	.word	0x00026800
        /*020c*/ 	.short	0x010a
        /*020e*/ 	.byte	0x3f
	.zero		1


	//   ....[10]....
        /*0210*/ 	.word	0x00001190
        /*0214*/ 	.word	0x000000ed
        /*0218*/ 	.word	0x00026800
        /*021c*/ 	.short	0x010a
        /*021e*/ 	.byte	0x3f
	.zero		1


	//   ....[11]....
        /*0220*/ 	.word	0x00001b50
        /*0224*/ 	.word	0x000000ff
        /*0228*/ 	.word	0x00026810
        /*022c*/ 	.short	0x010a
        /*022e*/ 	.byte	0x09
	.zero		1


	//   ....[12]....
        /*0230*/ 	.word	0x00001b90
        /*0234*/ 	.word	0x000000ff
        /*0238*/ 	.word	0x00026810
        /*023c*/ 	.short	0x010a
        /*023e*/ 	.byte	0x09
	.zero		1


	//   ....[13]....
        /*0240*/ 	.word	0x00001fd0
        /*0244*/ 	.word	0x000000ff
        /*0248*/ 	.word	0x00026830
        /*024c*/ 	.short	0x010a
        /*024e*/ 	.byte	0x09
	.zero		1


	//   ....[14]....
        /*0250*/ 	.word	0x00002300
        /*0254*/ 	.word	0x000000ff
        /*0258*/ 	.word	0x00026830
        /*025c*/ 	.short	0x010a
        /*025e*/ 	.byte	0x09
	.zero		1


	//   ....[15]....
        /*0260*/ 	.word	0x00004900
        /*0264*/ 	.word	0x000000ff
        /*0268*/ 	.word	0x00000000
        /*026c*/ 	.short	0x0101
        /*026e*/ 	.byte	0x0c
	.zero		1


	//   ....[16]....
        /*0270*/ 	.word	0x00004c10
        /*0274*/ 	.word	0x000000ff
        /*0278*/ 	.word	0x00000000
        /*027c*/ 	.short	0x0101
        /*027e*/ 	.byte	0x09
	.zero		1


	//   ....[17]....
        /*0280*/ 	.word	0x00008670
        /*0284*/ 	.word	0x00000010
        /*0288*/ 	.word	0x00026820
        /*028c*/ 	.short	0x010a
        /*028e*/ 	.byte	0x3f
	.zero		1


	//   ....[18]....
        /*0290*/ 	.word	0x00008f90
        /*0294*/ 	.word	0x00000010
        /*0298*/ 	.word	0x00026840
        /*029c*/ 	.short	0x010a
        /*029e*/ 	.byte	0x3f
	.zero		1


	//   ....[19]....
        /*02a0*/ 	.word	0x000092a0
        /*02a4*/ 	.word	0x00000010
        /*02a8*/ 	.word	0x00026828
        /*02ac*/ 	.short	0x010a
        /*02ae*/ 	.byte	0x3f
	.zero		1


	//   ....[20]....
        /*02b0*/ 	.word	0x000095b0
        /*02b4*/ 	.word	0x00000010
        /*02b8*/ 	.word	0x00026848
        /*02bc*/ 	.short	0x010a
        /*02be*/ 	.byte	0x3f
	.zero		1


	//   ....[21]....
        /*02c0*/ 	.word	0x00009870
        /*02c4*/ 	.word	0x00000010
        /*02c8*/ 	.word	0x00026820
        /*02cc*/ 	.short	0x010a
        /*02ce*/ 	.byte	0x3f
	.zero		1


	//   ....[22]....
        /*02d0*/ 	.word	0x00009c00
        /*02d4*/ 	.word	0x00000010
        /*02d8*/ 	.word	0x00026840
        /*02dc*/ 	.short	0x010a
        /*02de*/ 	.byte	0x3f
	.zero		1


	//   ....[23]....
        /*02e0*/ 	.word	0x00009ee0
        /*02e4*/ 	.word	0x00000010
        /*02e8*/ 	.word	0x00026828
        /*02ec*/ 	.short	0x010a
        /*02ee*/ 	.byte	0x3f
	.zero		1


	//   ....[24]....
        /*02f0*/ 	.word	0x0000a240
        /*02f4*/ 	.word	0x00000003
        /*02f8*/ 	.word	0x00026840
        /*02fc*/ 	.short	0x010a
        /*02fe*/ 	.byte	0x3f
	.zero		1


	//   ....[25]....
        /*0300*/ 	.word	0x0000a6f0
        /*0304*/ 	.word	0x00000006
        /*0308*/ 	.word	0x00000000
        /*030c*/ 	.short	0x010a
        /*030e*/ 	.byte	0x3f
	.zero		1


	//   ....[26]....
        /*0310*/ 	.word	0x0000a750
        /*0314*/ 	.word	0x00000003
        /*0318*/ 	.word	0x00000000
        /*031c*/ 	.short	0x010a
        /*031e*/ 	.byte	0x3f
	.zero		1


	//   ....[27]....
        /*0320*/ 	.word	0x0000a7b0
        /*0324*/ 	.word	0x00000000
        /*0328*/ 	.word	0x00000000
        /*032c*/ 	.short	0x010a
        /*032e*/ 	.byte	0x3f
	.zero		1


	//   ....[28]....
        /*0330*/ 	.word	0x0000a7e0
        /*0334*/ 	.word	0x00000003
        /*0338*/ 	.word	0x00000000
        /*033c*/ 	.short	0x010a
        /*033e*/ 	.byte	0x3f
	.zero		1


	//   ....[29]....
        /*0340*/ 	.word	0x0000a8c0
        /*0344*/ 	.word	0x000000ed
        /*0348*/ 	.word	0x00026800
        /*034c*/ 	.short	0x010a
        /*034e*/ 	.byte	0x3f
	.zero		1


	//   ....[30]....
        /*0350*/ 	.word	0x0000a920
        /*0354*/ 	.word	0x00000005
        /*0358*/ 	.word	0x00026810
        /*035c*/ 	.short	0x010a
        /*035e*/ 	.byte	0x3f
	.zero		1


	//   ....[31]....
        /*0360*/ 	.word	0x0000a980
        /*0364*/ 	.word	0x00000079
        /*0368*/ 	.word	0x00026830
        /*036c*/ 	.short	0x010a
        /*036e*/ 	.byte	0x3f
	.zero		1


	//   ....[32]....
        /*0370*/ 	.word	0x0000ab20
        /*0374*/ 	.word	0x00000010
        /*0378*/ 	.word	0x00026820
        /*037c*/ 	.short	0x010a
        /*037e*/ 	.byte	0x3f
	.zero		1


	//   ....[33]....
        /*0380*/ 	.word	0x0000ab70
        /*0384*/ 	.word	0x00000010
        /*0388*/ 	.word	0x00026840
        /*038c*/ 	.short	0x010a
        /*038e*/ 	.byte	0x3f
	.zero		1


	//   ....[34]....
        /*0390*/ 	.word	0x0000abc0
        /*0394*/ 	.word	0x00000010
        /*0398*/ 	.word	0x00026828
        /*039c*/ 	.short	0x010a
        /*039e*/ 	.byte	0x3f
	.zero		1


	//   ....[35]....
        /*03a0*/ 	.word	0x0000ac10
        /*03a4*/ 	.word	0x00000010
        /*03a8*/ 	.word	0x00026848
        /*03ac*/ 	.short	0x010a
        /*03ae*/ 	.byte	0x3f
	.zero		1


	//   ....[36]....
        /*03b0*/ 	.word	0x0000ac70
        /*03b4*/ 	.word	0x00000010
        /*03b8*/ 	.word	0x00026820
        /*03bc*/ 	.short	0x010a
        /*03be*/ 	.byte	0x3f
	.zero		1


	//   ....[37]....
        /*03c0*/ 	.word	0x0000acc0
        /*03c4*/ 	.word	0x00000010
        /*03c8*/ 	.word	0x00026840
        /*03cc*/ 	.short	0x010a
        /*03ce*/ 	.byte	0x3f
	.zero		1


	//   ....[38]....
        /*03d0*/ 	.word	0x0000ad10
        /*03d4*/ 	.word	0x00000010
        /*03d8*/ 	.word	0x00026828
        /*03dc*/ 	.short	0x010a
        /*03de*/ 	.byte	0x3f
	.zero		1


	//   ....[39]....
        /*03e0*/ 	.word	0x0000ad60
        /*03e4*/ 	.word	0x00000003
        /*03e8*/ 	.word	0x00026840
        /*03ec*/ 	.short	0x010a
        /*03ee*/ 	.byte	0x3f
	.zero		1


	//   ....[40]....
        /*03f0*/ 	.word	0x0000ae30
        /*03f4*/ 	.word	0x00000006
        /*03f8*/ 	.word	0x00000000
        /*03fc*/ 	.short	0x010a
        /*03fe*/ 	.byte	0x3f
	.zero		1


	//   ....[41]....
        /*0400*/ 	.word	0x0000ae80
        /*0404*/ 	.word	0x00000003
        /*0408*/ 	.word	0x00000000
        /*040c*/ 	.short	0x010a
        /*040e*/ 	.byte	0x3f
	.zero		1


	//   ....[42]....
        /*0410*/ 	.word	0x0000aed0
        /*0414*/ 	.word	0x00000000
        /*0418*/ 	.word	0x00000000
        /*041c*/ 	.short	0x010a
        /*041e*/ 	.byte	0x3f
	.zero		1


	//----- nvinfo : EIATTR_NUM_MBARRIERS
	.align		4
.L_439:
        /*0420*/ 	.byte	0x03, 0x38
        /*0422*/ 	.short	0x0009


	//----- nvinfo : EIATTR_EXIT_INSTR_OFFSETS
	.align		4
        /*0424*/ 	.byte	0x04, 0x1c
        /*0426*/ 	.short	(.L_441 - .L_440)


	//   ....[0]....
.L_440:
        /*0428*/ 	.word	0x000006c0


	//   ....[1]....
        /*042c*/ 	.word	0x00005de0


	//   ....[2]....
        /*0430*/ 	.word	0x000065c0


	//   ....[3]....
        /*0434*/ 	.word	0x0000a830


	//----- nvinfo : EIATTR_MAX_THREADS
	.align		4
.L_441:
        /*0438*/ 	.byte	0x04, 0x05
        /*043a*/ 	.short	(.L_443 - .L_442)
.L_442:
        /*043c*/ 	.word	0x00000180
        /*0440*/ 	.word	0x00000001
        /*0444*/ 	.word	0x00000001


	//----- nvinfo : EIATTR_CRS_STACK_SIZE
	.align		4
.L_443:
        /*0448*/ 	.byte	0x04, 0x1e
        /*044a*/ 	.short	(.L_445 - .L_444)
.L_444:
        /*044c*/ 	.word	0x00000000


	//----- nvinfo : EIATTR_CBANK_PARAM_SIZE
	.align		4
.L_445:
        /*0450*/ 	.byte	0x03, 0x19
        /*0452*/ 	.short	0x0970


	//----- nvinfo : EIATTR_PARAM_CBANK
	.align		4
        /*0454*/ 	.byte	0x04, 0x0a
        /*0456*/ 	.short	(.L_447 - .L_446)
	.align		4
.L_446:
        /*0458*/ 	.word	index@(.nv.constant0._ZN7cutlass13device_kernelIN5flash11enable_sm90INS1_16FlashAttnBwdSm90INS1_25CollectiveMainloopBwdSm90ILi2ELi2ELi2EN4cute5tupleIJNS5_1CILi1EEES8_S8_EEENS6_IJNS7_ILi64EEENS7_ILi128EEENS7_ILi96EEEEEENS_10bfloat16_tEfNS_4arch4Sm90ELb0ELb1ELb1ELb0ELb1ELb1ELb0ELb0ELi2ELi1ELi2ELi1ELb1EEENS1_21CollectiveEpilogueBwdISD_SE_SG_Li256ELb0ELb0ELi1EEENS1_19SingleTileSchedulerILb0ELb0ELb0ELi128EEEEEEEEEvNT_6ParamsE)
        /*045c*/ 	.short	0x0210
        /*045e*/ 	.short	0x0970


	//----- nvinfo : EIATTR_SW_WAR
	.align		4
.L_447:
        /*0460*/ 	.byte	0x04, 0x36
        /*0462*/ 	.short	(.L_449 - .L_448)
.L_448:
        /*0464*/ 	.word	0x00000008
.L_449:


//--------------------- .nv.info._ZN7cutlass13device_kernelIN5flash11enable_sm90INS1_16FlashAttnBwdSm90INS1_25CollectiveMainloopBwdSm90ILi2ELi2ELi2EN4cute5tupleIJNS5_1CILi1EEES8_S8_EEENS6_IJNS7_ILi64EEENS7_ILi128EEENS7_ILi96EEEEEENS_10bfloat16_tEfNS_4arch4Sm90ELb0ELb1ELb1ELb0ELb0ELb1ELb0ELb0ELi2ELi1ELi2ELi1ELb1EEENS1_24CollectiveEpilogueBwdGQAISD_fSG_Li256ELb0ELb0EEENS1_19SingleTileSchedulerILb0ELb0ELb0ELi128EEEEEEEEEvNT_6ParamsE --------------------------
	.section	.nv.info._ZN7cutlass13device_kernelIN5flash11enable_sm90INS1_16FlashAttnBwdSm90INS1_25CollectiveMainloopBwdSm90ILi2ELi2ELi2EN4cute5tupleIJNS5_1CILi1EEES8_S8_EEENS6_IJNS7_ILi64EEENS7_ILi128EEENS7_ILi96EEEEEENS_10bfloat16_tEfNS_4arch4Sm90ELb0ELb1ELb1ELb0ELb0ELb1ELb0ELb0ELi2ELi1ELi2ELi1ELb1EEENS1_24CollectiveEpilogueBwdGQAISD_fSG_Li256ELb0ELb0EEENS1_19SingleTileSchedulerILb0ELb0ELb0ELi128EEEEEEEEEvNT_6ParamsE,"",@"SHT_CUDA_INFO"
	.sectionflags	@""
	.align	4


	//----- nvinfo : EIATTR_CUDA_API_VERSION
	.align		4
        /*0000*/ 	.byte	0x04, 0x37
        /*0002*/ 	.short	(.L_451 - .L_450)
.L_450:
        /*0004*/ 	.word	0x00000082


	//----- nvinfo : EIATTR_KPARAM_INFO
	.align		4
.L_451:
        /*0008*/ 	.byte	0x04, 0x17
        /*000a*/ 	.short	(.L_453 - .L_452)
.L_452:
        /*000c*/ 	.word	0x00000000
        /*0010*/ 	.short	0x0000
        /*0012*/ 	.short	0x0070
        /*0014*/ 	.byte	0x00, 0xf0, 0x01, 0x1a


	//----- nvinfo : EIATTR_SPARSE_MMA_MASK
	.align		4
.L_453:
        /*0018*/ 	.byte	0x03, 0x50
        /*001a*/ 	.short	0x0000


	//----- nvinfo : EIATTR_MAXREG_COUNT
	.align		4
        /*001c*/ 	.byte	0x03, 0x1b
        /*001e*/ 	.short	0x00a8


	//----- nvinfo : EIATTR_NUM_BARRIERS
	.align		4
        /*0020*/ 	.byte	0x02, 0x4c
        /*0022*/ 	.byte	0x10
	.zero		1


	//----- nvinfo : EIATTR_EXTERNS
	.align		4
        /*0024*/ 	.byte	0x04, 0x0f
        /*0026*/ 	.short	(.L_455 - .L_454)


	//   ....[0]....
	.align		4
.L_454:
        /*0028*/ 	.word	index@(__assertfail)


	//----- nvinfo : EIATTR_ANNOTATIONS
	.align		4
.L_455:
        /*002c*/ 	.byte	0x04, 0x55
        /*002e*/ 	.short	(.L_457 - .L_456)


	//   ....[0]....
.L_456:
        /*0030*/ 	.word	0x00000001
        /*0034*/ 	.byte	0x80, 0x16, 0x00, 0x00, 0x01, 0x00, 0x00, 0x00, 0xd0, 0x28, 0x00, 0x00, 0x01, 0x00, 0x00, 0x00
        /*0044*/ 	.byte	0xd0, 0x6d, 0x00, 0x00, 0x01, 0x00, 0x00, 0x00, 0x20, 0x71, 0x00, 0x00, 0x01, 0x00, 0x00, 0x00
        /*0054*/ 	.byte	0xd0, 0x7d, 0x00, 0x00, 0x01, 0x00, 0x00, 0x00, 0xf0, 0x7d, 0x00, 0x00, 0x01, 0x00, 0x00, 0x00
        /*0064*/ 	.byte	0x30, 0x83, 0x00, 0x00


	//----- nvinfo : EIATTR_MERCURY_ISA_VERSION
	.align		4
.L_457:
        /*0068*/ 	.byte	0x03, 0x5f
        /*006a*/ 	.short	0x0101


	//----- nvinfo : EIATTR_INT_WARP_WIDE_INSTR_OFFSETS
	.align		4
        /*006c*/ 	.byte	0x04, 0x31
        /*006e*/ 	.short	(.L_459 - .L_458)


	//   ....[0]....
.L_458:
        /*0070*/ 	.word	0x00000190


	//   ....[1]....
        /*0074*/ 	.word	0x000001c0


	//----- nvinfo : EIATTR_COOP_GROUP_MASK_REGIDS
	.align		4
.L_459:
        /*0078*/ 	.byte	0x04, 0x29
        /*007a*/ 	.short	(.L_461 - .L_460)


	//   ....[0]....
.L_460:
        /*007c*/ 	.word	0xffffffff


	//   ....[1]....
        /*0080*/ 	.word	0xffffffff


	//   ....[2]....
        /*0084*/ 	.word	0xffffffff


	//   ....[3]....
        /*0088*/ 	.word	0xffffffff


	//   ....[4]....
        /*008c*/ 	.word	0xffffffff


	//   ....[5]....
        /*0090*/ 	.word	0xffffffff


	//   ....[6]....
        /*0094*/ 	.word	0xffffffff


	//   ....[7]....
        /*0098*/ 	.word	0x0500000f


	//----- nvinfo : EIATTR_COOP_GROUP_INSTR_OFFSETS
	.align		4
.L_461:
        /*009c*/ 	.byte	0x04, 0x28
        /*009e*/ 	.short	(.L_463 - .L_462)


	//   ....[0]....
.L_462:
        /*00a0*/ 	.word	0x00000070


	//   ....[1]....
        /*00a4*/ 	.word	0x000001a0


	//   ....[2]....
        /*00a8*/ 	.word	0x000001f0


	//   ....[3]....
        /*00ac*/ 	.word	0x000003e0


	//   ....[4]....
        /*00b0*/ 	.word	0x00000600


	//   ....[5]....
        /*00b4*/ 	.word	0x00001050


	//   ....[6]....
        /*00b8*/ 	.word	0x00005750


	//   ....[7]....
        /*00bc*/ 	.word	0x00008ab0


	//----- nvinfo : EIATTR_REG_RECONFIG
	.align		4
.L_463:
        /*00c0*/ 	.byte	0x01, 0x54
	.zero		2


	//----- nvinfo : EIATTR_SYSCALL_OFFSETS
	.align		4
        /*00c4*/ 	.byte	0x04, 0x46
        /*00c6*/ 	.short	(.L_465 - .L_464)


	//   ....[0]....
.L_464:
        /*00c8*/ 	.word	0x00000cb0


	//   ....[1]....
        /*00cc*/ 	.word	0x00000da0


	//   ....[2]....
        /*00d0*/ 	.word	0x00000f00


	//   ....[3]....
        /*00d4*/ 	.word	0x00000ff0


	//   ....[4]....
        /*00d8*/ 	.word	0x00001270


	//----- nvinfo : EIATTR_MBARRIER_INSTR_OFFSETS
	.align		4
.L_465:
        /*00dc*/ 	.byte	0x04, 0x39
        /*00de*/ 	.short	(.L_467 - .L_466)


	//   ....[0]....
.L_466:
        /*00e0*/ 	.word	0x00000290
        /*00e4*/ 	.word	0x000000ff
        /*00e8*/ 	.word	0x00026800
        /*00ec*/ 	.short	0x0100
        /*00ee*/ 	.byte	0x06
	.zero		1


	//   ....[1]....
        /*00f0*/ 	.word	0x00000390
        /*00f4*/ 	.word	0x000000ff
        /*00f8*/ 	.word	0x00026810
        /*00fc*/ 	.short	0x0100
        /*00fe*/ 	.byte	0x08
	.zero		1


	//   ....[2]....
        /*0100*/ 	.word	0x000003a0
        /*0104*/ 	.word	0x000000ff
        /*0108*/ 	.word	0x00026820
        /*010c*/ 	.short	0x0100
        /*010e*/ 	.byte	0x08
	.zero		1


	//   ....[3]....
        /*0110*/ 	.word	0x000003b0
        /*0114*/ 	.word	0x000000ff
        /*0118*/ 	.word	0x00026818
        /*011c*/ 	.short	0x0100
        /*011e*/ 	.byte	0x08
	.zero		1


	//   ....[4]....
        /*0120*/ 	.word	0x000003c0
        /*0124*/ 	.word	0x000000ff
        /*0128*/ 	.word	0x00026828
        /*012c*/ 	.short	0x0100
        /*012e*/ 	.byte	0x08
	.zero		1


	//   ....[5]....
        /*0130*/ 	.word	0x000004f0
        /*0134*/ 	.word	0x000000ff
        /*0138*/ 	.word	0x00026830
        /*013c*/ 	.short	0x0100
        /*013e*/ 	.byte	0x08
	.zero		1


	//   ....[6]....
        /*0140*/ 	.word	0x00000500
        /*0144*/ 	.word	0x000000ff
        /*0148*/ 	.word	0x00026840
        /*014c*/ 	.short	0x0100
        /*014e*/ 	.byte	0x08
	.zero		1


	//   ....[7]....
        /*0150*/ 	.word	0x00000510
        /*0154*/ 	.word	0x000000ff
        /*0158*/ 	.word	0x00026838
        /*015c*/ 	.short	0x0100
        /*015e*/ 	.byte	0x08
	.zero		1


	//   ....[8]....
        /*0160*/ 	.word	0x00000520
        /*0164*/ 	.word	0x000000ff
        /*0168*/ 	.word	0x00026848
        /*016c*/ 	.short	0x0100
        /*016e*/ 	.byte	0x08
	.zero		1


	//   ....[9]....
        /*0170*/ 	.word	0x00001090
        /*0174*/ 	.word	0x000000ed
        /*0178*/ 	.word	0x00026800
        /*017c*/ 	.short	0x010a
        /*017e*/ 	.byte	0x3f
	.zero		1


	//   ....[10]....
        /*0180*/ 	.word	0x00001130
        /*0184*/ 	.word	0x000000ed
        /*0188*/ 	.word	0x00026800
        /*018c*/ 	.short	0x010a
        /*018e*/ 	.byte	0x3f
	.zero		1


	//   ....[11]....
        /*0190*/ 	.word	0x00001af0
        /*0194*/ 	.word	0x000000ff
        /*0198*/ 	.word	0x00026810
        /*019c*/ 	.short	0x010a
        /*019e*/ 	.byte	0x06
	.zero		1


	//   ....[12]....
        /*01a0*/ 	.word	0x00001b30
        /*01a4*/ 	.word	0x000000ff
        /*01a8*/ 	.word	0x00026810
        /*01ac*/ 	.short	0x010a
        /*01ae*/ 	.byte	0x06
	.zero		1


	//   ....[13]....
        /*01b0*/ 	.word	0x00001f70
        /*01b4*/ 	.word	0x000000ff
        /*01b8*/ 	.word	0x00026830
        /*01bc*/ 	.short	0x010a
        /*01be*/ 	.byte	0x06
	.zero		1


	//   ....[14]....
        /*01c0*/ 	.word	0x000022a0
        /*01c4*/ 	.word	0x000000ff
        /*01c8*/ 	.word	0x00026830
        /*01cc*/ 	.short	0x010a
        /*01ce*/ 	.byte	0x06
	.zero		1


	//   ....[15]....
        /*01d0*/ 	.word	0x000048f0
        /*01d4*/ 	.word	0x000000ff
        /*01d8*/ 	.word	0x00000000
        /*01dc*/ 	.short	0x0101
        /*01de*/ 	.byte	0x08
	.zero		1


	//   ....[16]....
        /*01e0*/ 	.word	0x00004bd0
        /*01e4*/ 	.word	0x000000ff
        /*01e8*/ 	.word	0x00000000
        /*01ec*/ 	.short	0x0101
        /*01ee*/ 	.byte	0x06
	.zero		1


	//   ....[17]....
        /*01f0*/ 	.word	0x000068a0
        /*01f4*/ 	.word	0x00000010
        /*01f8*/ 	.word	0x00026820
        /*01fc*/ 	.short	0x010a
        /*01fe*/ 	.byte	0x3f
	.zero		1


	//   ....[18]....
        /*0200*/ 	.word	0x000071b0
        /*0204*/ 	.word	0x00000010
        /*0208*/ 	.word	0x00026840
        /*020c*/ 	.short	0x010a
        /*020e*/ 	.byte	0x3f
	.zero		1


	//   ....[19]....
        /*0210*/ 	.word	0x000074c0
        /*0214*/ 	.word	0x00000010
        /*0218*/ 	.word	0x00026828
        /*021c*/ 	.short	0x010a
        /*021e*/ 	.byte	0x3f
	.zero		1


	//   ....[20]....
        /*0220*/ 	.word	0x000077d0
        /*0224*/ 	.word	0x00000010
        /*0228*/ 	.word	0x00026848
        /*022c*/ 	.short	0x010a
        /*022e*/ 	.byte	0x3f
	.zero		1


	//   ....[21]....
        /*0230*/ 	.word	0x00007a90
        /*0234*/ 	.word	0x00000010
        /*0238*/ 	.word	0x00026820
        /*023c*/ 	.short	0x010a
        /*023e*/ 	.byte	0x3f
	.zero		1


	//   ....[22]....
        /*0240*/ 	.word	0x00007e20
        /*0244*/ 	.word	0x00000010
        /*0248*/ 	.word	0x00026840
        /*024c*/ 	.short	0x010a
        /*024e*/ 	.byte	0x3f
	.zero		1


	//   ....[23]....
        /*0250*/ 	.word	0x00008100
        /*0254*/ 	.word	0x00000010
        /*0258*/ 	.word	0x00026828
        /*025c*/ 	.short	0x010a
        /*025e*/ 	.byte	0x3f
	.zero		1


	//   ....[24]....
        /*0260*/ 	.word	0x00008460
        /*0264*/ 	.word	0x00000003
        /*0268*/ 	.word	0x00026840
        /*026c*/ 	.short	0x010a
        /*026e*/ 	.byte	0x3f
	.zero		1


	//   ....[25]....
        /*0270*/ 	.word	0x00008910
        /*0274*/ 	.word	0x00000006
        /*0278*/ 	.word	0x00000000
        /*027c*/ 	.short	0x010a
        /*027e*/ 	.byte	0x3f
	.zero		1


	//   ....[26]....
        /*0280*/ 	.word	0x00008970
        /*0284*/ 	.word	0x00000003
        /*0288*/ 	.word	0x00000000
        /*028c*/ 	.short	0x010a
        /*028e*/ 	.byte	0x3f
	.zero		1


	//   ....[27]....
        /*0290*/ 	.word	0x000089d0
        /*0294*/ 	.word	0x00000000
        /*0298*/ 	.word	0x00000000
        /*029c*/ 	.short	0x010a
        /*029e*/ 	.byte	0x3f
	.zero		1


	//   ....[28]....
        /*02a0*/ 	.word	0x00008a00
        /*02a4*/ 	.word	0x00000003
        /*02a8*/ 	.word	0x00000000
        /*02ac*/ 	.short	0x010a
        /*02ae*/ 	.byte	0x3f
	.zero		1


	//   ....[29]....
        /*02b0*/ 	.word	0x00008ae0
        /*02b4*/ 	.word	0x000000ed
        /*02b8*/ 	.word	0x00026800
        /*02bc*/ 	.short	0x010a
        /*02be*/ 	.byte	0x3f
	.zero		1


	//   ....[30]....
        /*02c0*/ 	.word	0x00008b40
        /*02c4*/ 	.word	0x00000005
        /*02c8*/ 	.word	0x00026810
        /*02cc*/ 	.short	0x010a
        /*02ce*/ 	.byte	0x3f
	.zero		1


	//   ....[31]....
        /*02d0*/ 	.word	0x00008ba0
        /*02d4*/ 	.word	0x00000079
        /*02d8*/ 	.word	0x00026830
        /*02dc*/ 	.short	0x010a
        /*02de*/ 	.byte	0x3f
	.zero		1


	//   ....[32]....
        /*02e0*/ 	.word	0x00008bf0
        /*02e4*/ 	.word	0x00000010
        /*02e8*/ 	.word	0x00026820
        /*02ec*/ 	.short	0x010a
        /*02ee*/ 	.byte	0x3f
	.zero		1


	//   ....[33]....
        /*02f0*/ 	.word	0x00008c40
        /*02f4*/ 	.word	0x00000010
        /*02f8*/ 	.word	0x00026840
        /*02fc*/ 	.short	0x010a
        /*02fe*/ 	.byte	0x3f
	.zero		1


	//   ....[34]....
        /*0300*/ 	.word	0x00008c90
        /*0304*/ 	.word	0x00000010
        /*0308*/ 	.word	0x00026828
        /*030c*/ 	.short	0x010a
        /*030e*/ 	.byte	0x3f
	.zero		1


	//   ....[35]....
        /*0310*/ 	.word	0x00008ce0
        /*0314*/ 	.word	0x00000010
        /*0318*/ 	.word	0x00026848
        /*031c*/ 	.short	0x010a
        /*031e*/ 	.byte	0x3f
	.zero		1


	//   ....[36]....
        /*0320*/ 	.word	0x00008d40
        /*0324*/ 	.word	0x00000010
        /*0328*/ 	.word	0x00026820
        /*032c*/ 	.short	0x010a
        /*032e*/ 	.byte	0x3f
	.zero		1


	//   ....[37]....
        /*0330*/ 	.word	0x00008d90
        /*0334*/ 	.word	0x00000010
        /*0338*/ 	.word	0x00026840
        /*033c*/ 	.short	0x010a
        /*033e*/ 	.byte	0x3f
	.zero		1


	//   ....[38]....
        /*0340*/ 	.word	0x00008de0
        /*0344*/ 	.word	0x00000010
        /*0348*/ 	.word	0x00026828
        /*034c*/ 	.short	0x010a
        /*034e*/ 	.byte	0x3f
	.zero		1


	//   ....[39]....
        /*0350*/ 	.word	0x00008e30
        /*0354*/ 	.word	0x00000003
        /*0358*/ 	.word	0x00026840
        /*035c*/ 	.short	0x010a
        /*035e*/ 	.byte	0x3f
	.zero		1


	//   ....[40]....
        /*0360*/ 	.word	0x00008f00
        /*0364*/ 	.word	0x00000006
        /*0368*/ 	.word	0x00000000
        /*036c*/ 	.short	0x010a
        /*036e*/ 	.byte	0x3f
	.zero		1


	//   ....[41]....
        /*0370*/ 	.word	0x00008f50
        /*0374*/ 	.word	0x00000003
        /*0378*/ 	.word	0x00000000
        /*037c*/ 	.short	0x010a
        /*037e*/ 	.byte	0x3f
	.zero		1


	//   ....[42]....
        /*0380*/ 	.word	0x00008fa0
        /*0384*/ 	.word	0x00000000
        /*0388*/ 	.word	0x00000000
        /*038c*/ 	.short	0x010a
        /*038e*/ 	.byte	0x3f
	.zero		1


	//----- nvinfo : EIATTR_NUM_MBARRIERS
	.align		4
.L_467:
        /*0390*/ 	.byte	0x03, 0x38
        /*0392*/ 	.short	0x0009


	//----- nvinfo : EIATTR_EXIT_INSTR_OFFSETS
	.align		4
        /*0394*/ 	.byte	0x04, 0x1c
        /*0396*/ 	.short	(.L_469 - .L_468)


	//   ....[0]....
.L_468:
        /*0398*/ 	.word	0x00008a50


	//----- nvinfo : EIATTR_MAX_THREADS
	.align		4
.L_469:
        /*039c*/ 	.byte	0x04, 0x05
        /*039e*/ 	.short	(.L_471 - .L_470)
.L_470:
        /*03a0*/ 	.word	0x00000180
        /*03a4*/ 	.word	0x00000001
        /*03a8*/ 	.word	0x00000001


	//----- nvinfo : EIATTR_CRS_STACK_SIZE
	.align		4
.L_471:
        /*03ac*/ 	.byte	0x04, 0x1e
        /*03ae*/ 	.short	(.L_473 - .L_472)
.L_472:
        /*03b0*/ 	.word	0x00000000


	//----- nvinfo : EIATTR_CBANK_PARAM_SIZE
	.align		4
.L_473:
        /*03b4*/ 	.byte	0x03, 0x19
        /*03b6*/ 	.short	0x06f0


	//----- nvinfo : EIATTR_PARAM_CBANK
	.align		4
        /*03b8*/ 	.byte	0x04, 0x0a
        /*03ba*/ 	.short	(.L_475 - .L_474)
	.align		4
.L_474:
        /*03bc*/ 	.word	index@(.nv.constant0._ZN7cutlass13device_kernelIN5flash11enable_sm90INS1_16FlashAttnBwdSm90INS1_25CollectiveMainloopBwdSm90ILi2ELi2ELi2EN4cute5tupleIJNS5_1CILi1EEES8_S8_EEENS6_IJNS7_ILi64EEENS7_ILi128EEENS7_ILi96EEEEEENS_10bfloat16_tEfNS_4arch4Sm90ELb0ELb1ELb1ELb0ELb0ELb1ELb0ELb0ELi2ELi1ELi2ELi1ELb1EEENS1_24CollectiveEpilogueBwdGQAISD_fSG_Li256ELb0ELb0EEENS1_19SingleTileSchedulerILb0ELb0ELb0ELi128EEEEEEEEEvNT_6ParamsE)
        /*03c0*/ 	.short	0x0210
        /*03c2*/ 	.short	0x06f0


	//----- nvinfo : EIATTR_SW_WAR
	.align		4
.L_475:
        /*03c4*/ 	.byte	0x04, 0x36
        /*03c6*/ 	.short	(.L_477 - .L_476)
.L_476:
        /*03c8*/ 	.word	0x00000008
.L_477:


//--------------------- .nv.info._ZN7cutlass13device_kernelIN5flash11enable_sm90INS1_16FlashAttnBwdSm90INS1_25CollectiveMainloopBwdSm90ILi2ELi2ELi2EN4cute5tupleIJNS5_1CILi1EEES8_S8_EEENS6_IJNS7_ILi64EEENS7_ILi128EEENS7_ILi96EEEEEENS_10bfloat16_tEfNS_4arch4Sm90ELb0ELb1ELb1ELb0ELb1ELb1ELb0ELb0ELi2ELi1ELi2ELi1ELb1EEENS1_24CollectiveEpilogueBwdGQAISD_fSG_Li256ELb0ELb1EEENS1_19SingleTileSchedulerILb0ELb0ELb0ELi128EEEEEEEEEvNT_6ParamsE --------------------------
	.section	.nv.info._ZN7cutlass13device_kernelIN5flash11enable_sm90INS1_16FlashAttnBwdSm90INS1_25CollectiveMainloopBwdSm90ILi2ELi2ELi2EN4cute5tupleIJNS5_1CILi1EEES8_S8_EEENS6_IJNS7_ILi64EEENS7_ILi128EEENS7_ILi96EEEEEENS_10bfloat16_tEfNS_4arch4Sm90ELb0ELb1ELb1ELb0ELb1ELb1ELb0ELb0ELi2ELi1ELi2ELi1ELb1EEENS1_24CollectiveEpilogueBwdGQAISD_fSG_Li256ELb0ELb1EEENS1_19SingleTileSchedulerILb0ELb0ELb0ELi128EEEEEEEEEvNT_6ParamsE,"",@"SHT_CUDA_INFO"
	.sectionflags	@""
	.align	4


	//----- nvinfo : EIATTR_CUDA_API_VERSION
	.align		4
        /*0000*/ 	.byte	0x04, 0x37
        /*0002*/ 	.short	(.L_479 - .L_478)
.L_478:
        /*0004*/ 	.word	0x00000082


	//----- nvinfo : EIATTR_KPARAM_INFO
	.align		4
.L_479:
        /*0008*/ 	.byte	0x04, 0x17
        /*000a*/ 	.short	(.L_481 - .L_480)
.L_480:
        /*000c*/ 	.word	0x00000000
        /*0010*/ 	.short	0x0000
        /*0012*/ 	.short	0x0070
        /*0014*/ 	.byte	0x00, 0xf0, 0x01, 0x1a


	//----- nvinfo : EIATTR_SPARSE_MMA_MASK
	.align		4
.L_481:
        /*0018*/ 	.byte	0x03, 0x50
        /*001a*/ 	.short	0x0000


	//----- nvinfo : EIATTR_MAXREG_COUNT
	.align		4
        /*001c*/ 	.byte	0x03, 0x1b
        /*001e*/ 	.short	0x00a8


	//----- nvinfo : EIATTR_NUM_BARRIERS
	.align		4
        /*0020*/ 	.byte	0x02, 0x4c
        /*0022*/ 	.byte	0x10
	.zero		1


	//----- nvinfo : EIATTR_EXTERNS
	.align		4
        /*0024*/ 	.byte	0x04, 0x0f
        /*0026*/ 	.short	(.L_483 - .L_482)


	//   ....[0]....
	.align		4
.L_482:
        /*0028*/ 	.word	index@(__assertfail)


	//----- nvinfo : EIATTR_ANNOTATIONS
	.align		4
.L_483:
        /*002c*/ 	.byte	0x04, 0x55
        /*002e*/ 	.short	(.L_485 - .L_484)


	//   ....[0]....
.L_484:
        /*0030*/ 	.word	0x00000001
        /*0034*/ 	.byte	0x90, 0x16, 0x00, 0x00, 0x01, 0x00, 0x00, 0x00, 0xa0, 0x28, 0x00, 0x00, 0x01, 0x00, 0x00, 0x00
        /*0044*/ 	.byte	0xa0, 0x81, 0x00, 0x00, 0x01, 0x00, 0x00, 0x00, 0xf0, 0x84, 0x00, 0x00, 0x01, 0x00, 0x00, 0x00
        /*0054*/ 	.byte	0xa0, 0x91, 0x00, 0x00, 0x01, 0x00, 0x00, 0x00, 0xc0, 0x91, 0x00, 0x00, 0x01, 0x00, 0x00, 0x00
        /*0064*/ 	.byte	0x00, 0x97, 0x00, 0x00


	//----- nvinfo : EIATTR_MERCURY_ISA_VERSION
	.align		4
.L_485:
        /*0068*/ 	.byte	0x03, 0x5f
        /*006a*/ 	.short	0x0101


	//----- nvinfo : EIATTR_INT_WARP_WIDE_INSTR_OFFSETS
	.align		4
        /*006c*/ 	.byte	0x04, 0x31
        /*006e*/ 	.short	(.L_487 - .L_486)


	//   ....[0]....
.L_486:
        /*0070*/ 	.word	0x00000190


	//   ....[1]....
        /*0074*/ 	.word	0x000001c0


	//   ....[2]....
        /*0078*/ 	.word	0x00006580


	//   ....[3]....
        /*007c*/ 	.word	0x00006b80


	//   ....[4]....
        /*0080*/ 	.word	0x00007030


	//   ....[5]....
        /*0084*/ 	.word	0x00007300


	//   ....[6]....
        /*0088*/ 	.word	0x00007560


	//   ....[7]....
        /*008c*/ 	.word	0x000076f0


	//----- nvinfo : EIATTR_COOP_GROUP_MASK_REGIDS
	.align		4
.L_487:
        /*0090*/ 	.byte	0x04, 0x29
        /*0092*/ 	.short	(.L_489 - .L_488)


	//   ....[0]....
.L_488:
        /*0094*/ 	.word	0xffffffff


	//   ....[1]....
        /*0098*/ 	.word	0xffffffff


	//   ....[2]....
        /*009c*/ 	.word	0xffffffff


	//   ....[3]....
        /*00a0*/ 	.word	0xffffffff


	//   ....[4]....
        /*00a4*/ 	.word	0xffffffff


	//   ....[5]....
        /*00a8*/ 	.word	0xffffffff


	//   ....[6]....
        /*00ac*/ 	.word	0xffffffff


	//   ....[7]....
        /*00b0*/ 	.word	0xffffffff


	//   ....[8]....
        /*00b4*/ 	.word	0xffffffff


	//   ....[9]....
        /*00b8*/ 	.word	0xffffffff


	//   ....[10]....
        /*00bc*/ 	.word	0xffffffff


	//   ....[11]....
        /*00c0*/ 	.word	0xffffffff


	//   ....[12]....
        /*00c4*/ 	.word	0xffffffff


	//   ....[13]....
        /*00c8*/ 	.word	0xffffffff


	//   ....[14]....
        /*00cc*/ 	.word	0xffffffff


	//   ....[15]....
        /*00d0*/ 	.word	0xffffffff


	//   ....[16]....
        /*00d4*/ 	.word	0xffffffff


	//   ....[17]....
        /*00d8*/ 	.word	0xffffffff


	//   ....[18]....
        /*00dc*/ 	.word	0xffffffff


	//   ....[19]....
        /*00e0*/ 	.word	0xffffffff


	//   ....[20]....
        /*00e4*/ 	.word	0x0500000f


	//   ....[21]....
        /*00e8*/ 	.word	0x0500000f


	//   ....[22]....
        /*00ec*/ 	.word	0x0500000f


	//   ....[23]....
        /*00f0*/ 	.word	0x0500000f


	//   ....[24]....
        /*00f4*/ 	.word	0x0500000f


	//   ....[25]....
        /*00f8*/ 	.word	0x0500000f


	//----- nvinfo : EIATTR_COOP_GROUP_INSTR_OFFSETS
	.align		4
.L_489:
        /*00fc*/ 	.byte	0x04, 0x28
        /*00fe*/ 	.short	(.L_491 - .L_490)


	//   ....[0]....
.L_490:
        /*0100*/ 	.word	0x00000070


	//   ....[1]....
        /*0104*/ 	.word	0x000001a0


	//   ....[2]....
        /*0108*/ 	.word	0x000001f0


	//   ....[3]....
        /*010c*/ 	.word	0x000003e0


	//   ....[4]....
        /*0110*/ 	.word	0x00000610


	//   ....[5]....
        /*0114*/ 	.word	0x00001060


	//   ....[6]....
        /*0118*/ 	.word	0x00005540


	//   ....[7]....
        /*011c*/ 	.word	0x000056c0


	//   ....[8]....
        /*0120*/ 	.word	0x00005970


	//   ....[9]....
        /*0124*/ 	.word	0x00005b00


	//   ....[10]....
        /*0128*/ 	.word	0x00005c20


	//   ....[11]....
        /*012c*/ 	.word	0x00006180


	//   ....[12]....
        /*0130*/ 	.word	0x000064b0


	//   ....[13]....
        /*0134*/ 	.word	0x00006800


	//   ....[14]....
        /*0138*/ 	.word	0x00006ab0


	//   ....[15]....
        /*013c*/ 	.word	0x00006cf0


	//   ....[16]....
        /*0140*/ 	.word	0x00006f60


	//   ....[17]....
        /*0144*/ 	.word	0x00007240


	//   ....[18]....
        /*0148*/ 	.word	0x00007460


	//   ....[19]....
        /*014c*/ 	.word	0x000075f0


	//   ....[20]....
        /*0150*/ 	.word	0x00009e80


	//   ....[21]....
        /*0154*/ 	.word	0x00009ff0


	//   ....[22]....
        /*0158*/ 	.word	0x0000a060


	//   ....[23]....
        /*015c*/ 	.word	0x0000a0d0


	//   ....[24]....
        /*0160*/ 	.word	0x0000a140


	//   ....[25]....
        /*0164*/ 	.word	0x0000a1b0


	//----- nvinfo : EIATTR_REG_RECONFIG
	.align		4
.L_491:
        /*0168*/ 	.byte	0x01, 0x54
	.zero		2


	//----- nvinfo : EIATTR_SYSCALL_OFFSETS
	.align		4
        /*016c*/ 	.byte	0x04, 0x46
        /*016e*/ 	.short	(.L_493 - .L_492)


	//   ....[0]....
.L_492:
        /*0170*/ 	.word	0x00000cc0


	//   ....[1]....
        /*0174*/ 	.word	0x00000db0


	//   ....[2]....
        /*0178*/ 	.word	0x00000f10


	//   ....[3]....
        /*017c*/ 	.word	0x00001000


	//   ....[4]....
        /*0180*/ 	.word	0x00001280


	//----- nvinfo : EIATTR_MBARRIER_INSTR_OFFSETS
	.align		4
.L_493:
        /*0184*/ 	.byte	0x04, 0x39
        /*0186*/ 	.short	(.L_495 - .L_494)


	//   ....[0]....
.L_494:
        /*0188*/ 	.word	0x00000290
        /*018c*/ 	.word	0x000000ff
        /*0190*/ 	.word	0x00026800
        /*0194*/ 	.short	0x0100
        /*0196*/ 	.byte	0x06
	.zero		1


	//   ....[1]....
        /*0198*/ 	.word	0x00000390
        /*019c*/ 	.word	0x000000ff
        /*01a0*/ 	.word	0x00026810
        /*01a4*/ 	.short	0x0100
        /*01a6*/ 	.byte	0x08
	.zero		1


	//   ....[2]....
        /*01a8*/ 	.word	0x000003a0
        /*01ac*/ 	.word	0x000000ff
        /*01b0*/ 	.word	0x00026820
        /*01b4*/ 	.short	0x0100
        /*01b6*/ 	.byte	0x08
	.zero		1


	//   ....[3]....
        /*01b8*/ 	.word	0x000003b0
        /*01bc*/ 	.word	0x000000ff
        /*01c0*/ 	.word	0x00026818
        /*01c4*/ 	.short	0x0100
        /*01c6*/ 	.byte	0x08
	.zero		1


	//   ....[4]....
        /*01c8*/ 	.word	0x000003c0
        /*01cc*/ 	.word	0x000000ff
        /*01d0*/ 	.word	0x00026828
        /*01d4*/ 	.short	0x0100
        /*01d6*/ 	.byte	0x08
	.zero		1


	//   ....[5]....
        /*01d8*/ 	.word	0x000004f0
        /*01dc*/ 	.word	0x000000ff
        /*01e0*/ 	.word	0x00026830
        /*01e4*/ 	.short	0x0100
        /*01e6*/ 	.byte	0x08
	.zero		1


	//   ....[6]....
        /*01e8*/ 	.word	0x00000500
        /*01ec*/ 	.word	0x000000ff
        /*01f0*/ 	.word	0x00026840
        /*01f4*/ 	.short	0x0100
        /*01f6*/ 	.byte	0x08
	.zero		1


	//   ....[7]....
        /*01f8*/ 	.word	0x00000510
        /*01fc*/ 	.word	0x000000ff
        /*0200*/ 	.word	0x00026838
        /*0204*/ 	.short	0x0100
        /*0206*/ 	.byte	0x08
	.zero		1


	//   ....[8]....
        /*0208*/ 	.word	0x00000520
        /*020c*/ 	.word	0x000000ff
        /*0210*/ 	.word	0x00026848
        /*0214*/ 	.short	0x0100
        /*0216*/ 	.byte	0x08
	.zero		1


	//   ....[9]....
        /*0218*/ 	.word	0x000010a0
        /*021c*/ 	.word	0x000000ed
        /*0220*/ 	.word	0x00026800
        /*0224*/ 	.short	0x010a
        /*0226*/ 	.byte	0x3f
	.zero		1


	//   ....[10]....
        /*0228*/ 	.word	0x00001140
        /*022c*/ 	.word	0x000000ed
        /*0230*/ 	.word	0x00026800
        /*0234*/ 	.short	0x010a
        /*0236*/ 	.byte	0x3f
	.zero		1


	//   ....[11]....
        /*0238*/ 	.word	0x00001b00
        /*023c*/ 	.word	0x000000ff
        /*0240*/ 	.word	0x00026810
        /*0244*/ 	.short	0x010a
        /*0246*/ 	.byte	0x09
	.zero		1


	//   ....[12]....
        /*0248*/ 	.word	0x00001b40
        /*024c*/ 	.word	0x000000ff
        /*0250*/ 	.word	0x00026810
        /*0254*/ 	.short	0x010a
        /*0256*/ 	.byte	0x09
	.zero		1


	//   ....[13]....
        /*0258*/ 	.word	0x00001f80
        /*025c*/ 	.word	0x000000ff
        /*0260*/ 	.word	0x00026830
        /*0264*/ 	.short	0x010a
        /*0266*/ 	.byte	0x09
	.zero		1


	//   ....[14]....
        /*0268*/ 	.word	0x000022b0
        /*026c*/ 	.word	0x000000ff
        /*0270*/ 	.word	0x00026830
        /*0274*/ 	.short	0x010a
        /*0276*/ 	.byte	0x09
	.zero		1


	//   ....[15]....
        /*0278*/ 	.word	0x000048b0
        /*027c*/ 	.word	0x000000ff
        /*0280*/ 	.word	0x00000000
        /*0284*/ 	.short	0x0101
        /*0286*/ 	.byte	0x0c
	.zero		1


	//   ....[16]....
        /*0288*/ 	.word	0x00004bc0
        /*028c*/ 	.word	0x000000ff
        /*0290*/ 	.word	0x00000000
        /*0294*/ 	.short	0x0101
        /*0296*/ 	.byte	0x09
	.zero		1


	//   ....[17]....
        /*0298*/ 	.word	0x00007c70
        /*029c*/ 	.word	0x00000010
        /*02a0*/ 	.word	0x00026820
        /*02a4*/ 	.short	0x010a
        /*02a6*/ 	.byte	0x3f
	.zero		1


	//   ....[18]....
        /*02a8*/ 	.word	0x00008580
        /*02ac*/ 	.word	0x00000010
        /*02b0*/ 	.word	0x00026840
        /*02b4*/ 	.short	0x010a
        /*02b6*/ 	.byte	0x3f
	.zero		1


	//   ....[19]....
        /*02b8*/ 	.word	0x00008890
        /*02bc*/ 	.word	0x00000010
        /*02c0*/ 	.word	0x00026828
        /*02c4*/ 	.short	0x010a
        /*02c6*/ 	.byte	0x3f
	.zero		1


	//   ....[20]....
        /*02c8*/ 	.word	0x00008ba0
        /*02cc*/ 	.word	0x00000010
        /*02d0*/ 	.word	0x00026848
        /*02d4*/ 	.short	0x010a
        /*02d6*/ 	.byte	0x3f
	.zero		1


	//   ....[21]....
        /*02d8*/ 	.word	0x00008e60
        /*02dc*/ 	.word	0x00000010
        /*02e0*/ 	.word	0x00026820
        /*02e4*/ 	.short	0x010a
        /*02e6*/ 	.byte	0x3f
	.zero		1


	//   ....[22]....
        /*02e8*/ 	.word	0x000091f0
        /*02ec*/ 	.word	0x00000010
        /*02f0*/ 	.word	0x00026840
        /*02f4*/ 	.short	0x010a
        /*02f6*/ 	.byte	0x3f
	.zero		1


	//   ....[23]....
        /*02f8*/ 	.word	0x000094d0
        /*02fc*/ 	.word	0x00000010
        /*0300*/ 	.word	0x00026828
        /*0304*/ 	.short	0x010a
        /*0306*/ 	.byte	0x3f
	.zero		1


	//   ....[24]....
        /*0308*/ 	.word	0x00009830
        /*030c*/ 	.word	0x00000003
        /*0310*/ 	.word	0x00026840
        /*0314*/ 	.short	0x010a
        /*0316*/ 	.byte	0x3f
	.zero		1


	//   ....[25]....
        /*0318*/ 	.word	0x00009ce0
        /*031c*/ 	.word	0x00000006
        /*0320*/ 	.word	0x00000000
        /*0324*/ 	.short	0x010a
        /*0326*/ 	.byte	0x3f
	.zero		1


	//   ....[26]....
        /*0328*/ 	.word	0x00009d40
        /*032c*/ 	.word	0x00000003
        /*0330*/ 	.word	0x00000000
        /*0334*/ 	.short	0x010a
        /*0336*/ 	.byte	0x3f
	.zero		1


	//   ....[27]....
        /*0338*/ 	.word	0x00009da0
        /*033c*/ 	.word	0x00000000
        /*0340*/ 	.word	0x00000000
        /*0344*/ 	.short	0x010a
        /*0346*/ 	.byte	0x3f
	.zero		1


	//   ....[28]....
        /*0348*/ 	.word	0x00009dd0
        /*034c*/ 	.word	0x00000003
        /*0350*/ 	.word	0x00000000
        /*0354*/ 	.short	0x010a
        /*0356*/ 	.byte	0x3f
	.zero		1


	//   ....[29]....
        /*0358*/ 	.word	0x00009eb0
        /*035c*/ 	.word	0x000000ed
        /*0360*/ 	.word	0x00026800
        /*0364*/ 	.short	0x010a
        /*0366*/ 	.byte	0x3f
	.zero		1


	//   ....[30]....
        /*0368*/ 	.word	0x00009f10
        /*036c*/ 	.word	0x00000005
        /*0370*/ 	.word	0x00026810
        /*0374*/ 	.short	0x010a
        /*0376*/ 	.byte	0x3f
	.zero		1


	//   ....[31]....
        /*0378*/ 	.word	0x00009f70
        /*037c*/ 	.word	0x00000079
        /*0380*/ 	.word	0x00026830
        /*0384*/ 	.short	0x010a
        /*0386*/ 	.byte	0x3f
	.zero		1


	//   ....[32]....
        /*0388*/ 	.word	0x0000a1f0
        /*038c*/ 	.word	0x00000010
        /*0390*/ 	.word	0x00026820
        /*0394*/ 	.short	0x010a
        /*0396*/ 	.byte	0x3f
	.zero		1


	//   ....[33]....
        /*0398*/ 	.word	0x0000a240
        /*039c*/ 	.word	0x00000010
        /*03a0*/ 	.word	0x00026840
        /*03a4*/ 	.short	0x010a
        /*03a6*/ 	.byte	0x3f
	.zero		1


	//   ....[34]....
        /*03a8*/ 	.word	0x0000a290
        /*03ac*/ 	.word	0x00000010
        /*03b0*/ 	.word	0x00026828
        /*03b4*/ 	.short	0x010a
        /*03b6*/ 	.byte	0x3f
	.zero		1


	//   ....[35]....
        /*03b8*/ 	.word	0x0000a2e0
        /*03bc*/ 	.word	0x00000010
        /*03c0*/ 	.word	0x00026848
        /*03c4*/ 	.short	0x010a
        /*03c6*/ 	.byte	0x3f
	.zero		1


	//   ....[36]....
        /*03c8*/ 	.word	0x0000a340
        /*03cc*/ 	.word	0x00000010
        /*03d0*/ 	.word	0x00026820
        /*03d4*/ 	.short	0x010a
        /*03d6*/ 	.byte	0x3f
	.zero		1


	//   ....[37]....
        /*03d8*/ 	.word	0x0000a390
        /*03dc*/ 	.word	0x00000010
        /*03e0*/ 	.word	0x00026840
        /*03e4*/ 	.short	0x010a
        /*03e6*/ 	.byte	0x3f
	.zero		1


	//   ....[38]....
        /*03e8*/ 	.word	0x0000a3e0
        /*03ec*/ 	.word	0x00000010
        /*03f0*/ 	.word	0x00026828
        /*03f4*/ 	.short	0x010a
        /*03f6*/ 	.byte	0x3f
	.zero		1


	//   ....[39]....
        /*03f8*/ 	.word	0x0000a430
        /*03fc*/ 	.word	0x00000003
        /*0400*/ 	.word	0x00026840
        /*0404*/ 	.short	0x010a
        /*0406*/ 	.byte	0x3f
	.zero		1


	//   ....[40]....
        /*0408*/ 	.word	0x0000a500
        /*040c*/ 	.word	0x00000006
        /*0410*/ 	.word	0x00000000
        /*0414*/ 	.short	0x010a
        /*0416*/ 	.byte	0x3f
	.zero		1


	//   ....[41]....
        /*0418*/ 	.word	0x0000a550
        /*041c*/ 	.word	0x00000003
        /*0420*/ 	.word	0x00000000
        /*0424*/ 	.short	0x010a
        /*0426*/ 	.byte	0x3f
	.zero		1


	//   ....[42]....
        /*0428*/ 	.word	0x0000a5a0
        /*042c*/ 	.word	0x00000000
        /*0430*/ 	.word	0x00000000
        /*0434*/ 	.short	0x010a
        /*0436*/ 	.byte	0x3f
	.zero		1


	//----- nvinfo : EIATTR_NUM_MBARRIERS
	.align		4
.L_495:
        /*0438*/ 	.byte	0x03, 0x38
        /*043a*/ 	.short	0x0009


	//----- nvinfo : EIATTR_EXIT_INSTR_OFFSETS
	.align		4
        /*043c*/ 	.byte	0x04, 0x1c
        /*043e*/ 	.short	(.L_497 - .L_496)


	//   ....[0]....
.L_496:
        /*0440*/ 	.word	0x00009e20


	//----- nvinfo : EIATTR_MAX_THREADS
	.align		4
.L_497:
        /*0444*/ 	.byte	0x04, 0x05
        /*0446*/ 	.short	(.L_499 - .L_498)
.L_498:
        /*0448*/ 	.word	0x00000180
        /*044c*/ 	.word	0x00000001
        /*0450*/ 	.word	0x00000001


	//----- nvinfo : EIATTR_CRS_STACK_SIZE
	.align		4
.L_499:
        /*0454*/ 	.byte	0x04, 0x1e
        /*0456*/ 	.short	(.L_501 - .L_500)
.L_500:
        /*0458*/ 	.word	0x00000000


	//----- nvinfo : EIATTR_CBANK_PARAM_SIZE
	.align		4
.L_501:
        /*045c*/ 	.byte	0x03, 0x19
        /*045e*/ 	.short	0x06f0


	//----- nvinfo : EIATTR_PARAM_CBANK
	.align		4
        /*0460*/ 	.byte	0x04, 0x0a
        /*0462*/ 	.short	(.L_503 - .L_502)
	.align		4
.L_502:
        /*0464*/ 	.word	index@(.nv.constant0._ZN7cutlass13device_kernelIN5flash11enable_sm90INS1_16FlashAttnBwdSm90INS1_25CollectiveMainloopBwdSm90ILi2ELi2ELi2EN4cute5tupleIJNS5_1CILi1EEES8_S8_EEENS6_IJNS7_ILi64EEENS7_ILi128EEENS7_ILi96EEEEEENS_10bfloat16_tEfNS_4arch4Sm90ELb0ELb1ELb1ELb0ELb1ELb1ELb0ELb0ELi2ELi1ELi2ELi1ELb1EEENS1_24CollectiveEpilogueBwdGQAISD_fSG_Li256ELb0ELb1EEENS1_19SingleTileSchedulerILb0ELb0ELb0ELi128EEEEEEEEEvNT_6ParamsE)
        /*0468*/ 	.short	0x0210
        /*046a*/ 	.short	0x06f0


	//----- nvinfo : EIATTR_SW_WAR
	.align		4
.L_503:
        /*046c*/ 	.byte	0x04, 0x36
        /*046e*/ 	.short	(.L_505 - .L_504)
.L_504:
        /*0470*/ 	.word	0x00000008
.L_505:


//--------------------- .nv.info._ZN7cutlass13device_kernelIN5flash11enable_sm90INS1_16FlashAttnBwdSm90INS1_25CollectiveMainloopBwdSm90ILi2ELi2ELi2EN4cute5tupleIJNS5_1CILi1EEES8_S8_EEENS6_IJNS7_ILi64EEENS7_ILi128EEENS7_ILi96EEEEEENS_10bfloat16_tEfNS_4arch4Sm90ELb0ELb1ELb1ELb1ELb0ELb1ELb0ELb0ELi2ELi1ELi2ELi1ELb1EEENS1_21CollectiveEpilogueBwdISD_SE_SG_Li256ELb1ELb0ELi1EEENS1_19SingleTileSchedulerILb1ELb0ELb0ELi128EEEEEEEEEvNT_6ParamsE --------------------------
	.section	.nv.info._ZN7cutlass13device_kernelIN5flash11enable_sm90INS1_16FlashAttnBwdSm90INS1_25CollectiveMainloopBwdSm90ILi2ELi2ELi2EN4cute5tupleIJNS5_1CILi1EEES8_S8_EEENS6_IJNS7_ILi64EEENS7_ILi128EEENS7_ILi96EEEEEENS_10bfloat16_tEfNS_4arch4Sm90ELb0ELb1ELb1ELb1ELb0ELb1ELb0ELb0ELi2ELi1ELi2ELi1ELb1EEENS1_21CollectiveEpilogueBwdISD_SE_SG_Li256ELb1ELb0ELi1EEENS1_19SingleTileSchedulerILb1ELb0ELb0ELi128EEEEEEEEEvNT_6ParamsE,"",@"SHT_CUDA_INFO"
	.sectionflags	@""
	.align	4


	//----- nvinfo : EIATTR_CUDA_API_VERSION
	.align		4
        /*0000*/ 	.byte	0x04, 0x37
        /*0002*/ 	.short	(.L_507 - .L_506)
.L_506:
        /*0004*/ 	.word	0x00000082


	//----- nvinfo : EIATTR_KPARAM_INFO
	.align		4
.L_507:
        /*0008*/ 	.byte	0x04, 0x17
        /*000a*/ 	.short	(.L_509 - .L_508)
.L_508:
        /*000c*/ 	.word	0x00000000
        /*0010*/ 	.short	0x0000
        /*0012*/ 	.short	0x0070
        /*0014*/ 	.byte	0x00, 0xf0, 0x01, 0x1a


	//----- nvinfo : EIATTR_SPARSE_MMA_MASK
	.align		4
.L_509:
        /*0018*/ 	.byte	0x03, 0x50
        /*001a*/ 	.short	0x0000


	//----- nvinfo : EIATTR_MAXREG_COUNT
	.align		4
        /*001c*/ 	.byte	0x03, 0x1b
        /*001e*/ 	.short	0x00a8


	//----- nvinfo : EIATTR_NUM_BARRIERS
	.align		4
        /*0020*/ 	.byte	0x02, 0x4c
        /*0022*/ 	.byte	0x10
	.zero		1


	//----- nvinfo : EIATTR_EXTERNS
	.align		4
        /*0024*/ 	.byte	0x04, 0x0f
        /*0026*/ 	.short	(.L_511 - .L_510)


	//   ....[0]....
	.align		4
.L_510:
        /*0028*/ 	.word	index@(__assertfail)


	//----- nvinfo : EIATTR_ANNOTATIONS
	.align		4
.L_511:
        /*002c*/ 	.byte	0x04, 0x55
        /*002e*/ 	.short	(.L_513 - .L_512)


	//   ....[0]....
.L_512:
        /*0030*/ 	.word	0x00000001
        /*0034*/ 	.byte	0x30, 0x1b, 0x00, 0x00, 0x01, 0x00, 0x00, 0x00, 0x20, 0x2d, 0x00, 0x00, 0x01, 0x00, 0x00, 0x00
        /*0044*/ 	.byte	0xf0, 0x92, 0x00, 0x00, 0x01, 0x00, 0x00, 0x00, 0x80, 0x95, 0x00, 0x00, 0x01, 0x00, 0x00, 0x00
        /*0054*/ 	.byte	0xc0, 0xa2, 0x00, 0x00, 0x01, 0x00, 0x00, 0x00, 0xe0, 0xa2, 0x00, 0x00, 0x01, 0x00, 0x00, 0x00
        /*0064*/ 	.byte	0xc0, 0xa6, 0x00, 0x00


	//----- nvinfo : EIATTR_MERCURY_ISA_VERSION
	.align		4
.L_513:
        /*0068*/ 	.byte	0x03, 0x5f
        /*006a*/ 	.short	0x0101


	//----- nvinfo : EIATTR_INT_WARP_WIDE_INSTR_OFFSETS
	.align		4
        /*006c*/ 	.byte	0x04, 0x31
        /*006e*/ 	.short	(.L_515 - .L_514)


	//   ....[0]....
.L_514:
        /*0070*/ 	.word	0x00000190


	//   ....[1]....
        /*0074*/ 	.word	0x000001c0


	//----- nvinfo : EIATTR_COOP_GROUP_MASK_REGIDS
	.align		4
.L_515:
        /*0078*/ 	.byte	0x04, 0x29
        /*007a*/ 	.short	(.L_517 - .L_516)


	//   ....[0]....
.L_516:
        /*007c*/ 	.word	0xffffffff


	//   ....[1]....
        /*0080*/ 	.word	0xffffffff


	//   ....[2]....
        /*0084*/ 	.word	0xffffffff


	//   ....[3]....
        /*0088*/ 	.word	0xffffffff


	//   ....[4]....
        /*008c*/ 	.word	0xffffffff


	//   ....[5]....
        /*0090*/ 	.word	0xffffffff


	//   ....[6]....
        /*0094*/ 	.word	0xffffffff


	//   ....[7]....
        /*0098*/ 	.word	0x0500000f


	//----- nvinfo : EIATTR_COOP_GROUP_INSTR_OFFSETS
	.align		4
.L_517:
        /*009c*/ 	.byte	0x04, 0x28
        /*009e*/ 	.short	(.L_519 - .L_518)


	//   ....[0]....
.L_518:
        /*00a0*/ 	.word	0x00000070


	//   ....[1]....
        /*00a4*/ 	.word	0x000001a0


	//   ....[2]....
        /*00a8*/ 	.word	0x000001f0


	//   ....[3]....
        /*00ac*/ 	.word	0x000003e0


	//   ....[4]....
        /*00b0*/ 	.word	0x00000620


	//   ....[5]....
        /*00b4*/ 	.word	0x00001510


	//   ....[6]....
        /*00b8*/ 	.word	0x00006f70


	//   ....[7]....
        /*00bc*/ 	.word	0x0000b000


	//----- nvinfo : EIATTR_REG_RECONFIG
	.align		4
.L_519:
        /*00c0*/ 	.byte	0x01, 0x54
	.zero		2


	//----- nvinfo : EIATTR_SYSCALL_OFFSETS
	.align		4
        /*00c4*/ 	.byte	0x04, 0x46
        /*00c6*/ 	.short	(.L_521 - .L_520)


	//   ....[0]....
.L_520:
        /*00c8*/ 	.word	0x00001170


	//   ....[1]....
        /*00cc*/ 	.word	0x00001260


	//   ....[2]....
        /*00d0*/ 	.word	0x000013c0


	//   ....[3]....
        /*00d4*/ 	.word	0x000014b0


	//   ....[4]....
        /*00d8*/ 	.word	0x00001730


	//----- nvinfo : EIATTR_MBARRIER_INSTR_OFFSETS
	.align		4
.L_521:
        /*00dc*/ 	.byte	0x04, 0x39
        /*00de*/ 	.short	(.L_523 - .L_522)


	//   ....[0]....
.L_522:
        /*00e0*/ 	.word	0x00000290
        /*00e4*/ 	.word	0x000000ff
        /*00e8*/ 	.word	0x00026800
        /*00ec*/ 	.short	0x0100
        /*00ee*/ 	.byte	0x06
	.zero		1


	//   ....[1]....
        /*00f0*/ 	.word	0x00000390
        /*00f4*/ 	.word	0x000000ff
        /*00f8*/ 	.word	0x00026810
        /*00fc*/ 	.short	0x0100
        /*00fe*/ 	.byte	0x08
	.zero		1


	//   ....[2]....
        /*0100*/ 	.word	0x000003a0
        /*0104*/ 	.word	0x000000ff
        /*0108*/ 	.word	0x00026820
        /*010c*/ 	.short	0x0100
        /*010e*/ 	.byte	0x08
	.zero		1


	//   ....[3]....
        /*0110*/ 	.word	0x000003b0
        /*0114*/ 	.word	0x000000ff
        /*0118*/ 	.word	0x00026818
        /*011c*/ 	.short	0x0100
        /*011e*/ 	.byte	0x08
	.zero		1


	//   ....[4]....
        /*0120*/ 	.word	0x000003c0
        /*0124*/ 	.word	0x000000ff
        /*0128*/ 	.word	0x00026828
        /*012c*/ 	.short	0x0100
        /*012e*/ 	.byte	0x08
	.zero		1


	//   ....[5]....
        /*0130*/ 	.word	0x000004f0
        /*0134*/ 	.word	0x000000ff
        /*0138*/ 	.word	0x00026830
        /*013c*/ 	.short	0x0100
        /*013e*/ 	.byte	0x08
	.zero		1


	//   ....[6]....
        /*0140*/ 	.word	0x00000500
        /*0144*/ 	.word	0x000000ff
        /*0148*/ 	.word	0x00026840
        /*014c*/ 	.short	0x0100
        /*014e*/ 	.byte	0x08
	.zero		1


	//   ....[7]....
        /*0150*/ 	.word	0x00000510
        /*0154*/ 	.word	0x000000ff
        /*0158*/ 	.word	0x00026838
        /*015c*/ 	.short	0x0100
        /*015e*/ 	.byte	0x08
	.zero		1


	//   ....[8]....
        /*0160*/ 	.word	0x00000520
        /*0164*/ 	.word	0x000000ff
        /*0168*/ 	.word	0x00026848
        /*016c*/ 	.short	0x0100
        /*016e*/ 	.byte	0x08
	.zero		1


	//   ....[9]....
        /*0170*/ 	.word	0x00001550
        /*0174*/ 	.word	0x000000ed
        /*0178*/ 	.word	0x00026800
        /*017c*/ 	.short	0x010a
        /*017e*/ 	.byte	0x3f
	.zero		1


	//   ....[10]....
        /*0180*/ 	.word	0x000015f0
        /*0184*/ 	.word	0x000000ed
        /*0188*/ 	.word	0x00026800
        /*018c*/ 	.short	0x010a
        /*018e*/ 	.byte	0x3f
	.zero		1


	//   ....[11]....
        /*0190*/ 	.word	0x00001f80
        /*0194*/ 	.word	0x000000ff
        /*0198*/ 	.word	0x00026810
        /*019c*/ 	.short	0x010a
        /*019e*/ 	.byte	0x07
	.zero		1


	//   ....[12]....
        /*01a0*/ 	.word	0x00001fc0
        /*01a4*/ 	.word	0x000000ff
        /*01a8*/ 	.word	0x00026810
        /*01ac*/ 	.short	0x010a
        /*01ae*/ 	.byte	0x07
	.zero		1


	//   ....[13]....
        /*01b0*/ 	.word	0x00002400
        /*01b4*/ 	.word	0x000000ff
        /*01b8*/ 	.word	0x00026830
        /*01bc*/ 	.short	0x010a
        /*01be*/ 	.byte	0x07
	.zero		1


	//   ....[14]....
        /*01c0*/ 	.word	0x00002730
        /*01c4*/ 	.word	0x000000ff
        /*01c8*/ 	.word	0x00026830
        /*01cc*/ 	.short	0x010a
        /*01ce*/ 	.byte	0x07
	.zero		1


	//   ....[15]....
        /*01d0*/ 	.word	0x00004d10
        /*01d4*/ 	.word	0x000000ff
        /*01d8*/ 	.word	0x00000000
        /*01dc*/ 	.short	0x0101
        /*01de*/ 	.byte	0x0a
	.zero		1


	//   ....[16]....
        /*01e0*/ 	.word	0x00005020
        /*01e4*/ 	.word	0x000000ff
        /*01e8*/ 	.word	0x00000000
        /*01ec*/ 	.short	0x0101
        /*01ee*/ 	.byte	0x07
	.zero		1


	//   ....[17]....
        /*01f0*/ 	.word	0x00008cf0
        /*01f4*/ 	.word	0x0000000f
        /*01f8*/ 	.word	0x00026820
        /*01fc*/ 	.short	0x010a
        /*01fe*/ 	.byte	0x3f
	.zero		1


	//   ....[18]....
        /*0200*/ 	.word	0x00009600
        /*0204*/ 	.word	0x0000000f
        /*0208*/ 	.word	0x00026840
        /*020c*/ 	.short	0x010a
        /*020e*/ 	.byte	0x3f
	.zero		1


	//   ....[19]....
        /*0210*/ 	.word	0x00009940
        /*0214*/ 	.word	0x0000000f
        /*0218*/ 	.word	0x00026828
        /*021c*/ 	.short	0x010a
        /*021e*/ 	.byte	0x3f
	.zero		1


	//   ....[20]....
        /*0220*/ 	.word	0x00009c80
        /*0224*/ 	.word	0x0000000f
        /*0228*/ 	.word	0x00026848
        /*022c*/ 	.short	0x010a
        /*022e*/ 	.byte	0x3f
	.zero		1


	//   ....[21]....
        /*0230*/ 	.word	0x00009f60
        /*0234*/ 	.word	0x0000000f
        /*0238*/ 	.word	0x00026820
        /*023c*/ 	.short	0x010a
        /*023e*/ 	.byte	0x3f
	.zero		1


	//   ....[22]....
        /*0240*/ 	.word	0x0000a310
        /*0244*/ 	.word	0x0000000f
        /*0248*/ 	.word	0x00026840
        /*024c*/ 	.short	0x010a
        /*024e*/ 	.byte	0x3f
	.zero		1


	//   ....[23]....
        /*0250*/ 	.word	0x0000a620
        /*0254*/ 	.word	0x0000000f
        /*0258*/ 	.word	0x00026828
        /*025c*/ 	.short	0x010a
        /*025e*/ 	.byte	0x3f
	.zero		1


	//   ....[24]....
        /*0260*/ 	.word	0x0000a9a0
        /*0264*/ 	.word	0x00000003
        /*0268*/ 	.word	0x00026840
        /*026c*/ 	.short	0x010a
        /*026e*/ 	.byte	0x3f
	.zero		1


	//   ....[25]....
        /*0270*/ 	.word	0x0000ae70
        /*0274*/ 	.word	0x00000007
        /*0278*/ 	.word	0x00000000
        /*027c*/ 	.short	0x010a
        /*027e*/ 	.byte	0x3f
	.zero		1


	//   ....[26]....
        /*0280*/ 	.word	0x0000aec0
        /*0284*/ 	.word	0x00000003
        /*0288*/ 	.word	0x00000000
        /*028c*/ 	.short	0x010a
        /*028e*/ 	.byte	0x3f
	.zero		1


	//   ....[27]....
        /*0290*/ 	.word	0x0000af20
        /*0294*/ 	.word	0x00000005
        /*0298*/ 	.word	0x00000000
        /*029c*/ 	.short	0x010a
        /*029e*/ 	.byte	0x3f
	.zero		1


	//   ....[28]....
        /*02a0*/ 	.word	0x0000af50
        /*02a4*/ 	.word	0x00000003
        /*02a8*/ 	.word	0x00000000
        /*02ac*/ 	.short	0x010a
        /*02ae*/ 	.byte	0x3f
	.zero		1


	//   ....[29]....
        /*02b0*/ 	.word	0x0000b030
        /*02b4*/ 	.word	0x000000ed
        /*02b8*/ 	.word	0x00026800
        /*02bc*/ 	.short	0x010a
        /*02be*/ 	.byte	0x3f
	.zero		1


	//   ....[30]....
        /*02c0*/ 	.word	0x0000b090
        /*02c4*/ 	.word	0x00000005
        /*02c8*/ 	.word	0x00026810
        /*02cc*/ 	.short	0x010a
        /*02ce*/ 	.byte	0x3f
	.zero		1


	//   ....[31]....
        /*02d0*/ 	.word	0x0000b0f0
        /*02d4*/ 	.word	0x00000079
        /*02d8*/ 	.word	0x00026830
        /*02dc*/ 	.short	0x010a
        /*02de*/ 	.byte	0x3f
	.zero		1


	//   ....[32]....
        /*02e0*/ 	.word	0x0000b140
        /*02e4*/ 	.word	0x0000000f
        /*02e8*/ 	.word	0x00026820
        /*02ec*/ 	.short	0x010a
        /*02ee*/ 	.byte	0x3f
	.zero		1


	//   ....[33]....
        /*02f0*/ 	.word	0x0000b190
        /*02f4*/ 	.word	0x0000000f
        /*02f8*/ 	.word	0x00026840
        /*02fc*/ 	.short	0x010a
        /*02fe*/ 	.byte	0x3f
	.zero		1


	//   ....[34]....
        /*0300*/ 	.word	0x0000b1e0
        /*0304*/ 	.word	0x0000000f
        /*0308*/ 	.word	0x00026828
        /*030c*/ 	.short	0x010a
        /*030e*/ 	.byte	0x3f
	.zero		1


	//   ....[35]....
        /*0310*/ 	.word	0x0000b230
        /*0314*/ 	.word	0x0000000f
        /*0318*/ 	.word	0x00026848
        /*031c*/ 	.short	0x010a
        /*031e*/ 	.byte	0x3f
	.zero		1


	//   ....[36]....
        /*0320*/ 	.word	0x0000b290
        /*0324*/ 	.word	0x0000000f
        /*0328*/ 	.word	0x00026820
        /*032c*/ 	.short	0x010a
        /*032e*/ 	.byte	0x3f
	.zero		1


	//   ....[37]....
        /*0330*/ 	.word	0x0000b2e0
        /*0334*/ 	.word	0x0000000f
        /*0338*/ 	.word	0x00026840
        /*033c*/ 	.short	0x010a
        /*033e*/ 	.byte	0x3f
	.zero		1


	//   ....[38]....
        /*0340*/ 	.word	0x0000b330
        /*0344*/ 	.word	0x0000000f
        /*0348*/ 	.word	0x00026828
        /*034c*/ 	.short	0x010a
        /*034e*/ 	.byte	0x3f
	.zero		1


	//   ....[39]....
        /*0350*/ 	.word	0x0000b380
        /*0354*/ 	.word	0x00000003
        /*0358*/ 	.word	0x00026840
        /*035c*/ 	.short	0x010a
        /*035e*/ 	.byte	0x3f
	.zero		1


	//   ....[40]....
        /*0360*/ 	.word	0x0000b450
        /*0364*/ 	.word	0x00000007
        /*0368*/ 	.word	0x00000000
        /*036c*/ 	.short	0x010a
        /*036e*/ 	.byte	0x3f
	.zero		1


	//   ....[41]....
        /*0370*/ 	.word	0x0000b4a0
        /*0374*/ 	.word	0x00000003
        /*0378*/ 	.word	0x00000000
        /*037c*/ 	.short	0x010a
        /*037e*/ 	.byte	0x3f
	.zero		1


	//   ....[42]....
        /*0380*/ 	.word	0x0000b4f0
        /*0384*/ 	.word	0x00000005
        /*0388*/ 	.word	0x00000000
        /*038c*/ 	.short	0x010a
        /*038e*/ 	.byte	0x3f
	.zero		1


	//----- nvinfo : EIATTR_NUM_MBARRIERS
	.align		4
.L_523:
        /*0390*/ 	.byte	0x03, 0x38
        /*0392*/ 	.short	0x0009


	//----- nvinfo : EIATTR_EXIT_INSTR_OFFSETS
	.align		4
        /*0394*/ 	.byte	0x04, 0x1c
        /*0396*/ 	.short	(.L_525 - .L_524)


	//   ....[0]....
.L_524:
        /*0398*/ 	.word	0x0000afa0


	//----- nvinfo : EIATTR_MAX_THREADS
	.align		4
.L_525:
        /*039c*/ 	.byte	0x04, 0x05
        /*039e*/ 	.short	(.L_527 - .L_526)
.L_526:
        /*03a0*/ 	.word	0x00000180
        /*03a4*/ 	.word	0x00000001
        /*03a8*/ 	.word	0x00000001


	//----- nvinfo : EIATTR_CRS_STACK_SIZE
	.align		4
.L_527:
        /*03ac*/ 	.byte	0x04, 0x1e
        /*03ae*/ 	.short	(.L_529 - .L_528)
.L_528:
        /*03b0*/ 	.word	0x00000000


	//----- nvinfo : EIATTR_CBANK_PARAM_SIZE
	.align		4
.L_529:
        /*03b4*/ 	.byte	0x03, 0x19
        /*03b6*/ 	.short	0x06f0


	//----- nvinfo : EIATTR_PARAM_CBANK
	.align		4
        /*03b8*/ 	.byte	0x04, 0x0a
        /*03ba*/ 	.short	(.L_531 - .L_530)
	.align		4
.L_530:
        /*03bc*/ 	.word	index@(.nv.constant0._ZN7cutlass13device_kernelIN5flash11enable_sm90INS1_16FlashAttnBwdSm90INS1_25CollectiveMainloopBwdSm90ILi2ELi2ELi2EN4cute5tupleIJNS5_1CILi1EEES8_S8_EEENS6_IJNS7_ILi64EEENS7_ILi128EEENS7_ILi96EEEEEENS_10bfloat16_tEfNS_4arch4Sm90ELb0ELb1ELb1ELb1ELb0ELb1ELb0ELb0ELi2ELi1ELi2ELi1ELb1EEENS1_21CollectiveEpilogueBwdISD_SE_SG_Li256ELb1ELb0ELi1EEENS1_19SingleTileSchedulerILb1ELb0ELb0ELi128EEEEEEEEEvNT_6ParamsE)
        /*03c0*/ 	.short	0x0210
        /*03c2*/ 	.short	0x06f0


	//----- nvinfo : EIATTR_SW_WAR
	.align		4
.L_531:
        /*03c4*/ 	.byte	0x04, 0x36
        /*03c6*/ 	.short	(.L_533 - .L_532)
.L_532:
        /*03c8*/ 	.word	0x00000008
.L_533:


//--------------------- .nv.info._ZN7cutlass13device_kernelIN5flash11enable_sm90INS1_16FlashAttnBwdSm90INS1_25CollectiveMainloopBwdSm90ILi2ELi2ELi2EN4cute5tupleIJNS5_1CILi1EEES8_S8_EEENS6_IJNS7_ILi64EEENS7_ILi128EEENS7_ILi96EEEEEENS_10bfloat16_tEfNS_4arch4Sm90ELb0ELb1ELb1ELb1ELb1ELb1ELb0ELb0ELi2ELi1ELi2ELi1ELb1EEENS1_21CollectiveEpilogueBwdISD_SE_SG_Li256ELb1ELb0ELi1EEENS1_19SingleTileSchedulerILb1ELb0ELb0ELi128EEEEEEEEEvNT_6ParamsE --------------------------
	.section	.nv.info._ZN7cutlass13device_kernelIN5flash11enable_sm90INS1_16FlashAttnBwdSm90INS1_25CollectiveMainloopBwdSm90ILi2ELi2ELi2EN4cute5tupleIJNS5_1CILi1EEES8_S8_EEENS6_IJNS7_ILi64EEENS7_ILi128EEENS7_ILi96EEEEEENS_10bfloat16_tEfNS_4arch4Sm90ELb0ELb1ELb1ELb1ELb1ELb1ELb0ELb0ELi2ELi1ELi2ELi1ELb1EEENS1_21CollectiveEpilogueBwdISD_SE_SG_Li256ELb1ELb0ELi1EEENS1_19SingleTileSchedulerILb1ELb0ELb0ELi128EEEEEEEEEvNT_6ParamsE,"",@"SHT_CUDA_INFO"
	.sectionflags	@""
	.align	4


	//----- nvinfo : EIATTR_CUDA_API_VERSION
	.align		4
        /*0000*/ 	.byte	0x04, 0x37
        /*0002*/ 	.short	(.L_535 - .L_534)
.L_534:
        /*0004*/ 	.word	0x00000082


	//----- nvinfo : EIATTR_KPARAM_INFO
	.align		4
.L_535:
        /*0008*/ 	.byte	0x04, 0x17
        /*000a*/ 	.short	(.L_537 - .L_536)
.L_536:
        /*000c*/ 	.word	0x00000000
        /*0010*/ 	.short	0x0000
        /*0012*/ 	.short	0x0070
        /*0014*/ 	.byte	0x00, 0xf0, 0x01, 0x1a


	//----- nvinfo : EIATTR_SPARSE_MMA_MASK
	.align		4
.L_537:
        /*0018*/ 	.byte	0x03, 0x50
        /*001a*/ 	.short	0x0000


	//----- nvinfo : EIATTR_MAXREG_COUNT
	.align		4
        /*001c*/ 	.byte	0x03, 0x1b
        /*001e*/ 	.short	0x00a8


	//----- nvinfo : EIATTR_NUM_BARRIERS
	.align		4
        /*0020*/ 	.byte	0x02, 0x4c
        /*0022*/ 	.byte	0x10
	.zero		1


	//----- nvinfo : EIATTR_EXTERNS
	.align		4
        /*0024*/ 	.byte	0x04, 0x0f
        /*0026*/ 	.short	(.L_539 - .L_538)


	//   ....[0]....
	.align		4
.L_538:
        /*0028*/ 	.word	index@(__assertfail)


	//----- nvinfo : EIATTR_ANNOTATIONS
	.align		4
.L_539:
        /*002c*/ 	.byte	0x04, 0x55
        /*002e*/ 	.short	(.L_541 - .L_540)


	//   ....[0]....
.L_540:
        /*0030*/ 	.word	0x00000001
        /*0034*/ 	.byte	0x30, 0x1b, 0x00, 0x00, 0x01, 0x00, 0x00, 0x00, 0x20, 0x2d, 0x00, 0x00, 0x01, 0x00, 0x00, 0x00
        /*0044*/ 	.byte	0x30, 0xa2, 0x00, 0x00, 0x01, 0x00, 0x00, 0x00, 0xc0, 0xa4, 0x00, 0x00, 0x01, 0x00, 0x00, 0x00
        /*0054*/ 	.byte	0x00, 0xb2, 0x00, 0x00, 0x01, 0x00, 0x00, 0x00, 0x20, 0xb2, 0x00, 0x00, 0x01, 0x00, 0x00, 0x00
        /*0064*/ 	.byte	0x00, 0xb6, 0x00, 0x00


	//----- nvinfo : EIATTR_MERCURY_ISA_VERSION
	.align		4
.L_541:
        /*0068*/ 	.byte	0x03, 0x5f
        /*006a*/ 	.short	0x0101


	//----- nvinfo : EIATTR_INT_WARP_WIDE_INSTR_OFFSETS
	.align		4
        /*006c*/ 	.byte	0x04, 0x31
        /*006e*/ 	.short	(.L_543 - .L_542)


	//   ....[0]....
.L_542:
        /*0070*/ 	.word	0x00000190


	//   ....[1]....
        /*0074*/ 	.word	0x000001c0


	//   ....[2]....
        /*0078*/ 	.word	0x00007e60


	//   ....[3]....
        /*007c*/ 	.word	0x000084c0


	//   ....[4]....
        /*0080*/ 	.word	0x00008970


	//   ....[5]....
        /*0084*/ 	.word	0x00008c40


	//   ....[6]....
        /*0088*/ 	.word	0x00008ea0


	//   ....[7]....
        /*008c*/ 	.word	0x00009030


	//----- nvinfo : EIATTR_COOP_GROUP_MASK_REGIDS
	.align		4
.L_543:
        /*0090*/ 	.byte	0x04, 0x29
        /*0092*/ 	.short	(.L_545 - .L_544)


	//   ....[0]....
.L_544:
        /*0094*/ 	.word	0xffffffff


	//   ....[1]....
        /*0098*/ 	.word	0xffffffff


	//   ....[2]....
        /*009c*/ 	.word	0xffffffff


	//   ....[3]....
        /*00a0*/ 	.word	0xffffffff


	//   ....[4]....
        /*00a4*/ 	.word	0xffffffff


	//   ....[5]....
        /*00a8*/ 	.word	0xffffffff


	//   ....[6]....
        /*00ac*/ 	.word	0xffffffff


	//   ....[7]....
        /*00b0*/ 	.word	0xffffffff


	//   ....[8]....
        /*00b4*/ 	.word	0xffffffff


	//   ....[9]....
        /*00b8*/ 	.word	0xffffffff


	//   ....[10]....
        /*00bc*/ 	.word	0xffffffff


	//   ....[11]....
        /*00c0*/ 	.word	0xffffffff


	//   ....[12]....
        /*00c4*/ 	.word	0xffffffff


	//   ....[13]....
        /*00c8*/ 	.word	0xffffffff


	//   ....[14]....
        /*00cc*/ 	.word	0xffffffff


	//   ....[15]....
        /*00d0*/ 	.word	0xffffffff


	//   ....[16]....
        /*00d4*/ 	.word	0x0500000f


	//   ....[17]....
        /*00d8*/ 	.word	0x0500000f


	//   ....[18]....
        /*00dc*/ 	.word	0x0500000f


	//   ....[19]....
        /*00e0*/ 	.word	0x0500000f


	//----- nvinfo : EIATTR_COOP_GROUP_INSTR_OFFSETS
	.align		4
.L_545:
        /*00e4*/ 	.byte	0x04, 0x28
        /*00e6*/ 	.short	(.L_547 - .L_546)


	//   ....[0]....
.L_546:
        /*00e8*/ 	.word	0x00000070


	//   ....[1]....
        /*00ec*/ 	.word	0x000001a0


	//   ....[2]....
        /*00f0*/ 	.word	0x000001f0


	//   ....[3]....
        /*00f4*/ 	.word	0x000003e0


	//   ....[4]....
        /*00f8*/ 	.word	0x00000620


	//   ....[5]....
        /*00fc*/ 	.word	0x00001510


	//   ....[6]....
        /*0100*/ 	.word	0x00006f70


	//   ....[7]....
        /*0104*/ 	.word	0x00007a60


	//   ....[8]....
        /*0108*/ 	.word	0x00007d90


	//   ....[9]....
        /*010c*/ 	.word	0x00008120


	//   ....[10]....
        /*0110*/ 	.word	0x000083f0


	//   ....[11]....
        /*0114*/ 	.word	0x00008630


	//   ....[12]....
        /*0118*/ 	.word	0x000088a0


	//   ....[13]....
        /*011c*/ 	.word	0x00008b80


	//   ....[14]....
        /*0120*/ 	.word	0x00008da0


	//   ....[15]....
        /*0124*/ 	.word	0x00008f30


	//   ....[16]....
        /*0128*/ 	.word	0x0000bf40


	//   ....[17]....
        /*012c*/ 	.word	0x0000c0b0


	//   ....[18]....
        /*0130*/ 	.word	0x0000c120


	//   ....[19]....
        /*0134*/ 	.word	0x0000c190


	//----- nvinfo : EIATTR_REG_RECONFIG
	.align		4
.L_547:
        /*0138*/ 	.byte	0x01, 0x54
	.zero		2


	//----- nvinfo : EIATTR_SYSCALL_OFFSETS
	.align		4
        /*013c*/ 	.byte	0x04, 0x46
        /*013e*/ 	.short	(.L_549 - .L_548)


	//   ....[0]....
.L_548:
        /*0140*/ 	.word	0x00001170


	//   ....[1]....
        /*0144*/ 	.word	0x00001260


	//   ....[2]....
        /*0148*/ 	.word	0x000013c0


	//   ....[3]....
        /*014c*/ 	.word	0x000014b0


	//   ....[4]....
        /*0150*/ 	.word	0x00001730


	//----- nvinfo : EIATTR_MBARRIER_INSTR_OFFSETS
	.align		4
.L_549:
        /*0154*/ 	.byte	0x04, 0x39
        /*0156*/ 	.short	(.L_551 - .L_550)


	//   ....[0]....
.L_550:
        /*0158*/ 	.word	0x00000290
        /*015c*/ 	.word	0x000000ff
        /*0160*/ 	.word	0x00026800
        /*0164*/ 	.short	0x0100
        /*0166*/ 	.byte	0x06
	.zero		1


	//   ....[1]....
        /*0168*/ 	.word	0x00000390
        /*016c*/ 	.word	0x000000ff
        /*0170*/ 	.word	0x00026810
        /*0174*/ 	.short	0x0100
        /*0176*/ 	.byte	0x08
	.zero		1


	//   ....[2]....
        /*0178*/ 	.word	0x000003a0
        /*017c*/ 	.word	0x000000ff
        /*0180*/ 	.word	0x00026820
        /*0184*/ 	.short	0x0100
        /*0186*/ 	.byte	0x08
	.zero		1


	//   ....[3]....
        /*0188*/ 	.word	0x000003b0
        /*018c*/ 	.word	0x000000ff
        /*0190*/ 	.word	0x00026818
        /*0194*/ 	.short	0x0100
        /*0196*/ 	.byte	0x08
	.zero		1


	//   ....[4]....
        /*0198*/ 	.word	0x000003c0
        /*019c*/ 	.word	0x000000ff
        /*01a0*/ 	.word	0x00026828
        /*01a4*/ 	.short	0x0100
        /*01a6*/ 	.byte	0x08
	.zero		1


	//   ....[5]....
        /*01a8*/ 	.word	0x000004f0
        /*01ac*/ 	.word	0x000000ff
        /*01b0*/ 	.word	0x00026830
        /*01b4*/ 	.short	0x0100
        /*01b6*/ 	.byte	0x08
	.zero		1


	//   ....[6]....
        /*01b8*/ 	.word	0x00000500
        /*01bc*/ 	.word	0x000000ff
        /*01c0*/ 	.word	0x00026840
        /*01c4*/ 	.short	0x0100
        /*01c6*/ 	.byte	0x08
	.zero		1


	//   ....[7]....
        /*01c8*/ 	.word	0x00000510
        /*01cc*/ 	.word	0x000000ff
        /*01d0*/ 	.word	0x00026838
        /*01d4*/ 	.short	0x0100
        /*01d6*/ 	.byte	0x08
	.zero		1


	//   ....[8]....
        /*01d8*/ 	.word	0x00000520
        /*01dc*/ 	.word	0x000000ff
        /*01e0*/ 	.word	0x00026848
        /*01e4*/ 	.short	0x0100
        /*01e6*/ 	.byte	0x08
	.zero		1


	//   ....[9]....
        /*01e8*/ 	.word	0x00001550
        /*01ec*/ 	.word	0x000000ed
        /*01f0*/ 	.word	0x00026800
        /*01f4*/ 	.short	0x010a
        /*01f6*/ 	.byte	0x3f
	.zero		1


	//   ....[10]....
        /*01f8*/ 	.word	0x000015f0
        /*01fc*/ 	.word	0x000000ed
        /*0200*/ 	.word	0x00026800
        /*0204*/ 	.short	0x010a
        /*0206*/ 	.byte	0x3f
	.zero		1


	//   ....[11]....
        /*0208*/ 	.word	0x00001f80
        /*020c*/ 	.word	0x000000ff
        /*0210*/ 	.word	0x00026810
        /*0214*/ 	.short	0x010a
        /*0216*/ 	.byte	0x07
	.zero		1


	//   ....[12]....
        /*0218*/ 	.word	0x00001fc0
        /*021c*/ 	.word	0x000000ff
        /*0220*/ 	.word	0x00026810
        /*0224*/ 	.short	0x010a
        /*0226*/ 	.byte	0x07
	.zero		1


	//   ....[13]....
        /*0228*/ 	.word	0x00002400
        /*022c*/ 	.word	0x000000ff
        /*0230*/ 	.word	0x00026830
        /*0234*/ 	.short	0x010a
        /*0236*/ 	.byte	0x07
	.zero		1


	//   ....[14]....
        /*0238*/ 	.word	0x00002730
        /*023c*/ 	.word	0x000000ff
        /*0240*/ 	.word	0x00026830
        /*0244*/ 	.short	0x010a
        /*0246*/ 	.byte	0x07
	.zero		1


	//   ....[15]....
        /*0248*/ 	.word	0x00004d10
        /*024c*/ 	.word	0x000000ff
        /*0250*/ 	.word	0x00000000
        /*0254*/ 	.short	0x0101
        /*0256*/ 	.byte	0x0a
	.zero		1


	//   ....[16]....
        /*0258*/ 	.word	0x00005020
        /*025c*/ 	.word	0x000000ff
        /*0260*/ 	.word	0x00000000
        /*0264*/ 	.short	0x0101
        /*0266*/ 	.byte	0x07
	.zero		1


	//   ....[17]....
        /*0268*/ 	.word	0x00009c30
        /*026c*/ 	.word	0x0000000f
        /*0270*/ 	.word	0x00026820
        /*0274*/ 	.short	0x010a
        /*0276*/ 	.byte	0x3f
	.zero		1


	//   ....[18]....
        /*0278*/ 	.word	0x0000a540
        /*027c*/ 	.word	0x0000000f
        /*0280*/ 	.word	0x00026840
        /*0284*/ 	.short	0x010a
        /*0286*/ 	.byte	0x3f
	.zero		1


	//   ....[19]....
        /*0288*/ 	.word	0x0000a880
        /*028c*/ 	.word	0x0000000f
        /*0290*/ 	.word	0x00026828
        /*0294*/ 	.short	0x010a
        /*0296*/ 	.byte	0x3f
	.zero		1


	//   ....[20]....
        /*0298*/ 	.word	0x0000abc0
        /*029c*/ 	.word	0x0000000f
        /*02a0*/ 	.word	0x00026848
        /*02a4*/ 	.short	0x010a
        /*02a6*/ 	.byte	0x3f
	.zero		1


	//   ....[21]....
        /*02a8*/ 	.word	0x0000aea0
        /*02ac*/ 	.word	0x0000000f
        /*02b0*/ 	.word	0x00026820
        /*02b4*/ 	.short	0x010a
        /*02b6*/ 	.byte	0x3f
	.zero		1


	//   ....[22]....
        /*02b8*/ 	.word	0x0000b250
        /*02bc*/ 	.word	0x0000000f
        /*02c0*/ 	.word	0x00026840
        /*02c4*/ 	.short	0x010a
        /*02c6*/ 	.byte	0x3f
	.zero		1


	//   ....[23]....
        /*02c8*/ 	.word	0x0000b560
        /*02cc*/ 	.word	0x0000000f
        /*02d0*/ 	.word	0x00026828
        /*02d4*/ 	.short	0x010a
        /*02d6*/ 	.byte	0x3f
	.zero		1


	//   ....[24]....
        /*02d8*/ 	.word	0x0000b8e0
        /*02dc*/ 	.word	0x00000003
        /*02e0*/ 	.word	0x00026840
        /*02e4*/ 	.short	0x010a
        /*02e6*/ 	.byte	0x3f
	.zero		1


	//   ....[25]....
        /*02e8*/ 	.word	0x0000bdb0
        /*02ec*/ 	.word	0x00000007
        /*02f0*/ 	.word	0x00000000
        /*02f4*/ 	.short	0x010a
        /*02f6*/ 	.byte	0x3f
	.zero		1


	//   ....[26]....
        /*02f8*/ 	.word	0x0000be00
        /*02fc*/ 	.word	0x00000003
        /*0300*/ 	.word	0x00000000
        /*0304*/ 	.short	0x010a
        /*0306*/ 	.byte	0x3f
	.zero		1


	//   ....[27]....
        /*0308*/ 	.word	0x0000be60
        /*030c*/ 	.word	0x00000005
        /*0310*/ 	.word	0x00000000
        /*0314*/ 	.short	0x010a
        /*0316*/ 	.byte	0x3f
	.zero		1


	//   ....[28]....
        /*0318*/ 	.word	0x0000be90
        /*031c*/ 	.word	0x00000003
        /*0320*/ 	.word	0x00000000
        /*0324*/ 	.short	0x010a
        /*0326*/ 	.byte	0x3f
	.zero		1


	//   ....[29]....
        /*0328*/ 	.word	0x0000bf70
        /*032c*/ 	.word	0x000000ed
        /*0330*/ 	.word	0x00026800
        /*0334*/ 	.short	0x010a
        /*0336*/ 	.byte	0x3f
	.zero		1


	//   ....[30]....
        /*0338*/ 	.word	0x0000bfd0
        /*033c*/ 	.word	0x00000005
        /*0340*/ 	.word	0x00026810
        /*0344*/ 	.short	0x010a
        /*0346*/ 	.byte	0x3f
	.zero		1


	//   ....[31]....
        /*0348*/ 	.word	0x0000c030
        /*034c*/ 	.word	0x00000079
        /*0350*/ 	.word	0x00026830
        /*0354*/ 	.short	0x010a
        /*0356*/ 	.byte	0x3f
	.zero		1


	//   ....[32]....
        /*0358*/ 	.word	0x0000c1d0
        /*035c*/ 	.word	0x0000000f
        /*0360*/ 	.word	0x00026820
        /*0364*/ 	.short	0x010a
        /*0366*/ 	.byte	0x3f
	.zero		1


	//   ....[33]....
        /*0368*/ 	.word	0x0000c220
        /*036c*/ 	.word	0x0000000f
        /*0370*/ 	.word	0x00026840
        /*0374*/ 	.short	0x010a
        /*0376*/ 	.byte	0x3f
	.zero		1


	//   ....[34]....
        /*0378*/ 	.word	0x0000c270
        /*037c*/ 	.word	0x0000000f
        /*0380*/ 	.word	0x00026828
        /*0384*/ 	.short	0x010a
        /*0386*/ 	.byte	0x3f
	.zero		1


	//   ....[35]....
        /*0388*/ 	.word	0x0000c2c0
        /*038c*/ 	.word	0x0000000f
        /*0390*/ 	.word	0x00026848
        /*0394*/ 	.short	0x010a
        /*0396*/ 	.byte	0x3f
	.zero		1


	//   ....[36]....
        /*0398*/ 	.word	0x0000c320
        /*039c*/ 	.word	0x0000000f
        /*03a0*/ 	.word	0x00026820
        /*03a4*/ 	.short	0x010a
        /*03a6*/ 	.byte	0x3f
	.zero		1


	//   ....[37]....
        /*03a8*/ 	.word	0x0000c370
        /*03ac*/ 	.word	0x0000000f
        /*03b0*/ 	.word	0x00026840
        /*03b4*/ 	.short	0x010a
        /*03b6*/ 	.byte	0x3f
	.zero		1


	//   ....[38]....
        /*03b8*/ 	.word	0x0000c3c0
        /*03bc*/ 	.word	0x0000000f
        /*03c0*/ 	.word	0x00026828
        /*03c4*/ 	.short	0x010a
        /*03c6*/ 	.byte	0x3f
	.zero		1


	//   ....[39]....
        /*03c8*/ 	.word	0x0000c410
        /*03cc*/ 	.word	0x00000003
        /*03d0*/ 	.word	0x00026840
        /*03d4*/ 	.short	0x010a
        /*03d6*/ 	.byte	0x3f
	.zero		1


	//   ....[40]....
        /*03d8*/ 	.word	0x0000c4e0
        /*03dc*/ 	.word	0x00000007
        /*03e0*/ 	.word	0x00000000
        /*03e4*/ 	.short	0x010a
        /*03e6*/ 	.byte	0x3f
	.zero		1


	//   ....[41]....
        /*03e8*/ 	.word	0x0000c530
        /*03ec*/ 	.word	0x00000003
        /*03f0*/ 	.word	0x00000000
        /*03f4*/ 	.short	0x010a
        /*03f6*/ 	.byte	0x3f
	.zero		1


	//   ....[42]....
        /*03f8*/ 	.word	0x0000c580
        /*03fc*/ 	.word	0x00000005
        /*0400*/ 	.word	0x00000000
        /*0404*/ 	.short	0x010a
        /*0406*/ 	.byte	0x3f
	.zero		1


	//----- nvinfo : EIATTR_NUM_MBARRIERS
	.align		4
.L_551:
        /*0408*/ 	.byte	0x03, 0x38
        /*040a*/ 	.short	0x0009


	//----- nvinfo : EIATTR_EXIT_INSTR_OFFSETS
	.align		4
        /*040c*/ 	.byte	0x04, 0x1c
        /*040e*/ 	.short	(.L_553 - .L_552)


	//   ....[0]....
.L_552:
        /*0410*/ 	.word	0x0000bee0


	//----- nvinfo : EIATTR_MAX_THREADS
	.align		4
.L_553:
        /*0414*/ 	.byte	0x04, 0x05
        /*0416*/ 	.short	(.L_555 - .L_554)
.L_554:
        /*0418*/ 	.word	0x00000180
        /*041c*/ 	.word	0x00000001
        /*0420*/ 	.word	0x00000001


	//----- nvinfo : EIATTR_CRS_STACK_SIZE
	.align		4
.L_555:
        /*0424*/ 	.byte	0x04, 0x1e
        /*0426*/ 	.short	(.L_557 - .L_556)
.L_556:
        /*0428*/ 	.word	0x00000000


	//----- nvinfo : EIATTR_CBANK_PARAM_SIZE
	.align		4
.L_557:
        /*042c*/ 	.byte	0x03, 0x19
        /*042e*/ 	.short	0x06f0


	//----- nvinfo : EIATTR_PARAM_CBANK
	.align		4
        /*0430*/ 	.byte	0x04, 0x0a
        /*0432*/ 	.short	(.L_559 - .L_558)
	.align		4
.L_558:
        /*0434*/ 	.word	index@(.nv.constant0._ZN7cutlass13device_kernelIN5flash11enable_sm90INS1_16FlashAttnBwdSm90INS1_25CollectiveMainloopBwdSm90ILi2ELi2ELi2EN4cute5tupleIJNS5_1CILi1EEES8_S8_EEENS6_IJNS7_ILi64EEENS7_ILi128EEENS7_ILi96EEEEEENS_10bfloat16_tEfNS_4arch4Sm90ELb0ELb1ELb1ELb1ELb1ELb1ELb0ELb0ELi2ELi1ELi2ELi1ELb1EEENS1_21CollectiveEpilogueBwdISD_SE_SG_Li256ELb1ELb0ELi1EEENS1_19SingleTileSchedulerILb1ELb0ELb0ELi128EEEEEEEEEvNT_6ParamsE)
        /*0438*/ 	.short	0x0210
        /*043a*/ 	.short	0x06f0


	//----- nvinfo : EIATTR_SW_WAR
	.align		4
.L_559:
        /*043c*/ 	.byte	0x04, 0x36
        /*043e*/ 	.short	(.L_561 - .L_560)
.L_560:
        /*0440*/ 	.word	0x00000008
.L_561:


//--------------------- .nv.info._ZN7cutlass13device_kernelIN5flash11enable_sm90INS1_16FlashAttnBwdSm90INS1_25CollectiveMainloopBwdSm90ILi2ELi2ELi2EN4cute5tupleIJNS5_1CILi1EEES8_S8_EEENS6_IJNS7_ILi64EEENS7_ILi128EEENS7_ILi96EEEEEENS_10bfloat16_tEfNS_4arch4Sm90ELb0ELb1ELb1ELb1ELb0ELb1ELb0ELb0ELi2ELi1ELi2ELi1ELb1EEENS1_24CollectiveEpilogueBwdGQAISD_fSG_Li256ELb1ELb0EEENS1_19SingleTileSchedulerILb1ELb0ELb0ELi128EEEEEEEEEvNT_6ParamsE --------------------------
	.section	.nv.info._ZN7cutlass13device_kernelIN5flash11enable_sm90INS1_16FlashAttnBwdSm90INS1_25CollectiveMainloopBwdSm90ILi2ELi2ELi2EN4cute5tupleIJNS5_1CILi1EEES8_S8_EEENS6_IJNS7_ILi64EEENS7_ILi128EEENS7_ILi96EEEEEENS_10bfloat16_tEfNS_4arch4Sm90ELb0ELb1ELb1ELb1ELb0ELb1ELb0ELb0ELi2ELi1ELi2ELi1ELb1EEENS1_24CollectiveEpilogueBwdGQAISD_fSG_Li256ELb1ELb0EEENS1_19SingleTileSchedulerILb1ELb0ELb0ELi128EEEEEEEEEvNT_6ParamsE,"",@"SHT_CUDA_INFO"
	.sectionflags	@""
	.align	4


	//----- nvinfo : EIATTR_CUDA_API_VERSION
	.align		4
        /*0000*/ 	.byte	0x04, 0x37
        /*0002*/ 	.short	(.L_563 - .L_562)
.L_562:
        /*0004*/ 	.word	0x00000082


	//----- nvinfo : EIATTR_KPARAM_INFO
	.align		4
.L_563:
        /*0008*/ 	.byte	0x04, 0x17
        /*000a*/ 	.short	(.L_565 - .L_564)
.L_564:
        /*000c*/ 	.word	0x00000000
        /*0010*/ 	.short	0x0000
        /*0012*/ 	.short	0x0070
        /*0014*/ 	.byte	0x00, 0xf0, 0x01, 0x1a


	//----- nvinfo : EIATTR_SPARSE_MMA_MASK
	.align		4
.L_565:
        /*0018*/ 	.byte	0x03, 0x50
        /*001a*/ 	.short	0x0000


	//----- nvinfo : EIATTR_MAXREG_COUNT
	.align		4
        /*001c*/ 	.byte	0x03, 0x1b
        /*001e*/ 	.short	0x00a8


	//----- nvinfo : EIATTR_NUM_BARRIERS
	.align		4
        /*0020*/ 	.byte	0x02, 0x4c
        /*0022*/ 	.byte	0x10
	.zero		1


	//----- nvinfo : EIATTR_EXTERNS
	.align		4
        /*0024*/ 	.byte	0x04, 0x0f
        /*0026*/ 	.short	(.L_567 - .L_566)


	//   ....[0]....
	.align		4
.L_566:
        /*0028*/ 	.word	index@(__assertfail)


	//----- nvinfo : EIATTR_ANNOTATIONS
	.align		4
.L_567:
        /*002c*/ 	.byte	0x04, 0x55
        /*002e*/ 	.short	(.L_569 - .L_568)


	//   ....[0]....
.L_568:
        /*0030*/ 	.word	0x00000001
        /*0034*/ 	.byte	0x30, 0x1b, 0x00, 0x00, 0x01, 0x00, 0x00, 0x00, 0x20, 0x2d, 0x00, 0x00, 0x01, 0x00, 0x00, 0x00
        /*0044*/ 	.byte	0x90, 0x80, 0x00, 0x00, 0x01, 0x00, 0x00, 0x00, 0x20, 0x83, 0x00, 0x00, 0x01, 0x00, 0x00, 0x00
        /*0054*/ 	.byte	0x60, 0x90, 0x00, 0x00, 0x01, 0x00, 0x00, 0x00, 0x80, 0x90, 0x00, 0x00, 0x01, 0x00, 0x00, 0x00
        /*0064*/ 	.byte	0x60, 0x94, 0x00, 0x00


	//----- nvinfo : EIATTR_MERCURY_ISA_VERSION
	.align		4
.L_569:
        /*0068*/ 	.byte	0x03, 0x5f
        /*006a*/ 	.short	0x0101


	//----- nvinfo : EIATTR_INT_WARP_WIDE_INSTR_OFFSETS
	.align		4
        /*006c*/ 	.byte	0x04, 0x31
        /*006e*/ 	.short	(.L_571 - .L_570)


	//   ....[0]....
.L_570:
        /*0070*/ 	.word	0x00000190


	//   ....[1]....
        /*0074*/ 	.word	0x000001c0


	//----- nvinfo : EIATTR_COOP_GROUP_MASK_REGIDS
	.align		4
.L_571:
        /*0078*/ 	.byte	0x04, 0x29
        /*007a*/ 	.short	(.L_573 - .L_572)


	//   ....[0]....
.L_572:
        /*007c*/ 	.word	0xffffffff


	//   ....[1]....
        /*0080*/ 	.word	0xffffffff


	//   ....[2]....
        /*0084*/ 	.word	0xffffffff


	//   ....[3]....
        /*0088*/ 	.word	0xffffffff


	//   ....[4]....
        /*008c*/ 	.word	0xffffffff


	//   ....[5]....
        /*0090*/ 	.word	0xffffffff


	//   ....[6]....
        /*0094*/ 	.word	0xffffffff


	//   ....[7]....
        /*0098*/ 	.word	0x0500000f


	//----- nvinfo : EIATTR_COOP_GROUP_INSTR_OFFSETS
	.align		4
.L_573:
        /*009c*/ 	.byte	0x04, 0x28
        /*009e*/ 	.short	(.L_575 - .L_574)


	//   ....[0]....
.L_574:
        /*00a0*/ 	.word	0x00000070


	//   ....[1]....
        /*00a4*/ 	.word	0x000001a0


	//   ....[2]....
        /*00a8*/ 	.word	0x000001f0


	//   ....[3]....
        /*00ac*/ 	.word	0x000003e0


	//   ....[4]....
        /*00b0*/ 	.word	0x00000620


	//   ....[5]....
        /*00b4*/ 	.word	0x00001510


	//   ....[6]....
        /*00b8*/ 	.word	0x00005cd0


	//   ....[7]....
        /*00bc*/ 	.word	0x00009da0


	//----- nvinfo : EIATTR_REG_RECONFIG
	.align		4
.L_575:
        /*00c0*/ 	.byte	0x01, 0x54
	.zero		2


	//----- nvinfo : EIATTR_SYSCALL_OFFSETS
	.align		4
        /*00c4*/ 	.byte	0x04, 0x46
        /*00c6*/ 	.short	(.L_577 - .L_576)


	//   ....[0]....
.L_576:
        /*00c8*/ 	.word	0x00001170


	//   ....[1]....
        /*00cc*/ 	.word	0x00001260


	//   ....[2]....
        /*00d0*/ 	.word	0x000013c0


	//   ....[3]....
        /*00d4*/ 	.word	0x000014b0


	//   ....[4]....
        /*00d8*/ 	.word	0x00001730


	//----- nvinfo : EIATTR_MBARRIER_INSTR_OFFSETS
	.align		4
.L_577:
        /*00dc*/ 	.byte	0x04, 0x39
        /*00de*/ 	.short	(.L_579 - .L_578)


	//   ....[0]....
.L_578:
        /*00e0*/ 	.word	0x00000290
        /*00e4*/ 	.word	0x000000ff
        /*00e8*/ 	.word	0x00026800
        /*00ec*/ 	.short	0x0100
        /*00ee*/ 	.byte	0x06
	.zero		1


	//   ....[1]....
        /*00f0*/ 	.word	0x00000390
        /*00f4*/ 	.word	0x000000ff
        /*00f8*/ 	.word	0x00026810
        /*00fc*/ 	.short	0x0100
        /*00fe*/ 	.byte	0x08
	.zero		1


	//   ....[2]....
        /*0100*/ 	.word	0x000003a0
        /*0104*/ 	.word	0x000000ff
        /*0108*/ 	.word	0x00026820
        /*010c*/ 	.short	0x0100
        /*010e*/ 	.byte	0x08
	.zero		1


	//   ....[3]....
        /*0110*/ 	.word	0x000003b0
        /*0114*/ 	.word	0x000000ff
        /*0118*/ 	.word	0x00026818
        /*011c*/ 	.short	0x0100
        /*011e*/ 	.byte	0x08
	.zero		1


	//   ....[4]....
        /*0120*/ 	.word	0x000003c0
        /*0124*/ 	.word	0x000000ff
        /*0128*/ 	.word	0x00026828
        /*012c*/ 	.short	0x0100
        /*012e*/ 	.byte	0x08
	.zero		1


	//   ....[5]....
        /*0130*/ 	.word	0x000004f0
        /*0134*/ 	.word	0x000000ff
        /*0138*/ 	.word	0x00026830
        /*013c*/ 	.short	0x0100
        /*013e*/ 	.byte	0x08
	.zero		1


	//   ....[6]....
        /*0140*/ 	.word	0x00000500
        /*0144*/ 	.word	0x000000ff
        /*0148*/ 	.word	0x00026840
        /*014c*/ 	.short	0x0100
        /*014e*/ 	.byte	0x08
	.zero		1


	//   ....[7]....
        /*0150*/ 	.word	0x00000510
        /*0154*/ 	.word	0x000000ff
        /*0158*/ 	.word	0x00026838
        /*015c*/ 	.short	0x0100
        /*015e*/ 	.byte	0x08
	.zero		1


	//   ....[8]....
        /*0160*/ 	.word	0x00000520
        /*0164*/ 	.word	0x000000ff
        /*0168*/ 	.word	0x00026848
        /*016c*/ 	.short	0x0100
        /*016e*/ 	.byte	0x08
	.zero		1


	//   ....[9]....
        /*0170*/ 	.word	0x00001550
        /*0174*/ 	.word	0x000000ed
        /*0178*/ 	.word	0x00026800
        /*017c*/ 	.short	0x010a
        /*017e*/ 	.byte	0x3f
	.zero		1


	//   ....[10]....
        /*0180*/ 	.word	0x000015f0
        /*0184*/ 	.word	0x000000ed
        /*0188*/ 	.word	0x00026800
        /*018c*/ 	.short	0x010a
        /*018e*/ 	.byte	0x3f
	.zero		1


	//   ....[11]....
        /*0190*/ 	.word	0x00001f80
        /*0194*/ 	.word	0x000000ff
        /*0198*/ 	.word	0x00026810
        /*019c*/ 	.short	0x010a
        /*019e*/ 	.byte	0x07
	.zero		1


	//   ....[12]....
        /*01a0*/ 	.word	0x00001fc0
        /*01a4*/ 	.word	0x000000ff
        /*01a8*/ 	.word	0x00026810
        /*01ac*/ 	.short	0x010a
        /*01ae*/ 	.byte	0x07
	.zero		1


	//   ....[13]....
        /*01b0*/ 	.word	0x00002400
        /*01b4*/ 	.word	0x000000ff
        /*01b8*/ 	.word	0x00026830
        /*01bc*/ 	.short	0x010a
        /*01be*/ 	.byte	0x07
	.zero		1


	//   ....[14]....
        /*01c0*/ 	.word	0x00002730
        /*01c4*/ 	.word	0x000000ff
        /*01c8*/ 	.word	0x00026830
        /*01cc*/ 	.short	0x010a
        /*01ce*/ 	.byte	0x07
	.zero		1


	//   ....[15]....
        /*01d0*/ 	.word	0x00004d10
        /*01d4*/ 	.word	0x000000ff
        /*01d8*/ 	.word	0x00000000
        /*01dc*/ 	.short	0x0101
        /*01de*/ 	.byte	0x0a
	.zero		1


	//   ....[16]....
        /*01e0*/ 	.word	0x00005020
        /*01e4*/ 	.word	0x000000ff
        /*01e8*/ 	.word	0x00000000
        /*01ec*/ 	.short	0x0101
        /*01ee*/ 	.byte	0x07
	.zero		1


	//   ....[17]....
        /*01f0*/ 	.word	0x00007a90
        /*01f4*/ 	.word	0x0000000f
        /*01f8*/ 	.word	0x00026820
        /*01fc*/ 	.short	0x010a
        /*01fe*/ 	.byte	0x3f
	.zero		1


	//   ....[18]....
        /*0200*/ 	.word	0x000083a0
        /*0204*/ 	.word	0x0000000f
        /*0208*/ 	.word	0x00026840
        /*020c*/ 	.short	0x010a
        /*020e*/ 	.byte	0x3f
	.zero		1


	//   ....[19]....
        /*0210*/ 	.word	0x000086e0
        /*0214*/ 	.word	0x0000000f
        /*0218*/ 	.word	0x00026828
        /*021c*/ 	.short	0x010a
        /*021e*/ 	.byte	0x3f
	.zero		1


	//   ....[20]....
        /*0220*/ 	.word	0x00008a20
        /*0224*/ 	.word	0x0000000f
        /*0228*/ 	.word	0x00026848
        /*022c*/ 	.short	0x010a
        /*022e*/ 	.byte	0x3f
	.zero		1


	//   ....[21]....
        /*0230*/ 	.word	0x00008d00
        /*0234*/ 	.word	0x0000000f
        /*0238*/ 	.word	0x00026820
        /*023c*/ 	.short	0x010a
        /*023e*/ 	.byte	0x3f
	.zero		1


	//   ....[22]....
        /*0240*/ 	.word	0x000090b0
        /*0244*/ 	.word	0x0000000f
        /*0248*/ 	.word	0x00026840
        /*024c*/ 	.short	0x010a
        /*024e*/ 	.byte	0x3f
	.zero		1


	//   ....[23]....
        /*0250*/ 	.word	0x000093c0
        /*0254*/ 	.word	0x0000000f
        /*0258*/ 	.word	0x00026828
        /*025c*/ 	.short	0x010a
        /*025e*/ 	.byte	0x3f
	.zero		1


	//   ....[24]....
        /*0260*/ 	.word	0x00009740
        /*0264*/ 	.word	0x00000003
        /*0268*/ 	.word	0x00026840
        /*026c*/ 	.short	0x010a
        /*026e*/ 	.byte	0x3f
	.zero		1


	//   ....[25]....
        /*0270*/ 	.word	0x00009c10
        /*0274*/ 	.word	0x00000007
        /*0278*/ 	.word	0x00000000
        /*027c*/ 	.short	0x010a
        /*027e*/ 	.byte	0x3f
	.zero		1


	//   ....[26]....
        /*0280*/ 	.word	0x00009c60
        /*0284*/ 	.word	0x00000003
        /*0288*/ 	.word	0x00000000
        /*028c*/ 	.short	0x010a
        /*028e*/ 	.byte	0x3f
	.zero		1


	//   ....[27]....
        /*0290*/ 	.word	0x00009cc0
        /*0294*/ 	.word	0x00000005
        /*0298*/ 	.word	0x00000000
        /*029c*/ 	.short	0x010a
        /*029e*/ 	.byte	0x3f
	.zero		1


	//   ....[28]....
        /*02a0*/ 	.word	0x00009cf0
        /*02a4*/ 	.word	0x00000003
        /*02a8*/ 	.word	0x00000000
        /*02ac*/ 	.short	0x010a
        /*02ae*/ 	.byte	0x3f
	.zero		1


	//   ....[29]....
        /*02b0*/ 	.word	0x00009dd0
        /*02b4*/ 	.word	0x000000ed
        /*02b8*/ 	.word	0x00026800
        /*02bc*/ 	.short	0x010a
        /*02be*/ 	.byte	0x3f
	.zero		1


	//   ....[30]....
        /*02c0*/ 	.word	0x00009e30
        /*02c4*/ 	.word	0x00000005
        /*02c8*/ 	.word	0x00026810
        /*02cc*/ 	.short	0x010a
        /*02ce*/ 	.byte	0x3f
	.zero		1


	//   ....[31]....
        /*02d0*/ 	.word	0x00009e90
        /*02d4*/ 	.word	0x00000079
        /*02d8*/ 	.word	0x00026830
        /*02dc*/ 	.short	0x010a
        /*02de*/ 	.byte	0x3f
	.zero		1


	//   ....[32]....
        /*02e0*/ 	.word	0x00009ee0
        /*02e4*/ 	.word	0x0000000f
        /*02e8*/ 	.word	0x00026820
        /*02ec*/ 	.short	0x010a
        /*02ee*/ 	.byte	0x3f
	.zero		1


	//   ....[33]....
        /*02f0*/ 	.word	0x00009f30
        /*02f4*/ 	.word	0x0000000f
        /*02f8*/ 	.word	0x00026840
        /*02fc*/ 	.short	0x010a
        /*02fe*/ 	.byte	0x3f
	.zero		1


	//   ....[34]....
        /*0300*/ 	.word	0x00009f80
        /*0304*/ 	.word	0x0000000f
        /*0308*/ 	.word	0x00026828
        /*030c*/ 	.short	0x010a
        /*030e*/ 	.byte	0x3f
	.zero		1


	//   ....[35]....
        /*0310*/ 	.word	0x00009fd0
        /*0314*/ 	.word	0x0000000f
        /*0318*/ 	.word	0x00026848
        /*031c*/ 	.short	0x010a
        /*031e*/ 	.byte	0x3f
	.zero		1


	//   ....[36]....
        /*0320*/ 	.word	0x0000a030
        /*0324*/ 	.word	0x0000000f
        /*0328*/ 	.word	0x00026820
        /*032c*/ 	.short	0x010a
        /*032e*/ 	.byte	0x3f
	.zero		1


	//   ....[37]....
        /*0330*/ 	.word	0x0000a080
        /*0334*/ 	.word	0x0000000f
        /*0338*/ 	.word	0x00026840
        /*033c*/ 	.short	0x010a
        /*033e*/ 	.byte	0x3f
	.zero		1


	//   ....[38]....
        /*0340*/ 	.word	0x0000a0d0
        /*0344*/ 	.word	0x0000000f
        /*0348*/ 	.word	0x00026828
        /*034c*/ 	.short	0x010a
        /*034e*/ 	.byte	0x3f
	.zero		1


	//   ....[39]....
        /*0350*/ 	.word	0x0000a120
        /*0354*/ 	.word	0x00000003
        /*0358*/ 	.word	0x00026840
        /*035c*/ 	.short	0x010a
        /*035e*/ 	.byte	0x3f
	.zero		1


	//   ....[40]....
        /*0360*/ 	.word	0x0000a1f0
        /*0364*/ 	.word	0x00000007
        /*0368*/ 	.word	0x00000000
        /*036c*/ 	.short	0x010a
        /*036e*/ 	.byte	0x3f
	.zero		1


	//   ....[41]....
        /*0370*/ 	.word	0x0000a240
        /*0374*/ 	.word	0x00000003
        /*0378*/ 	.word	0x00000000
        /*037c*/ 	.short	0x010a
        /*037e*/ 	.byte	0x3f
	.zero		1


	//   ....[42]....
        /*0380*/ 	.word	0x0000a290
        /*0384*/ 	.word	0x00000005
        /*0388*/ 	.word	0x00000000
        /*038c*/ 	.short	0x010a
        /*038e*/ 	.byte	0x3f
	.zero		1


	//----- nvinfo : EIATTR_NUM_MBARRIERS
	.align		4
.L_579:
        /*0390*/ 	.byte	0x03, 0x38
        /*0392*/ 	.short	0x0009


	//----- nvinfo : EIATTR_EXIT_INSTR_OFFSETS
	.align		4
        /*0394*/ 	.byte	0x04, 0x1c
        /*0396*/ 	.short	(.L_581 - .L_580)


	//   ....[0]....
.L_580:
        /*0398*/ 	.word	0x00009d40


	//----- nvinfo : EIATTR_MAX_THREADS
	.align		4
.L_581:
        /*039c*/ 	.byte	0x04, 0x05
        /*039e*/ 	.short	(.L_583 - .L_582)
.L_582:
        /*03a0*/ 	.word	0x00000180
        /*03a4*/ 	.word	0x00000001
        /*03a8*/ 	.word	0x00000001


	//----- nvinfo : EIATTR_CRS_STACK_SIZE
	.align		4
.L_583:
        /*03ac*/ 	.byte	0x04, 0x1e
        /*03ae*/ 	.short	(.L_585 - .L_584)
.L_584:
        /*03b0*/ 	.word	0x00000000


	//----- nvinfo : EIATTR_CBANK_PARAM_SIZE
	.align		4
.L_585:
        /*03b4*/ 	.byte	0x03, 0x19
        /*03b6*/ 	.short	0x06f0


	//----- nvinfo : EIATTR_PARAM_CBANK
	.align		4
        /*03b8*/ 	.byte	0x04, 0x0a
        /*03ba*/ 	.short	(.L_587 - .L_586)
	.align		4
.L_586:
        /*03bc*/ 	.word	index@(.nv.constant0._ZN7cutlass13device_kernelIN5flash11enable_sm90INS1_16FlashAttnBwdSm90INS1_25CollectiveMainloopBwdSm90ILi2ELi2ELi2EN4cute5tupleIJNS5_1CILi1EEES8_S8_EEENS6_IJNS7_ILi64EEENS7_ILi128EEENS7_ILi96EEEEEENS_10bfloat16_tEfNS_4arch4Sm90ELb0ELb1ELb1ELb1ELb0ELb1ELb0ELb0ELi2ELi1ELi2ELi1ELb1EEENS1_24CollectiveEpilogueBwdGQAISD_fSG_Li256ELb1ELb0EEENS1_19SingleTileSchedulerILb1ELb0ELb0ELi128EEEEEEEEEvNT_6ParamsE)
        /*03c0*/ 	.short	0x0210
        /*03c2*/ 	.short	0x06f0


	//----- nvinfo : EIATTR_SW_WAR
	.align		4
.L_587:
        /*03c4*/ 	.byte	0x04, 0x36
        /*03c6*/ 	.short	(.L_589 - .L_588)
.L_588:
        /*03c8*/ 	.word	0x00000008
.L_589:


//--------------------- .nv.info._ZN7cutlass13device_kernelIN5flash11enable_sm90INS1_16FlashAttnBwdSm90INS1_25CollectiveMainloopBwdSm90ILi2ELi2ELi2EN4cute5tupleIJNS5_1CILi1EEES8_S8_EEENS6_IJNS7_ILi64EEENS7_ILi128EEENS7_ILi96EEEEEENS_10bfloat16_tEfNS_4arch4Sm90ELb0ELb1ELb1ELb1ELb1ELb1ELb0ELb0ELi2ELi1ELi2ELi1ELb1EEENS1_24CollectiveEpilogueBwdGQAISD_fSG_Li256ELb1ELb1EEENS1_19SingleTileSchedulerILb1ELb0ELb0ELi128EEEEEEEEEvNT_6ParamsE --------------------------
	.section	.nv.info._ZN7cutlass13device_kernelIN5flash11enable_sm90INS1_16FlashAttnBwdSm90INS1_25CollectiveMainloopBwdSm90ILi2ELi2ELi2EN4cute5tupleIJNS5_1CILi1EEES8_S8_EEENS6_IJNS7_ILi64EEENS7_ILi128EEENS7_ILi96EEEEEENS_10bfloat16_tEfNS_4arch4Sm90ELb0ELb1ELb1ELb1ELb1ELb1ELb0ELb0ELi2ELi1ELi2ELi1ELb1EEENS1_24CollectiveEpilogueBwdGQAISD_fSG_Li256ELb1ELb1EEENS1_19SingleTileSchedulerILb1ELb0ELb0ELi128EEEEEEEEEvNT_6ParamsE,"",@"SHT_CUDA_INFO"
	.sectionflags	@""
	.align	4


	//----- nvinfo : EIATTR_CUDA_API_VERSION
	.align		4
        /*0000*/ 	.byte	0x04, 0x37
        /*0002*/ 	.short	(.L_591 - .L_590)
.L_590:
        /*0004*/ 	.word	0x00000082


	//----- nvinfo : EIATTR_KPARAM_INFO
	.align		4
.L_591:
        /*0008*/ 	.byte	0x04, 0x17
        /*000a*/ 	.short	(.L_593 - .L_592)
.L_592:
        /*000c*/ 	.word	0x00000000
        /*0010*/ 	.short	0x0000
        /*0012*/ 	.short	0x0070
        /*0014*/ 	.byte	0x00, 0xf0, 0x01, 0x1a


	//----- nvinfo : EIATTR_SPARSE_MMA_MASK
	.align		4
.L_593:
        /*0018*/ 	.byte	0x03, 0x50
        /*001a*/ 	.short	0x0000


	//----- nvinfo : EIATTR_MAXREG_COUNT
	.align		4
        /*001c*/ 	.byte	0x03, 0x1b
        /*001e*/ 	.short	0x00a8


	//----- nvinfo : EIATTR_NUM_BARRIERS
	.align		4
        /*0020*/ 	.byte	0x02, 0x4c
        /*0022*/ 	.byte	0x10
	.zero		1


	//----- nvinfo : EIATTR_EXTERNS
	.align		4
        /*0024*/ 	.byte	0x04, 0x0f
        /*0026*/ 	.short	(.L_595 - .L_594)


	//   ....[0]....
	.align		4
.L_594:
        /*0028*/ 	.word	index@(__assertfail)


	//----- nvinfo : EIATTR_ANNOTATIONS
	.align		4
.L_595:
        /*002c*/ 	.byte	0x04, 0x55
        /*002e*/ 	.short	(.L_597 - .L_596)


	//   ....[0]....
.L_596:
        /*0030*/ 	.word	0x00000001
        /*0034*/ 	.byte	0x30, 0x1b, 0x00, 0x00, 0x01, 0x00, 0x00, 0x00, 0x20, 0x2d, 0x00, 0x00, 0x01, 0x00, 0x00, 0x00
        /*0044*/ 	.byte	0x80, 0x94, 0x00, 0x00, 0x01, 0x00, 0x00, 0x00, 0x10, 0x97, 0x00, 0x00, 0x01, 0x00, 0x00, 0x00
        /*0054*/ 	.byte	0x50, 0xa4, 0x00, 0x00, 0x01, 0x00, 0x00, 0x00, 0x70, 0xa4, 0x00, 0x00, 0x01, 0x00, 0x00, 0x00
        /*0064*/ 	.byte	0x50, 0xa8, 0x00, 0x00


	//----- nvinfo : EIATTR_MERCURY_ISA_VERSION
	.align		4
.L_597:
        /*0068*/ 	.byte	0x03, 0x5f
        /*006a*/ 	.short	0x0101


	//----- nvinfo : EIATTR_INT_WARP_WIDE_INSTR_OFFSETS
	.align		4
        /*006c*/ 	.byte	0x04, 0x31
        /*006e*/ 	.short	(.L_599 - .L_598)


	//   ....[0]....
.L_598:
        /*0070*/ 	.word	0x00000190


	//   ....[1]....
        /*0074*/ 	.word	0x000001c0


	//   ....[2]....
        /*0078*/ 	.word	0x000070b0


	//   ....[3]....
        /*007c*/ 	.word	0x00007710


	//   ....[4]....
        /*0080*/ 	.word	0x00007bc0


	//   ....[5]....
        /*0084*/ 	.word	0x00007e90


	//   ....[6]....
        /*0088*/ 	.word	0x000080f0


	//   ....[7]....
        /*008c*/ 	.word	0x00008280


	//----- nvinfo : EIATTR_COOP_GROUP_MASK_REGIDS
	.align		4
.L_599:
        /*0090*/ 	.byte	0x04, 0x29
        /*0092*/ 	.short	(.L_601 - .L_600)


	//   ....[0]....
.L_600:
        /*0094*/ 	.word	0xffffffff


	//   ....[1]....
        /*0098*/ 	.word	0xffffffff


	//   ....[2]....
        /*009c*/ 	.word	0xffffffff


	//   ....[3]....
        /*00a0*/ 	.word	0xffffffff


	//   ....[4]....
        /*00a4*/ 	.word	0xffffffff


	//   ....[5]....
        /*00a8*/ 	.word	0xffffffff


	//   ....[6]....
        /*00ac*/ 	.word	0xffffffff


	//   ....[7]....
        /*00b0*/ 	.word	0xffffffff


	//   ....[8]....
        /*00b4*/ 	.word	0xffffffff


	//   ....[9]....
        /*00b8*/ 	.word	0xffffffff


	//   ....[10]....
        /*00bc*/ 	.word	0xffffffff


	//   ....[11]....
        /*00c0*/ 	.word	0xffffffff


	//   ....[12]....
        /*00c4*/ 	.word	0xffffffff


	//   ....[13]....
        /*00c8*/ 	.word	0xffffffff


	//   ....[14]....
        /*00cc*/ 	.word	0xffffffff


	//   ....[15]....
        /*00d0*/ 	.word	0xffffffff


	//   ....[16]....
        /*00d4*/ 	.word	0xffffffff


	//   ....[17]....
        /*00d8*/ 	.word	0xffffffff


	//   ....[18]....
        /*00dc*/ 	.word	0xffffffff


	//   ....[19]....
        /*00e0*/ 	.word	0xffffffff


	//   ....[20]....
        /*00e4*/ 	.word	0x0500000f


	//   ....[21]....
        /*00e8*/ 	.word	0x0500000f


	//   ....[22]....
        /*00ec*/ 	.word	0x0500000f


	//   ....[23]....
        /*00f0*/ 	.word	0x0500000f


	//   ....[24]....
        /*00f4*/ 	.word	0x0500000f


	//   ....[25]....
        /*00f8*/ 	.word	0x0500000f


	//----- nvinfo : EIATTR_COOP_GROUP_INSTR_OFFSETS
	.align		4
.L_601:
        /*00fc*/ 	.byte	0x04, 0x28
        /*00fe*/ 	.short	(.L_603 - .L_602)


	//   ....[0]....
.L_602:
        /*0100*/ 	.word	0x00000070


	//   ....[1]....
        /*0104*/ 	.word	0x000001a0


	//   ....[2]....
        /*0108*/ 	.word	0x000001f0


	//   ....[3]....
        /*010c*/ 	.word	0x000003e0


	//   ....[4]....
        /*0110*/ 	.word	0x00000620


	//   ....[5]....
        /*0114*/ 	.word	0x00001510


	//   ....[6]....
        /*0118*/ 	.word	0x00005ae0


	//   ....[7]....
        /*011c*/ 	.word	0x00005c70


	//   ....[8]....
        /*0120*/ 	.word	0x00005f20


	//   ....[9]....
        /*0124*/ 	.word	0x000060b0


	//   ....[10]....
        /*0128*/ 	.word	0x000061c0


	//   ....[11]....
        /*012c*/ 	.word	0x00006cb0


	//   ....[12]....
        /*0130*/ 	.word	0x00006fe0


	//   ....[13]....
        /*0134*/ 	.word	0x00007370


	//   ....[14]....
        /*0138*/ 	.word	0x00007640


	//   ....[15]....
        /*013c*/ 	.word	0x00007880


	//   ....[16]....
        /*0140*/ 	.word	0x00007af0


	//   ....[17]....
        /*0144*/ 	.word	0x00007dd0


	//   ....[18]....
        /*0148*/ 	.word	0x00007ff0


	//   ....[19]....
        /*014c*/ 	.word	0x00008180


	//   ....[20]....
        /*0150*/ 	.word	0x0000b190


	//   ....[21]....
        /*0154*/ 	.word	0x0000b300


	//   ....[22]....
        /*0158*/ 	.word	0x0000b370


	//   ....[23]....
        /*015c*/ 	.word	0x0000b3e0


	//   ....[24]....
        /*0160*/ 	.word	0x0000b450


	//   ....[25]....
        /*0164*/ 	.word	0x0000b4c0


	//----- nvinfo : EIATTR_REG_RECONFIG
	.align		4
.L_603:
        /*0168*/ 	.byte	0x01, 0x54
	.zero		2


	//----- nvinfo : EIATTR_SYSCALL_OFFSETS
	.align		4
        /*016c*/ 	.byte	0x04, 0x46
        /*016e*/ 	.short	(.L_605 - .L_604)


	//   ....[0]....
.L_604:
        /*0170*/ 	.word	0x00001170


	//   ....[1]....
        /*0174*/ 	.word	0x00001260


	//   ....[2]....
        /*0178*/ 	.word	0x000013c0


	//   ....[3]....
        /*017c*/ 	.word	0x000014b0


	//   ....[4]....
        /*0180*/ 	.word	0x00001730


	//----- nvinfo : EIATTR_MBARRIER_INSTR_OFFSETS
	.align		4
.L_605:
        /*0184*/ 	.byte	0x04, 0x39
        /*0186*/ 	.short	(.L_607 - .L_606)


	//   ....[0]....
.L_606:
        /*0188*/ 	.word	0x00000290
        /*018c*/ 	.word	0x000000ff
        /*0190*/ 	.word	0x00026800
        /*0194*/ 	.short	0x0100
        /*0196*/ 	.byte	0x06
	.zero		1


	//   ....[1]....
        /*0198*/ 	.word	0x00000390
        /*019c*/ 	.word	0x000000ff
        /*01a0*/ 	.word	0x00026810
        /*01a4*/ 	.short	0x0100
        /*01a6*/ 	.byte	0x08
	.zero		1


	//   ....[2]....
        /*01a8*/ 	.word	0x000003a0
        /*01ac*/ 	.word	0x000000ff
        /*01b0*/ 	.word	0x00026820
        /*01b4*/ 	.short	0x0100
        /*01b6*/ 	.byte	0x08
	.zero		1


	//   ....[3]....
        /*01b8*/ 	.word	0x000003b0
        /*01bc*/ 	.word	0x000000ff
        /*01c0*/ 	.word	0x00026818
        /*01c4*/ 	.short	0x0100
        /*01c6*/ 	.byte	0x08
	.zero		1


	//   ....[4]....
        /*01c8*/ 	.word	0x000003c0
        /*01cc*/ 	.word	0x000000ff
        /*01d0*/ 	.word	0x00026828
        /*01d4*/ 	.short	0x0100
        /*01d6*/ 	.byte	0x08
	.zero		1


	//   ....[5]....
        /*01d8*/ 	.word	0x000004f0
        /*01dc*/ 	.word	0x000000ff
        /*01e0*/ 	.word	0x00026830
        /*01e4*/ 	.short	0x0100
        /*01e6*/ 	.byte	0x08
	.zero		1


	//   ....[6]....
        /*01e8*/ 	.word	0x00000500
        /*01ec*/ 	.word	0x000000ff
        /*01f0*/ 	.word	0x00026840
        /*01f4*/ 	.short	0x0100
        /*01f6*/ 	.byte	0x08
	.zero		1


	//   ....[7]....
        /*01f8*/ 	.word	0x00000510
        /*01fc*/ 	.word	0x000000ff
        /*0200*/ 	.word	0x00026838
        /*0204*/ 	.short	0x0100
        /*0206*/ 	.byte	0x08
	.zero		1


	//   ....[8]....
        /*0208*/ 	.word	0x00000520
        /*020c*/ 	.word	0x000000ff
        /*0210*/ 	.word	0x00026848
        /*0214*/ 	.short	0x0100
        /*0216*/ 	.byte	0x08
	.zero		1


	//   ....[9]....
        /*0218*/ 	.word	0x00001550
        /*021c*/ 	.word	0x000000ed
        /*0220*/ 	.word	0x00026800
        /*0224*/ 	.short	0x010a
        /*0226*/ 	.byte	0x3f
	.zero		1


	//   ....[10]....
        /*0228*/ 	.word	0x000015f0
        /*022c*/ 	.word	0x000000ed
        /*0230*/ 	.word	0x00026800
        /*0234*/ 	.short	0x010a
        /*0236*/ 	.byte	0x3f
	.zero		1


	//   ....[11]....
        /*0238*/ 	.word	0x00001f80
        /*023c*/ 	.word	0x000000ff
        /*0240*/ 	.word	0x00026810
        /*0244*/ 	.short	0x010a
        /*0246*/ 	.byte	0x07
	.zero		1


	//   ....[12]....
        /*0248*/ 	.word	0x00001fc0
        /*024c*/ 	.word	0x000000ff
        /*0250*/ 	.word	0x00026810
        /*0254*/ 	.short	0x010a
        /*0256*/ 	.byte	0x07
	.zero		1


	//   ....[13]....
        /*0258*/ 	.word	0x00002400
        /*025c*/ 	.word	0x000000ff
        /*0260*/ 	.word	0x00026830
        /*0264*/ 	.short	0x010a
        /*0266*/ 	.byte	0x07
	.zero		1


	//   ....[14]....
        /*0268*/ 	.word	0x00002730
        /*026c*/ 	.word	0x000000ff
        /*0270*/ 	.word	0x00026830
        /*0274*/ 	.short	0x010a
        /*0276*/ 	.byte	0x07
	.zero		1


	//   ....[15]....
        /*0278*/ 	.word	0x00004d10
        /*027c*/ 	.word	0x000000ff
        /*0280*/ 	.word	0x00000000
        /*0284*/ 	.short	0x0101
        /*0286*/ 	.byte	0x0a
	.zero		1


	//   ....[16]....
        /*0288*/ 	.word	0x00005020
        /*028c*/ 	.word	0x000000ff
        /*0290*/ 	.word	0x00000000
        /*0294*/ 	.short	0x0101
        /*0296*/ 	.byte	0x07
	.zero		1


	//   ....[17]....
        /*0298*/ 	.word	0x00008e80
        /*029c*/ 	.word	0x0000000f
        /*02a0*/ 	.word	0x00026820
        /*02a4*/ 	.short	0x010a
        /*02a6*/ 	.byte	0x3f
	.zero		1


	//   ....[18]....
        /*02a8*/ 	.word	0x00009790
        /*02ac*/ 	.word	0x0000000f
        /*02b0*/ 	.word	0x00026840
        /*02b4*/ 	.short	0x010a
        /*02b6*/ 	.byte	0x3f
	.zero		1


	//   ....[19]....
        /*02b8*/ 	.word	0x00009ad0
        /*02bc*/ 	.word	0x0000000f
        /*02c0*/ 	.word	0x00026828
        /*02c4*/ 	.short	0x010a
        /*02c6*/ 	.byte	0x3f
	.zero		1


	//   ....[20]....
        /*02c8*/ 	.word	0x00009e10
        /*02cc*/ 	.word	0x0000000f
        /*02d0*/ 	.word	0x00026848
        /*02d4*/ 	.short	0x010a
        /*02d6*/ 	.byte	0x3f
	.zero		1


	//   ....[21]....
        /*02d8*/ 	.word	0x0000a0f0
        /*02dc*/ 	.word	0x0000000f
        /*02e0*/ 	.word	0x00026820
        /*02e4*/ 	.short	0x010a
        /*02e6*/ 	.byte	0x3f
	.zero		1


	//   ....[22]....
        /*02e8*/ 	.word	0x0000a4a0
        /*02ec*/ 	.word	0x0000000f
        /*02f0*/ 	.word	0x00026840
        /*02f4*/ 	.short	0x010a
        /*02f6*/ 	.byte	0x3f
	.zero		1


	//   ....[23]....
        /*02f8*/ 	.word	0x0000a7b0
        /*02fc*/ 	.word	0x0000000f
        /*0300*/ 	.word	0x00026828
        /*0304*/ 	.short	0x010a
        /*0306*/ 	.byte	0x3f
	.zero		1


	//   ....[24]....
        /*0308*/ 	.word	0x0000ab30
        /*030c*/ 	.word	0x00000003
        /*0310*/ 	.word	0x00026840
        /*0314*/ 	.short	0x010a
        /*0316*/ 	.byte	0x3f
	.zero		1


	//   ....[25]....
        /*0318*/ 	.word	0x0000b000
        /*031c*/ 	.word	0x00000007
        /*0320*/ 	.word	0x00000000
        /*0324*/ 	.short	0x010a
        /*0326*/ 	.byte	0x3f
	.zero		1


	//   ....[26]....
        /*0328*/ 	.word	0x0000b050
        /*032c*/ 	.word	0x00000003
        /*0330*/ 	.word	0x00000000
        /*0334*/ 	.short	0x010a
        /*0336*/ 	.byte	0x3f
	.zero		1


	//   ....[27]....
        /*0338*/ 	.word	0x0000b0b0
        /*033c*/ 	.word	0x00000005
        /*0340*/ 	.word	0x00000000
        /*0344*/ 	.short	0x010a
        /*0346*/ 	.byte	0x3f
	.zero		1


	//   ....[28]....
        /*0348*/ 	.word	0x0000b0e0
        /*034c*/ 	.word	0x00000003
        /*0350*/ 	.word	0x00000000
        /*0354*/ 	.short	0x010a
        /*0356*/ 	.byte	0x3f
	.zero		1


	//   ....[29]....
        /*0358*/ 	.word	0x0000b1c0
        /*035c*/ 	.word	0x000000ed
        /*0360*/ 	.word	0x00026800
        /*0364*/ 	.short	0x010a
        /*0366*/ 	.byte	0x3f
	.zero		1


	//   ....[30]....
        /*0368*/ 	.word	0x0000b220
        /*036c*/ 	.word	0x00000005
        /*0370*/ 	.word	0x00026810
        /*0374*/ 	.short	0x010a
        /*0376*/ 	.byte	0x3f
	.zero		1


	//   ....[31]....
        /*0378*/ 	.word	0x0000b280
        /*037c*/ 	.word	0x00000079
        /*0380*/ 	.word	0x00026830
        /*0384*/ 	.short	0x010a
        /*0386*/ 	.byte	0x3f
	.zero		1


	//   ....[32]....
        /*0388*/ 	.word	0x0000b500
        /*038c*/ 	.word	0x0000000f
        /*0390*/ 	.word	0x00026820
        /*0394*/ 	.short	0x010a
        /*0396*/ 	.byte	0x3f
	.zero		1


	//   ....[33]....
        /*0398*/ 	.word	0x0000b550
        /*039c*/ 	.word	0x0000000f
        /*03a0*/ 	.word	0x00026840
        /*03a4*/ 	.short	0x010a
        /*03a6*/ 	.byte	0x3f
	.zero		1


	//   ....[34]....
        /*03a8*/ 	.word	0x0000b5a0
        /*03ac*/ 	.word	0x0000000f
        /*03b0*/ 	.word	0x00026828
        /*03b4*/ 	.short	0x010a
        /*03b6*/ 	.byte	0x3f
	.zero		1


	//   ....[35]....
        /*03b8*/ 	.word	0x0000b5f0
        /*03bc*/ 	.word	0x0000000f
        /*03c0*/ 	.word	0x00026848
        /*03c4*/ 	.short	0x010a
        /*03c6*/ 	.byte	0x3f
	.zero		1


	//   ....[36]....
        /*03c8*/ 	.word	0x0000b650
        /*03cc*/ 	.word	0x0000000f
        /*03d0*/ 	.word	0x00026820
        /*03d4*/ 	.short	0x010a
        /*03d6*/ 	.byte	0x3f
	.zero		1


	//   ....[37]....
        /*03d8*/ 	.word	0x0000b6a0
        /*03dc*/ 	.word	0x0000000f
        /*03e0*/ 	.word	0x00026840
        /*03e4*/ 	.short	0x010a
        /*03e6*/ 	.byte	0x3f
	.zero		1


	//   ....[38]....
        /*03e8*/ 	.word	0x0000b6f0
        /*03ec*/ 	.word	0x0000000f
        /*03f0*/ 	.word	0x00026828
        /*03f4*/ 	.short	0x010a
        /*03f6*/ 	.byte	0x3f
	.zero		1


	//   ....[39]....
        /*03f8*/ 	.word	0x0000b740
        /*03fc*/ 	.word	0x00000003
        /*0400*/ 	.word	0x00026840
        /*0404*/ 	.short	0x010a
        /*0406*/ 	.byte	0x3f
	.zero		1


	//   ....[40]....
        /*0408*/ 	.word	0x0000b810
        /*040c*/ 	.word	0x00000007
        /*0410*/ 	.word	0x00000000
        /*0414*/ 	.short	0x010a
        /*0416*/ 	.byte	0x3f
	.zero		1


	//   ....[41]....
        /*0418*/ 	.word	0x0000b860
        /*041c*/ 	.word	0x00000003
        /*0420*/ 	.word	0x00000000
        /*0424*/ 	.short	0x010a
        /*0426*/ 	.byte	0x3f
	.zero		1


	//   ....[42]....
        /*0428*/ 	.word	0x0000b8b0
        /*042c*/ 	.word	0x00000005
        /*0430*/ 	.word	0x00000000
        /*0434*/ 	.short	0x010a
        /*0436*/ 	.byte	0x3f
	.zero		1


	//----- nvinfo : EIATTR_NUM_MBARRIERS
	.align		4
.L_607:
        /*0438*/ 	.byte	0x03, 0x38
        /*043a*/ 	.short	0x0009


	//----- nvinfo : EIATTR_EXIT_INSTR_OFFSETS
	.align		4
        /*043c*/ 	.byte	0x04, 0x1c
        /*043e*/ 	.short	(.L_609 - .L_608)


	//   ....[0]....
.L_608:
        /*0440*/ 	.word	0x0000b130


	//----- nvinfo : EIATTR_MAX_THREADS
	.align		4
.L_609:
        /*0444*/ 	.byte	0x04, 0x05
        /*0446*/ 	.short	(.L_611 - .L_610)
.L_610:
        /*0448*/ 	.word	0x00000180
        /*044c*/ 	.word	0x00000001
        /*0450*/ 	.word	0x00000001


	//----- nvinfo : EIATTR_CRS_STACK_SIZE
	.align		4
.L_611:
        /*0454*/ 	.byte	0x04, 0x1e
        /*0456*/ 	.short	(.L_613 - .L_612)
.L_612:
        /*0458*/ 	.word	0x00000000


	//----- nvinfo : EIATTR_CBANK_PARAM_SIZE
	.align		4
.L_613:
        /*045c*/ 	.byte	0x03, 0x19
        /*045e*/ 	.short	0x06f0


	//----- nvinfo : EIATTR_PARAM_CBANK
	.align		4
        /*0460*/ 	.byte	0x04, 0x0a
        /*0462*/ 	.short	(.L_615 - .L_614)
	.align		4
.L_614:
        /*0464*/ 	.word	index@(.nv.constant0._ZN7cutlass13device_kernelIN5flash11enable_sm90INS1_16FlashAttnBwdSm90INS1_25CollectiveMainloopBwdSm90ILi2ELi2ELi2EN4cute5tupleIJNS5_1CILi1EEES8_S8_EEENS6_IJNS7_ILi64EEENS7_ILi128EEENS7_ILi96EEEEEENS_10bfloat16_tEfNS_4arch4Sm90ELb0ELb1ELb1ELb1ELb1ELb1ELb0ELb0ELi2ELi1ELi2ELi1ELb1EEENS1_24CollectiveEpilogueBwdGQAISD_fSG_Li256ELb1ELb1EEENS1_19SingleTileSchedulerILb1ELb0ELb0ELi128EEEEEEEEEvNT_6ParamsE)
        /*0468*/ 	.short	0x0210
        /*046a*/ 	.short	0x06f0


	//----- nvinfo : EIATTR_SW_WAR
	.align		4
.L_615:
        /*046c*/ 	.byte	0x04, 0x36
        /*046e*/ 	.short	(.L_617 - .L_616)
.L_616:
        /*0470*/ 	.word	0x00000008
.L_617:


//--------------------- .nv.info._ZN7cutlass13device_kernelIN5flash11enable_sm90INS1_16FlashAttnBwdSm90INS1_25CollectiveMainloopBwdSm90ILi2ELi2ELi2EN4cute5tupleIJNS5_1CILi1EEES8_S8_EEENS6_IJNS7_ILi64EEENS7_ILi128EEENS7_ILi96EEEEEENS_10bfloat16_tEfNS_4arch4Sm90ELb1ELb0ELb1ELb0ELb0ELb1ELb0ELb0ELi2ELi1ELi2ELi1ELb1EEENS1_21CollectiveEpilogueBwdISD_SE_SG_Li256ELb0ELb0ELi1EEENS1_25SingleTileBwdLPTSchedulerILb0ELi128ELb0EEEEEEEEEvNT_6ParamsE --------------------------
	.section	.nv.info._ZN7cutlass13device_kernelIN5flash11enable_sm90INS1_16FlashAttnBwdSm90INS1_25CollectiveMainloopBwdSm90ILi2ELi2ELi2EN4cute5tupleIJNS5_1CILi1EEES8_S8_EEENS6_IJNS7_ILi64EEENS7_ILi128EEENS7_ILi96EEEEEENS_10bfloat16_tEfNS_4arch4Sm90ELb1ELb0ELb1ELb0ELb0ELb1ELb0ELb0ELi2ELi1ELi2ELi1ELb1EEENS1_21CollectiveEpilogueBwdISD_SE_SG_Li256ELb0ELb0ELi1EEENS1_25SingleTileBwdLPTSchedulerILb0ELi128ELb0EEEEEEEEEvNT_6ParamsE,"",@"SHT_CUDA_INFO"
	.sectionflags	@""
	.align	4


	//----- nvinfo : EIATTR_CUDA_API_VERSION
	.align		4
        /*0000*/ 	.byte	0x04, 0x37
        /*0002*/ 	.short	(.L_619 - .L_618)
.L_618:
        /*0004*/ 	.word	0x00000082


	//----- nvinfo : EIATTR_KPARAM_INFO
	.align		4
.L_619:
        /*0008*/ 	.byte	0x04, 0x17
        /*000a*/ 	.short	(.L_621 - .L_620)
.L_620:
        /*000c*/ 	.word	0x00000000
        /*0010*/ 	.short	0x0000
        /*0012*/ 	.short	0x0070
        /*0014*/ 	.byte	0x00, 0xf0, 0x01, 0x24


	//----- nvinfo : EIATTR_SPARSE_MMA_MASK
	.align		4
.L_621:
        /*0018*/ 	.byte	0x03, 0x50
        /*001a*/ 	.short	0x0000


	//----- nvinfo : EIATTR_MAXREG_COUNT
	.align		4
        /*001c*/ 	.byte	0x03, 0x1b
        /*001e*/ 	.short	0x00a8


	//----- nvinfo : EIATTR_NUM_BARRIERS
	.align		4
        /*0020*/ 	.byte	0x02, 0x4c
        /*0022*/ 	.byte	0x10
	.zero		1


	//----- nvinfo : EIATTR_EXTERNS
	.align		4
        /*0024*/ 	.byte	0x04, 0x0f
        /*0026*/ 	.short	(.L_623 - .L_622)


	//   ....[0]....
	.align		4
.L_622:
        /*0028*/ 	.word	index@(__assertfail)


	//----- nvinfo : EIATTR_ANNOTATIONS
	.align		4
.L_623:
        /*002c*/ 	.byte	0x04, 0x55
        /*002e*/ 	.short	(.L_625 - .L_624)


	//   ....[0]....
.L_624:
        /*0030*/ 	.word	0x00000001
        /*0034*/ 	.byte	0x30, 0x81, 0x00, 0x00, 0x01, 0x00, 0x00, 0x00, 0xe0, 0x8d, 0x00, 0x00


	//----- nvinfo : EIATTR_MERCURY_ISA_VERSION
	.align		4
.L_625:
        /*0040*/ 	.byte	0x03, 0x5f
        /*0042*/ 	.short	0x0101


	//----- nvinfo : EIATTR_INT_WARP_WIDE_INSTR_OFFSETS
	.align		4
        /*0044*/ 	.byte	0x04, 0x31
        /*0046*/ 	.short	(.L_627 - .L_626)


	//   ....[0]....
.L_626:
        /*0048*/ 	.word	0x000001f0


	//   ....[1]....
        /*004c*/ 	.word	0x00000220


	//----- nvinfo : EIATTR_COOP_GROUP_MASK_REGIDS
	.align		4
.L_627:
        /*0050*/ 	.byte	0x04, 0x29
        /*0052*/ 	.short	(.L_629 - .L_628)


	//   ....[0]....
.L_628:
        /*0054*/ 	.word	0xffffffff


	//   ....[1]....
        /*0058*/ 	.word	0xffffffff


	//   ....[2]....
        /*005c*/ 	.word	0xffffffff


	//   ....[3]....
        /*0060*/ 	.word	0xffffffff


	//   ....[4]....
        /*0064*/ 	.word	0xffffffff


	//   ....[5]....
        /*0068*/ 	.word	0xffffffff


	//   ....[6]....
        /*006c*/ 	.word	0xffffffff


	//   ....[7]....
        /*0070*/ 	.word	0xffffffff


	//   ....[8]....
        /*0074*/ 	.word	0x0500000f


	//----- nvinfo : EIATTR_COOP_GROUP_INSTR_OFFSETS
	.align		4
.L_629:
        /*0078*/ 	.byte	0x04, 0x28
        /*007a*/ 	.short	(.L_631 - .L_630)


	//   ....[0]....
.L_630:
        /*007c*/ 	.word	0x00000070


	//   ....[1]....
        /*0080*/ 	.word	0x00000200


	//   ....[2]....
        /*0084*/ 	.word	0x00000250


	//   ....[3]....
        /*0088*/ 	.word	0x00000440


	//   ....[4]....
        /*008c*/ 	.word	0x00000670


	//   ....[5]....
        /*0090*/ 	.word	0x00001230


	//   ....[6]....
        /*0094*/ 	.word	0x00005730


	//   ....[7]....
        /*0098*/ 	.word	0x00006460


	//   ....[8]....
        /*009c*/ 	.word	0x00009b00


	//----- nvinfo : EIATTR_REG_RECONFIG
	.align		4
.L_631:
        /*00a0*/ 	.byte	0x01, 0x54
	.zero		2


	//----- nvinfo : EIATTR_SYSCALL_OFFSETS
	.align		4
        /*00a4*/ 	.byte	0x04, 0x46
        /*00a6*/ 	.short	(.L_633 - .L_632)


	//   ....[0]....
.L_632:
        /*00a8*/ 	.word	0x00000e90


	//   ....[1]....
        /*00ac*/ 	.word	0x00000f80


	//   ....[2]....
        /*00b0*/ 	.word	0x000010e0


	//   ....[3]....
        /*00b4*/ 	.word	0x000011d0


	//   ....[4]....
        /*00b8*/ 	.word	0x00001450


	//   ....[5]....
        /*00bc*/ 	.word	0x00004f60


	//   ....[6]....
        /*00c0*/ 	.word	0x000050a0


	//   ....[7]....
        /*00c4*/ 	.word	0x000051c0


	//   ....[8]....
        /*00c8*/ 	.word	0x000052e0


	//----- nvinfo : EIATTR_MBARRIER_INSTR_OFFSETS
	.align		4
.L_633:
        /*00cc*/ 	.byte	0x04, 0x39
        /*00ce*/ 	.short	(.L_635 - .L_634)


	//   ....[0]....
.L_634:
        /*00d0*/ 	.word	0x000002f0
        /*00d4*/ 	.word	0x000000ff
        /*00d8*/ 	.word	0x00026800
        /*00dc*/ 	.short	0x0100
        /*00de*/ 	.byte	0x06
	.zero		1


	//   ....[1]....
        /*00e0*/ 	.word	0x000003f0
        /*00e4*/ 	.word	0x000000ff
        /*00e8*/ 	.word	0x00026810
        /*00ec*/ 	.short	0x0100
        /*00ee*/ 	.byte	0x08
	.zero		1


	//   ....[2]....
        /*00f0*/ 	.word	0x00000400
        /*00f4*/ 	.word	0x000000ff
        /*00f8*/ 	.word	0x00026820
        /*00fc*/ 	.short	0x0100
        /*00fe*/ 	.byte	0x08
	.zero		1


	//   ....[3]....
        /*0100*/ 	.word	0x00000410
        /*0104*/ 	.word	0x000000ff
        /*0108*/ 	.word	0x00026818
        /*010c*/ 	.short	0x0100
        /*010e*/ 	.byte	0x08
	.zero		1


	//   ....[4]....
        /*0110*/ 	.word	0x00000420
        /*0114*/ 	.word	0x000000ff
        /*0118*/ 	.word	0x00026828
        /*011c*/ 	.short	0x0100
        /*011e*/ 	.byte	0x08
	.zero		1


	//   ....[5]....
        /*0120*/ 	.word	0x00000550
        /*0124*/ 	.word	0x000000ff
        /*0128*/ 	.word	0x00026830
        /*012c*/ 	.short	0x0100
        /*012e*/ 	.byte	0x08
	.zero		1


	//   ....[6]....
        /*0130*/ 	.word	0x00000560
        /*0134*/ 	.word	0x000000ff
        /*0138*/ 	.word	0x00026840
        /*013c*/ 	.short	0x0100
        /*013e*/ 	.byte	0x08
	.zero		1


	//   ....[7]....
        /*0140*/ 	.word	0x00000570
        /*0144*/ 	.word	0x000000ff
        /*0148*/ 	.word	0x00026838
        /*014c*/ 	.short	0x0100
        /*014e*/ 	.byte	0x08
	.zero		1


	//   ....[8]....
        /*0150*/ 	.word	0x00000580
        /*0154*/ 	.word	0x000000ff
        /*0158*/ 	.word	0x00026848
        /*015c*/ 	.short	0x0100
        /*015e*/ 	.byte	0x08
	.zero		1


	//   ....[9]....
        /*0160*/ 	.word	0x00001270
        /*0164*/ 	.word	0x000000eb
        /*0168*/ 	.word	0x00026800
        /*016c*/ 	.short	0x010a
        /*016e*/ 	.byte	0x3f
	.zero		1


	//   ....[10]....
        /*0170*/ 	.word	0x00001310
        /*0174*/ 	.word	0x000000eb
        /*0178*/ 	.word	0x00026800
        /*017c*/ 	.short	0x010a
        /*017e*/ 	.byte	0x3f
	.zero		1


	//   ....[11]....
        /*0180*/ 	.word	0x00001ca0
        /*0184*/ 	.word	0x000000ff
        /*0188*/ 	.word	0x00026810
        /*018c*/ 	.short	0x010a
        /*018e*/ 	.byte	0x09
	.zero		1


	//   ....[12]....
        /*0190*/ 	.word	0x00001ce0
        /*0194*/ 	.word	0x000000ff
        /*0198*/ 	.word	0x00026810
        /*019c*/ 	.short	0x010a
        /*019e*/ 	.byte	0x09
	.zero		1


	//   ....[13]....
        /*01a0*/ 	.word	0x00002120
        /*01a4*/ 	.word	0x000000ff
        /*01a8*/ 	.word	0x00026830
        /*01ac*/ 	.short	0x010a
        /*01ae*/ 	.byte	0x09
	.zero		1


	//   ....[14]....
        /*01b0*/ 	.word	0x00002450
        /*01b4*/ 	.word	0x000000ff
        /*01b8*/ 	.word	0x00026830
        /*01bc*/ 	.short	0x010a
        /*01be*/ 	.byte	0x09
	.zero		1


	//   ....[15]....
        /*01c0*/ 	.word	0x00004780
        /*01c4*/ 	.word	0x000000ff
        /*01c8*/ 	.word	0x00000000
        /*01cc*/ 	.short	0x0101
        /*01ce*/ 	.byte	0x0c
	.zero		1


	//   ....[16]....
        /*01d0*/ 	.word	0x00004a90
        /*01d4*/ 	.word	0x000000ff
        /*01d8*/ 	.word	0x00000000
        /*01dc*/ 	.short	0x0101
        /*01de*/ 	.byte	0x09
	.zero		1


	//   ....[17]....
        /*01e0*/ 	.word	0x000078b0
        /*01e4*/ 	.word	0x00000010
        /*01e8*/ 	.word	0x00026820
        /*01ec*/ 	.short	0x010a
        /*01ee*/ 	.byte	0x3f
	.zero		1


	//   ....[18]....
        /*01f0*/ 	.word	0x000081c0
        /*01f4*/ 	.word	0x00000010
        /*01f8*/ 	.word	0x00026840
        /*01fc*/ 	.short	0x010a
        /*01fe*/ 	.byte	0x3f
	.zero		1


	//   ....[19]....
        /*0200*/ 	.word	0x000084d0
        /*0204*/ 	.word	0x00000010
        /*0208*/ 	.word	0x00026828
        /*020c*/ 	.short	0x010a
        /*020e*/ 	.byte	0x3f
	.zero		1


	//   ....[20]....
        /*0210*/ 	.word	0x000087e0
        /*0214*/ 	.word	0x00000010
        /*0218*/ 	.word	0x00026848
        /*021c*/ 	.short	0x010a
        /*021e*/ 	.byte	0x3f
	.zero		1


	//   ....[21]....
        /*0220*/ 	.word	0x00008aa0
        /*0224*/ 	.word	0x00000010
        /*0228*/ 	.word	0x00026820
        /*022c*/ 	.short	0x010a
        /*022e*/ 	.byte	0x3f
	.zero		1


	//   ....[22]....
        /*0230*/ 	.word	0x00008e40
        /*0234*/ 	.word	0x00000010
        /*0238*/ 	.word	0x00026840
        /*023c*/ 	.short	0x010a
        /*023e*/ 	.byte	0x3f
	.zero		1


	//   ....[23]....
        /*0240*/ 	.word	0x00009120
        /*0244*/ 	.word	0x00000010
        /*0248*/ 	.word	0x00026828
        /*024c*/ 	.short	0x010a
        /*024e*/ 	.byte	0x3f
	.zero		1


	//   ....[24]....
        /*0250*/ 	.word	0x000094b0
        /*0254*/ 	.word	0x00000003
        /*0258*/ 	.word	0x00026840
        /*025c*/ 	.short	0x010a
        /*025e*/ 	.byte	0x3f
	.zero		1


	//   ....[25]....
        /*0260*/ 	.word	0x00009960
        /*0264*/ 	.word	0x00000006
        /*0268*/ 	.word	0x00000000
        /*026c*/ 	.short	0x010a
        /*026e*/ 	.byte	0x3f
	.zero		1


	//   ....[26]....
        /*0270*/ 	.word	0x000099c0
        /*0274*/ 	.word	0x00000003
        /*0278*/ 	.word	0x00000000
        /*027c*/ 	.short	0x010a
        /*027e*/ 	.byte	0x3f
	.zero		1


	//   ....[27]....
        /*0280*/ 	.word	0x00009a20
        /*0284*/ 	.word	0x00000000
        /*0288*/ 	.word	0x00000000
        /*028c*/ 	.short	0x010a
        /*028e*/ 	.byte	0x3f
	.zero		1


	//   ....[28]....
        /*0290*/ 	.word	0x00009a50
        /*0294*/ 	.word	0x00000003
        /*0298*/ 	.word	0x00000000
        /*029c*/ 	.short	0x010a
        /*029e*/ 	.byte	0x3f
	.zero		1


	//   ....[29]....
        /*02a0*/ 	.word	0x00009b30
        /*02a4*/ 	.word	0x000000eb
        /*02a8*/ 	.word	0x00026800
        /*02ac*/ 	.short	0x010a
        /*02ae*/ 	.byte	0x3f
	.zero		1


	//   ....[30]....
        /*02b0*/ 	.word	0x00009b90
        /*02b4*/ 	.word	0x00000005
        /*02b8*/ 	.word	0x00026810
        /*02bc*/ 	.short	0x010a
        /*02be*/ 	.byte	0x3f
	.zero		1


	//   ....[31]....
        /*02c0*/ 	.word	0x00009bf0
        /*02c4*/ 	.word	0x00000079
        /*02c8*/ 	.word	0x00026830
        /*02cc*/ 	.short	0x010a
        /*02ce*/ 	.byte	0x3f
	.zero		1


	//   ....[32]....
        /*02d0*/ 	.word	0x00009c40
        /*02d4*/ 	.word	0x00000010
        /*02d8*/ 	.word	0x00026820
        /*02dc*/ 	.short	0x010a
        /*02de*/ 	.byte	0x3f
	.zero		1


	//   ....[33]....
        /*02e0*/ 	.word	0x00009c90
        /*02e4*/ 	.word	0x00000010
        /*02e8*/ 	.word	0x00026840
        /*02ec*/ 	.short	0x010a
        /*02ee*/ 	.byte	0x3f
	.zero		1


	//   ....[34]....
        /*02f0*/ 	.word	0x00009ce0
        /*02f4*/ 	.word	0x00000010
        /*02f8*/ 	.word	0x00026828
        /*02fc*/ 	.short	0x010a
        /*02fe*/ 	.byte	0x3f
	.zero		1


	//   ....[35]....
        /*0300*/ 	.word	0x00009d30
        /*0304*/ 	.word	0x00000010
        /*0308*/ 	.word	0x00026848
        /*030c*/ 	.short	0x010a
        /*030e*/ 	.byte	0x3f
	.zero		1


	//   ....[36]....
        /*0310*/ 	.word	0x00009d90
        /*0314*/ 	.word	0x00000010
        /*0318*/ 	.word	0x00026820
        /*031c*/ 	.short	0x010a
        /*031e*/ 	.byte	0x3f
	.zero		1


	//   ....[37]....
        /*0320*/ 	.word	0x00009de0
        /*0324*/ 	.word	0x00000010
        /*0328*/ 	.word	0x00026840
        /*032c*/ 	.short	0x010a
        /*032e*/ 	.byte	0x3f
	.zero		1


	//   ....[38]....
        /*0330*/ 	.word	0x00009e30
        /*0334*/ 	.word	0x00000010
        /*0338*/ 	.word	0x00026828
        /*033c*/ 	.short	0x010a
        /*033e*/ 	.byte	0x3f
	.zero		1


	//   ....[39]....
        /*0340*/ 	.word	0x00009e80
        /*0344*/ 	.word	0x00000003
        /*0348*/ 	.word	0x00026840
        /*034c*/ 	.short	0x010a
        /*034e*/ 	.byte	0x3f
	.zero		1


	//   ....[40]....
        /*0350*/ 	.word	0x00009f50
        /*0354*/ 	.word	0x00000006
        /*0358*/ 	.word	0x00000000
        /*035c*/ 	.short	0x010a
        /*035e*/ 	.byte	0x3f
	.zero		1


	//   ....[41]....
        /*0360*/ 	.word	0x00009fa0
        /*0364*/ 	.word	0x00000003
        /*0368*/ 	.word	0x00000000
        /*036c*/ 	.short	0x010a
        /*036e*/ 	.byte	0x3f
	.zero		1


	//   ....[42]....
        /*0370*/ 	.word	0x00009ff0
        /*0374*/ 	.word	0x00000000
        /*0378*/ 	.word	0x00000000
        /*037c*/ 	.short	0x010a
        /*037e*/ 	.byte	0x3f
	.zero		1


	//----- nvinfo : EIATTR_NUM_MBARRIERS
	.align		4
.L_635:
        /*0380*/ 	.byte	0x03, 0x38
        /*0382*/ 	.short	0x0009


	//----- nvinfo : EIATTR_EXIT_INSTR_OFFSETS
	.align		4
        /*0384*/ 	.byte	0x04, 0x1c
        /*0386*/ 	.short	(.L_637 - .L_636)


	//   ....[0]....
.L_636:
        /*0388*/ 	.word	0x00000920


	//   ....[1]....
        /*038c*/ 	.word	0x00005c30


	//   ....[2]....
        /*0390*/ 	.word	0x00006410


	//   ....[3]....
        /*0394*/ 	.word	0x00009aa0


	//----- nvinfo : EIATTR_MAX_THREADS
	.align		4
.L_637:
        /*0398*/ 	.byte	0x04, 0x05
        /*039a*/ 	.short	(.L_639 - .L_638)
.L_638:
        /*039c*/ 	.word	0x00000180
        /*03a0*/ 	.word	0x00000001
        /*03a4*/ 	.word	0x00000001


	//----- nvinfo : EIATTR_CRS_STACK_SIZE
	.align		4
.L_639:
        /*03a8*/ 	.byte	0x04, 0x1e
        /*03aa*/ 	.short	(.L_641 - .L_640)
.L_640:
        /*03ac*/ 	.word	0x00000000


	//----- nvinfo : EIATTR_CBANK_PARAM_SIZE
	.align		4
.L_641:
        /*03b0*/ 	.byte	0x03, 0x19
        /*03b2*/ 	.short	0x0970


	//----- nvinfo : EIATTR_PARAM_CBANK
	.align		4
        /*03b4*/ 	.byte	0x04, 0x0a
        /*03b6*/ 	.short	(.L_643 - .L_642)
	.align		4
.L_642:
        /*03b8*/ 	.word	index@(.nv.constant0._ZN7cutlass13device_kernelIN5flash11enable_sm90INS1_16FlashAttnBwdSm90INS1_25CollectiveMainloopBwdSm90ILi2ELi2ELi2EN4cute5tupleIJNS5_1CILi1EEES8_S8_EEENS6_IJNS7_ILi64EEENS7_ILi128EEENS7_ILi96EEEEEENS_10bfloat16_tEfNS_4arch4Sm90ELb1ELb0ELb1ELb0ELb0ELb1ELb0ELb0ELi2ELi1ELi2ELi1ELb1EEENS1_21CollectiveEpilogueBwdISD_SE_SG_Li256ELb0ELb0ELi1EEENS1_25SingleTileBwdLPTSchedulerILb0ELi128ELb0EEEEEEEEEvNT_6ParamsE)
        /*03bc*/ 	.short	0x0210
        /*03be*/ 	.short	0x0970


	//----- nvinfo : EIATTR_SW_WAR
	.align		4
.L_643:
        /*03c0*/ 	.byte	0x04, 0x36
        /*03c2*/ 	.short	(.L_645 - .L_644)
.L_644:
        /*03c4*/ 	.word	0x00000008
.L_645:


//--------------------- .nv.info._ZN7cutlass13device_kernelIN5flash11enable_sm90INS1_16FlashAttnBwdSm90INS1_25CollectiveMainloopBwdSm90ILi2ELi2ELi2EN4cute5tupleIJNS5_1CILi1EEES8_S8_EEENS6_IJNS7_ILi64EEENS7_ILi128EEENS7_ILi96EEEEEENS_10bfloat16_tEfNS_4arch4Sm90ELb1ELb0ELb1ELb0ELb1ELb1ELb0ELb0ELi2ELi1ELi2ELi1ELb1EEENS1_21CollectiveEpilogueBwdISD_SE_SG_Li256ELb0ELb0ELi1EEENS1_25SingleTileBwdLPTSchedulerILb0ELi128ELb1EEEEEEEEEvNT_6ParamsE --------------------------
	.section	.nv.info._ZN7cutlass13device_kernelIN5flash11enable_sm90INS1_16FlashAttnBwdSm90INS1_25CollectiveMainloopBwdSm90ILi2ELi2ELi2EN4cute5tupleIJNS5_1CILi1EEES8_S8_EEENS6_IJNS7_ILi64EEENS7_ILi128EEENS7_ILi96EEEEEENS_10bfloat16_tEfNS_4arch4Sm90ELb1ELb0ELb1ELb0ELb1ELb1ELb0ELb0ELi2ELi1ELi2ELi1ELb1EEENS1_21CollectiveEpilogueBwdISD_SE_SG_Li256ELb0ELb0ELi1EEENS1_25SingleTileBwdLPTSchedulerILb0ELi128ELb1EEEEEEEEEvNT_6ParamsE,"",@"SHT_CUDA_INFO"
	.sectionflags	@""
	.align	4


	//----- nvinfo : EIATTR_CUDA_API_VERSION
	.align		4
        /*0000*/ 	.byte	0x04, 0x37
        /*0002*/ 	.short	(.L_647 - .L_646)
.L_646:
        /*0004*/ 	.word	0x00000082


	//----- nvinfo : EIATTR_KPARAM_INFO
	.align		4
.L_647:
        /*0008*/ 	.byte	0x04, 0x17
        /*000a*/ 	.short	(.L_649 - .L_648)
.L_648:
        /*000c*/ 	.word	0x00000000
        /*0010*/ 	.short	0x0000
        /*0012*/ 	.short	0x0070
        /*0014*/ 	.byte	0x00, 0xf0, 0x01, 0x24


	//----- nvinfo : EIATTR_SPARSE_MMA_MASK
	.align		4
.L_649:
        /*0018*/ 	.byte	0x03, 0x50
        /*001a*/ 	.short	0x0000


	//----- nvinfo : EIATTR_MAXREG_COUNT
	.align		4
        /*001c*/ 	.byte	0x03, 0x1b
        /*001e*/ 	.short	0x00a8


	//----- nvinfo : EIATTR_NUM_BARRIERS
	.align		4
        /*0020*/ 	.byte	0x02, 0x4c
        /*0022*/ 	.byte	0x10
	.zero		1


	//----- nvinfo : EIATTR_EXTERNS
	.align		4
        /*0024*/ 	.byte	0x04, 0x0f
        /*0026*/ 	.short	(.L_651 - .L_650)


	//   ....[0]....
	.align		4
.L_650:
        /*0028*/ 	.word	index@(__assertfail)


	//----- nvinfo : EIATTR_ANNOTATIONS
	.align		4
.L_651:
        /*002c*/ 	.byte	0x04, 0x55
        /*002e*/ 	.short	(.L_653 - .L_652)


	//   ....[0]....
.L_652:
        /*0030*/ 	.word	0x00000001
        /*0034*/ 	.byte	0x90, 0x8b, 0x00, 0x00, 0x01, 0x00, 0x00, 0x00, 0x40, 0x98, 0x00, 0x00


	//----- nvinfo : EIATTR_MERCURY_ISA_VERSION
	.align		4
.L_653:
        /*0040*/ 	.byte	0x03, 0x5f
        /*0042*/ 	.short	0x0101


	//----- nvinfo : EIATTR_INT_WARP_WIDE_INSTR_OFFSETS
	.align		4
        /*0044*/ 	.byte	0x04, 0x31
        /*0046*/ 	.short	(.L_655 - .L_654)


	//   ....[0]....
.L_654:
        /*0048*/ 	.word	0x000001f0


	//   ....[1]....
        /*004c*/ 	.word	0x00000220


	//   ....[2]....
        /*0050*/ 	.word	0x00007090


	//   ....[3]....
        /*0054*/ 	.word	0x00007700


	//   ....[4]....
        /*0058*/ 	.word	0x00007c20


	//----- nvinfo : EIATTR_COOP_GROUP_MASK_REGIDS
	.align		4
.L_655:
        /*005c*/ 	.byte	0x04, 0x29
        /*005e*/ 	.short	(.L_657 - .L_656)


	//   ....[0]....
.L_656:
        /*0060*/ 	.word	0xffffffff


	//   ....[1]....
        /*0064*/ 	.word	0xffffffff


	//   ....[2]....
        /*0068*/ 	.word	0xffffffff


	//   ....[3]....
        /*006c*/ 	.word	0xffffffff


	//   ....[4]....
        /*0070*/ 	.word	0xffffffff


	//   ....[5]....
        /*0074*/ 	.word	0xffffffff


	//   ....[6]....
        /*0078*/ 	.word	0xffffffff


	//   ....[7]....
        /*007c*/ 	.word	0xffffffff


	//   ....[8]....
        /*0080*/ 	.word	0xffffffff


	//   ....[9]....
        /*0084*/ 	.word	0xffffffff


	//   ....[10]....
        /*0088*/ 	.word	0xffffffff


	//   ....[11]....
        /*008c*/ 	.word	0xffffffff


	//   ....[12]....
        /*0090*/ 	.word	0xffffffff


	//   ....[13]....
        /*0094*/ 	.word	0xffffffff


	//   ....[14]....
        /*0098*/ 	.word	0x0500000f


	//   ....[15]....
        /*009c*/ 	.word	0x0500000f


	//   ....[16]....
        /*00a0*/ 	.word	0x0500000f


	//   ....[17]....
        /*00a4*/ 	.word	0x0500000f


	//----- nvinfo : EIATTR_COOP_GROUP_INSTR_OFFSETS
	.align		4
.L_657:
        /*00a8*/ 	.byte	0x04, 0x28
        /*00aa*/ 	.short	(.L_659 - .L_658)


	//   ....[0]....
.L_658:
        /*00ac*/ 	.word	0x00000070


	//   ....[1]....
        /*00b0*/ 	.word	0x00000200


	//   ....[2]....
        /*00b4*/ 	.word	0x00000250


	//   ....[3]....
        /*00b8*/ 	.word	0x00000440


	//   ....[4]....
        /*00bc*/ 	.word	0x00000680


	//   ....[5]....
        /*00c0*/ 	.word	0x00001270


	//   ....[6]....
        /*00c4*/ 	.word	0x00005750


	//   ....[7]....
        /*00c8*/ 	.word	0x000064c0


	//   ....[8]....
        /*00cc*/ 	.word	0x00006c90


	//   ....[9]....
        /*00d0*/ 	.word	0x00006fc0


	//   ....[10]....
        /*00d4*/ 	.word	0x00007380


	//   ....[11]....
        /*00d8*/ 	.word	0x00007630


	//   ....[12]....
        /*00dc*/ 	.word	0x000078e0


	//   ....[13]....
        /*00e0*/ 	.word	0x00007b50


	//   ....[14]....
        /*00e4*/ 	.word	0x0000a560


	//   ....[15]....
        /*00e8*/ 	.word	0x0000a6d0


	//   ....[16]....
        /*00ec*/ 	.word	0x0000a740


	//   ....[17]....
        /*00f0*/ 	.word	0x0000a7b0


	//----- nvinfo : EIATTR_REG_RECONFIG
	.align		4
.L_659:
        /*00f4*/ 	.byte	0x01, 0x54
	.zero		2


	//----- nvinfo : EIATTR_SYSCALL_OFFSETS
	.align		4
        /*00f8*/ 	.byte	0x04, 0x46
        /*00fa*/ 	.short	(.L_661 - .L_660)


	//   ....[0]....
.L_660:
        /*00fc*/ 	.word	0x00000ed0


	//   ....[1]....
        /*0100*/ 	.word	0x00000fc0


	//   ....[2]....
        /*0104*/ 	.word	0x00001120


	//   ....[3]....
        /*0108*/ 	.word	0x00001210


	//   ....[4]....
        /*010c*/ 	.word	0x00001490


	//   ....[5]....
        /*0110*/ 	.word	0x00004f80


	//   ....[6]....
        /*0114*/ 	.word	0x000050c0


	//   ....[7]....
        /*0118*/ 	.word	0x000051e0


	//   ....[8]....
        /*011c*/ 	.word	0x00005300


	//----- nvinfo : EIATTR_MBARRIER_INSTR_OFFSETS
	.align		4
.L_661:
        /*0120*/ 	.byte	0x04, 0x39
        /*0122*/ 	.short	(.L_663 - .L_662)


	//   ....[0]....
.L_662:
        /*0124*/ 	.word	0x000002f0
        /*0128*/ 	.word	0x000000ff
        /*012c*/ 	.word	0x00026800
        /*0130*/ 	.short	0x0100
        /*0132*/ 	.byte	0x06
	.zero		1


	//   ....[1]....
        /*0134*/ 	.word	0x000003f0
        /*0138*/ 	.word	0x000000ff
        /*013c*/ 	.word	0x00026810
        /*0140*/ 	.short	0x0100
        /*0142*/ 	.byte	0x08
	.zero		1


	//   ....[2]....
        /*0144*/ 	.word	0x00000400
        /*0148*/ 	.word	0x000000ff
        /*014c*/ 	.word	0x00026820
        /*0150*/ 	.short	0x0100
        /*0152*/ 	.byte	0x08
	.zero		1


	//   ....[3]....
        /*0154*/ 	.word	0x00000410
        /*0158*/ 	.word	0x000000ff
        /*015c*/ 	.word	0x00026818
        /*0160*/ 	.short	0x0100
        /*0162*/ 	.byte	0x08
	.zero		1


	//   ....[4]....
        /*0164*/ 	.word	0x00000420
        /*0168*/ 	.word	0x000000ff
        /*016c*/ 	.word	0x00026828
        /*0170*/ 	.short	0x0100
        /*0172*/ 	.byte	0x08
	.zero		1


	//   ....[5]....
        /*0174*/ 	.word	0x00000550
        /*0178*/ 	.word	0x000000ff
        /*017c*/ 	.word	0x00026830
        /*0180*/ 	.short	0x0100
        /*0182*/ 	.byte	0x08
	.zero		1


	//   ....[6]....
        /*0184*/ 	.word	0x00000560
        /*0188*/ 	.word	0x000000ff
        /*018c*/ 	.word	0x00026840
        /*0190*/ 	.short	0x0100
        /*0192*/ 	.byte	0x08
	.zero		1


	//   ....[7]....
        /*0194*/ 	.word	0x00000570
        /*0198*/ 	.word	0x000000ff
        /*019c*/ 	.word	0x00026838
        /*01a0*/ 	.short	0x0100
        /*01a2*/ 	.byte	0x08
	.zero		1


	//   ....[8]....
        /*01a4*/ 	.word	0x00000580
        /*01a8*/ 	.word	0x000000ff
        /*01ac*/ 	.word	0x00026848
        /*01b0*/ 	.short	0x0100
        /*01b2*/ 	.byte	0x08
	.zero		1


	//   ....[9]....
        /*01b4*/ 	.word	0x000012b0
        /*01b8*/ 	.word	0x000000eb
        /*01bc*/ 	.word	0x00026800
        /*01c0*/ 	.short	0x010a
        /*01c2*/ 	.byte	0x3f
	.zero		1


	//   ....[10]....
        /*01c4*/ 	.word	0x00001350
        /*01c8*/ 	.word	0x000000eb
        /*01cc*/ 	.word	0x00026800
        /*01d0*/ 	.short	0x010a
        /*01d2*/ 	.byte	0x3f
	.zero		1


	//   ....[11]....
        /*01d4*/ 	.word	0x00001ce0
        /*01d8*/ 	.word	0x000000ff
        /*01dc*/ 	.word	0x00026810
        /*01e0*/ 	.short	0x010a
        /*01e2*/ 	.byte	0x08
	.zero		1


	//   ....[12]....
        /*01e4*/ 	.word	0x00001d20
        /*01e8*/ 	.word	0x000000ff
        /*01ec*/ 	.word	0x00026810
        /*01f0*/ 	.short	0x010a
        /*01f2*/ 	.byte	0x08
	.zero		1


	//   ....[13]....
        /*01f4*/ 	.word	0x00002160
        /*01f8*/ 	.word	0x000000ff
        /*01fc*/ 	.word	0x00026830
        /*0200*/ 	.short	0x010a
        /*0202*/ 	.byte	0x08
	.zero		1


	//   ....[14]....
        /*0204*/ 	.word	0x00002490
        /*0208*/ 	.word	0x000000ff
        /*020c*/ 	.word	0x00026830
        /*0210*/ 	.short	0x010a
        /*0212*/ 	.byte	0x08
	.zero		1


	//   ....[15]....
        /*0214*/ 	.word	0x000047c0
        /*0218*/ 	.word	0x000000ff
        /*021c*/ 	.word	0x00000000
        /*0220*/ 	.short	0x0101
        /*0222*/ 	.byte	0x0c
	.zero		1


	//   ....[16]....
        /*0224*/ 	.word	0x00004ab0
        /*0228*/ 	.word	0x000000ff
        /*022c*/ 	.word	0x00000000
        /*0230*/ 	.short	0x0101
        /*0232*/ 	.byte	0x08
	.zero		1


	//   ....[17]....
        /*0234*/ 	.word	0x00008310
        /*0238*/ 	.word	0x00000010
        /*023c*/ 	.word	0x00026820
        /*0240*/ 	.short	0x010a
        /*0242*/ 	.byte	0x3f
	.zero		1


	//   ....[18]....
        /*0244*/ 	.word	0x00008c20
        /*0248*/ 	.word	0x00000010
        /*024c*/ 	.word	0x00026840
        /*0250*/ 	.short	0x010a
        /*0252*/ 	.byte	0x3f
	.zero		1


	//   ....[19]....
        /*0254*/ 	.word	0x00008f30
        /*0258*/ 	.word	0x00000010
        /*025c*/ 	.word	0x00026828
        /*0260*/ 	.short	0x010a
        /*0262*/ 	.byte	0x3f
	.zero		1


	//   ....[20]....
        /*0264*/ 	.word	0x00009240
        /*0268*/ 	.word	0x00000010
        /*026c*/ 	.word	0x00026848
        /*0270*/ 	.short	0x010a
        /*0272*/ 	.byte	0x3f
	.zero		1


	//   ....[21]....
        /*0274*/ 	.word	0x00009500
        /*0278*/ 	.word	0x00000010
        /*027c*/ 	.word	0x00026820
        /*0280*/ 	.short	0x010a
        /*0282*/ 	.byte	0x3f
	.zero		1


	//   ....[22]....
        /*0284*/ 	.word	0x000098a0
        /*0288*/ 	.word	0x00000010
        /*028c*/ 	.word	0x00026840
        /*0290*/ 	.short	0x010a
        /*0292*/ 	.byte	0x3f
	.zero		1


	//   ....[23]....
        /*0294*/ 	.word	0x00009b80
        /*0298*/ 	.word	0x00000010
        /*029c*/ 	.word	0x00026828
        /*02a0*/ 	.short	0x010a
        /*02a2*/ 	.byte	0x3f
	.zero		1


	//   ....[24]....
        /*02a4*/ 	.word	0x00009f10
        /*02a8*/ 	.word	0x00000003
        /*02ac*/ 	.word	0x00026840
        /*02b0*/ 	.short	0x010a
        /*02b2*/ 	.byte	0x3f
	.zero		1


	//   ....[25]....
        /*02b4*/ 	.word	0x0000a3c0
        /*02b8*/ 	.word	0x00000006
        /*02bc*/ 	.word	0x00000000
        /*02c0*/ 	.short	0x010a
        /*02c2*/ 	.byte	0x3f
	.zero		1


	//   ....[26]....
        /*02c4*/ 	.word	0x0000a420
        /*02c8*/ 	.word	0x00000003
        /*02cc*/ 	.word	0x00000000
        /*02d0*/ 	.short	0x010a
        /*02d2*/ 	.byte	0x3f
	.zero		1


	//   ....[27]....
        /*02d4*/ 	.word	0x0000a480
        /*02d8*/ 	.word	0x00000000
        /*02dc*/ 	.word	0x00000000
        /*02e0*/ 	.short	0x010a
        /*02e2*/ 	.byte	0x3f
	.zero		1


	//   ....[28]....
        /*02e4*/ 	.word	0x0000a4b0
        /*02e8*/ 	.word	0x00000003
        /*02ec*/ 	.word	0x00000000
        /*02f0*/ 	.short	0x010a
        /*02f2*/ 	.byte	0x3f
	.zero		1


	//   ....[29]....
        /*02f4*/ 	.word	0x0000a590
        /*02f8*/ 	.word	0x000000eb
        /*02fc*/ 	.word	0x00026800
        /*0300*/ 	.short	0x010a
        /*0302*/ 	.byte	0x3f
	.zero		1


	//   ....[30]....
        /*0304*/ 	.word	0x0000a5f0
        /*0308*/ 	.word	0x00000005
        /*030c*/ 	.word	0x00026810
        /*0310*/ 	.short	0x010a
        /*0312*/ 	.byte	0x3f
	.zero		1


	//   ....[31]....
        /*0314*/ 	.word	0x0000a650
        /*0318*/ 	.word	0x00000079
        /*031c*/ 	.word	0x00026830
        /*0320*/ 	.short	0x010a
        /*0322*/ 	.byte	0x3f
	.zero		1


	//   ....[32]....
        /*0324*/ 	.word	0x0000a7f0
        /*0328*/ 	.word	0x00000010
        /*032c*/ 	.word	0x00026820
        /*0330*/ 	.short	0x010a
        /*0332*/ 	.byte	0x3f
	.zero		1


	//   ....[33]....
        /*0334*/ 	.word	0x0000a840
        /*0338*/ 	.word	0x00000010
        /*033c*/ 	.word	0x00026840
        /*0340*/ 	.short	0x010a
        /*0342*/ 	.byte	0x3f
	.zero		1


	//   ....[34]....
        /*0344*/ 	.word	0x0000a890
        /*0348*/ 	.word	0x00000010
        /*034c*/ 	.word	0x00026828
        /*0350*/ 	.short	0x010a
        /*0352*/ 	.byte	0x3f
	.zero		1


	//   ....[35]....
        /*0354*/ 	.word	0x0000a8e0
        /*0358*/ 	.word	0x00000010
        /*035c*/ 	.word	0x00026848
        /*0360*/ 	.short	0x010a
        /*0362*/ 	.byte	0x3f
	.zero		1


	//   ....[36]....
        /*0364*/ 	.word	0x0000a940
        /*0368*/ 	.word	0x00000010
        /*036c*/ 	.word	0x00026820
        /*0370*/ 	.short	0x010a
        /*0372*/ 	.byte	0x3f
	.zero		1


	//   ....[37]....
        /*0374*/ 	.word	0x0000a990
        /*0378*/ 	.word	0x00000010
        /*037c*/ 	.word	0x00026840
        /*0380*/ 	.short	0x010a
        /*0382*/ 	.byte	0x3f
	.zero		1


	//   ....[38]....
        /*0384*/ 	.word	0x0000a9e0
        /*0388*/ 	.word	0x00000010
        /*038c*/ 	.word	0x00026828
        /*0390*/ 	.short	0x010a
        /*0392*/ 	.byte	0x3f
	.zero		1


	//   ....[39]....
        /*0394*/ 	.word	0x0000aa30
        /*0398*/ 	.word	0x00000003
        /*039c*/ 	.word	0x00026840
        /*03a0*/ 	.short	0x010a
        /*03a2*/ 	.byte	0x3f
	.zero		1


	//   ....[40]....
        /*03a4*/ 	.word	0x0000ab00
        /*03a8*/ 	.word	0x00000006
        /*03ac*/ 	.word	0x00000000
        /*03b0*/ 	.short	0x010a
        /*03b2*/ 	.byte	0x3f
	.zero		1


	//   ....[41]....
        /*03b4*/ 	.word	0x0000ab50
        /*03b8*/ 	.word	0x00000003
        /*03bc*/ 	.word	0x00000000
        /*03c0*/ 	.short	0x010a
        /*03c2*/ 	.byte	0x3f
	.zero		1


	//   ....[42]....
        /*03c4*/ 	.word	0x0000aba0
        /*03c8*/ 	.word	0x00000000
        /*03cc*/ 	.word	0x00000000
        /*03d0*/ 	.short	0x010a
        /*03d2*/ 	.byte	0x3f
	.zero		1


	//----- nvinfo : EIATTR_NUM_MBARRIERS
	.align		4
.L_663:
        /*03d4*/ 	.byte	0x03, 0x38
        /*03d6*/ 	.short	0x0009


	//----- nvinfo : EIATTR_EXIT_INSTR_OFFSETS
	.align		4
        /*03d8*/ 	.byte	0x04, 0x1c
        /*03da*/ 	.short	(.L_665 - .L_664)


	//   ....[0]....
.L_664:
        /*03dc*/ 	.word	0x00000960


	//   ....[1]....
        /*03e0*/ 	.word	0x00005c80


	//   ....[2]....
        /*03e4*/ 	.word	0x00006470


	//   ....[3]....
        /*03e8*/ 	.word	0x0000a500


	//----- nvinfo : EIATTR_MAX_THREADS
	.align		4
.L_665:
        /*03ec*/ 	.byte	0x04, 0x05
        /*03ee*/ 	.short	(.L_667 - .L_666)
.L_666:
        /*03f0*/ 	.word	0x00000180
        /*03f4*/ 	.word	0x00000001
        /*03f8*/ 	.word	0x00000001


	//----- nvinfo : EIATTR_CRS_STACK_SIZE
	.align		4
.L_667:
        /*03fc*/ 	.byte	0x04, 0x1e
        /*03fe*/ 	.short	(.L_669 - .L_668)
.L_668:
        /*0400*/ 	.word	0x00000000


	//----- nvinfo : EIATTR_CBANK_PARAM_SIZE
	.align		4
.L_669:
        /*0404*/ 	.byte	0x03, 0x19
        /*0406*/ 	.short	0x0970


	//----- nvinfo : EIATTR_PARAM_CBANK
	.align		4
        /*0408*/ 	.byte	0x04, 0x0a
        /*040a*/ 	.short	(.L_671 - .L_670)
	.align		4
.L_670:
        /*040c*/ 	.word	index@(.nv.constant0._ZN7cutlass13device_kernelIN5flash11enable_sm90INS1_16FlashAttnBwdSm90INS1_25CollectiveMainloopBwdSm90ILi2ELi2ELi2EN4cute5tupleIJNS5_1CILi1EEES8_S8_EEENS6_IJNS7_ILi64EEENS7_ILi128EEENS7_ILi96EEEEEENS_10bfloat16_tEfNS_4arch4Sm90ELb1ELb0ELb1ELb0ELb1ELb1ELb0ELb0ELi2ELi1ELi2ELi1ELb1EEENS1_21CollectiveEpilogueBwdISD_SE_SG_Li256ELb0ELb0ELi1EEENS1_25SingleTileBwdLPTSchedulerILb0ELi128ELb1EEEEEEEEEvNT_6ParamsE)
        /*0410*/ 	.short	0x0210
        /*0412*/ 	.short	0x0970


	//----- nvinfo : EIATTR_SW_WAR
	.align		4
.L_671:
        /*0414*/ 	.byte	0x04, 0x36
        /*0416*/ 	.short	(.L_673 - .L_672)
.L_672:
        /*0418*/ 	.word	0x00000008
.L_673:


//--------------------- .nv.info._ZN7cutlass13device_kernelIN5flash11enable_sm90INS1_16FlashAttnBwdSm90INS1_25CollectiveMainloopBwdSm90ILi2ELi2ELi2EN4cute5tupleIJNS5_1CILi1EEES8_S8_EEENS6_IJNS7_ILi64EEENS7_ILi128EEENS7_ILi96EEEEEENS_10bfloat16_tEfNS_4arch4Sm90ELb1ELb0ELb1ELb0ELb0ELb1ELb0ELb0ELi2ELi1ELi2ELi1ELb1EEENS1_24CollectiveEpilogueBwdGQAISD_fSG_Li256ELb0ELb0EEENS1_25SingleTileBwdLPTSchedulerILb0ELi128ELb0EEEEEEEEEvNT_6ParamsE --------------------------
	.section	.nv.info._ZN7cutlass13device_kernelIN5flash11enable_sm90INS1_16FlashAttnBwdSm90INS1_25CollectiveMainloopBwdSm90ILi2ELi2ELi2EN4cute5tupleIJNS5_1CILi1EEES8_S8_EEENS6_IJNS7_ILi64EEENS7_ILi128EEENS7_ILi96EEEEEENS_10bfloat16_tEfNS_4arch4Sm90ELb1ELb0ELb1ELb0ELb0ELb1ELb0ELb0ELi2ELi1ELi2ELi1ELb1EEENS1_24CollectiveEpilogueBwdGQAISD_fSG_Li256ELb0ELb0EEENS1_25SingleTileBwdLPTSchedulerILb0ELi128ELb0EEEEEEEEEvNT_6ParamsE,"",@"SHT_CUDA_INFO"
	.sectionflags	@""
	.align	4


	//----- nvinfo : EIATTR_CUDA_API_VERSION
	.align		4
        /*0000*/ 	.byte	0x04, 0x37
        /*0002*/ 	.short	(.L_675 - .L_674)
.L_674:
        /*0004*/ 	.word	0x00000082


	//----- nvinfo : EIATTR_KPARAM_INFO
	.align		4
.L_675:
        /*0008*/ 	.byte	0x04, 0x17
        /*000a*/ 	.short	(.L_677 - .L_676)
.L_676:
        /*000c*/ 	.word	0x00000000
        /*0010*/ 	.short	0x0000
        /*0012*/ 	.short	0x0070
        /*0014*/ 	.byte	0x00, 0xf0, 0x01, 0x1c


	//----- nvinfo : EIATTR_SPARSE_MMA_MASK
	.align		4
.L_677:
        /*0018*/ 	.byte	0x03, 0x50
        /*001a*/ 	.short	0x0000


	//----- nvinfo : EIATTR_MAXREG_COUNT
	.align		4
        /*001c*/ 	.byte	0x03, 0x1b
        /*001e*/ 	.short	0x00a8


	//----- nvinfo : EIATTR_NUM_BARRIERS
	.align		4
        /*0020*/ 	.byte	0x02, 0x4c
        /*0022*/ 	.byte	0x10
	.zero		1


	//----- nvinfo : EIATTR_EXTERNS
	.align		4
        /*0024*/ 	.byte	0x04, 0x0f
        /*0026*/ 	.short	(.L_679 - .L_678)


	//   ....[0]....
	.align		4
.L_678:
        /*0028*/ 	.word	index@(__assertfail)


	//----- nvinfo : EIATTR_ANNOTATIONS
	.align		4
.L_679:
        /*002c*/ 	.byte	0x04, 0x55
        /*002e*/ 	.short	(.L_681 - .L_680)


	//   ....[0]....
.L_680:
        /*0030*/ 	.word	0x00000001
        /*0034*/ 	.byte	0x20, 0x72, 0x00, 0x00, 0x01, 0x00, 0x00, 0x00, 0xd0, 0x7e, 0x00, 0x00


	//----- nvinfo : EIATTR_MERCURY_ISA_VERSION
	.align		4
.L_681:
        /*0040*/ 	.byte	0x03, 0x5f
        /*0042*/ 	.short	0x0101


	//----- nvinfo : EIATTR_INT_WARP_WIDE_INSTR_OFFSETS
	.align		4
        /*0044*/ 	.byte	0x04, 0x31
        /*0046*/ 	.short	(.L_683 - .L_682)


	//   ....[0]....
.L_682:
        /*0048*/ 	.word	0x00000190


	//   ....[1]....
        /*004c*/ 	.word	0x000001c0


	//----- nvinfo : EIATTR_COOP_GROUP_MASK_REGIDS
	.align		4
.L_683:
        /*0050*/ 	.byte	0x04, 0x29
        /*0052*/ 	.short	(.L_685 - .L_684)


	//   ....[0]....
.L_684:
        /*0054*/ 	.word	0xffffffff


	//   ....[1]....
        /*0058*/ 	.word	0xffffffff


	//   ....[2]....
        /*005c*/ 	.word	0xffffffff


	//   ....[3]....
        /*0060*/ 	.word	0xffffffff


	//   ....[4]....
        /*0064*/ 	.word	0xffffffff


	//   ....[5]....
        /*0068*/ 	.word	0xffffffff


	//   ....[6]....
        /*006c*/ 	.word	0xffffffff


	//   ....[7]....
        /*0070*/ 	.word	0x0500000f


	//----- nvinfo : EIATTR_COOP_GROUP_INSTR_OFFSETS
	.align		4
.L_685:
        /*0074*/ 	.byte	0x04, 0x28
        /*0076*/ 	.short	(.L_687 - .L_686)


	//   ....[0]....
.L_686:
        /*0078*/ 	.word	0x00000070


	//   ....[1]....
        /*007c*/ 	.word	0x000001a0


	//   ....[2]....
        /*0080*/ 	.word	0x000001f0


	//   ....[3]....
        /*0084*/ 	.word	0x000003e0


	//   ....[4]....
        /*0088*/ 	.word	0x00000620


	//   ....[5]....
        /*008c*/ 	.word	0x000011e0


	//   ....[6]....
        /*0090*/ 	.word	0x00005560


	//   ....[7]....
        /*0094*/ 	.word	0x00008bf0


	//----- nvinfo : EIATTR_REG_RECONFIG
	.align		4
.L_687:
        /*0098*/ 	.byte	0x01, 0x54
	.zero		2


	//----- nvinfo : EIATTR_SYSCALL_OFFSETS
	.align		4
        /*009c*/ 	.byte	0x04, 0x46
        /*009e*/ 	.short	(.L_689 - .L_688)


	//   ....[0]....
.L_688:
        /*00a0*/ 	.word	0x00000e40


	//   ....[1]....
        /*00a4*/ 	.word	0x00000f30


	//   ....[2]....
        /*00a8*/ 	.word	0x00001090


	//   ....[3]....
        /*00ac*/ 	.word	0x00001180


	//   ....[4]....
        /*00b0*/ 	.word	0x00001400


	//----- nvinfo : EIATTR_MBARRIER_INSTR_OFFSETS
	.align		4
.L_689:
        /*00b4*/ 	.byte	0x04, 0x39
        /*00b6*/ 	.short	(.L_691 - .L_690)


	//   ....[0]....
.L_690:
        /*00b8*/ 	.word	0x00000290
        /*00bc*/ 	.word	0x000000ff
        /*00c0*/ 	.word	0x00026800
        /*00c4*/ 	.short	0x0100
        /*00c6*/ 	.byte	0x06
	.zero		1


	//   ....[1]....
        /*00c8*/ 	.word	0x00000390
        /*00cc*/ 	.word	0x000000ff
        /*00d0*/ 	.word	0x00026810
        /*00d4*/ 	.short	0x0100
        /*00d6*/ 	.byte	0x08
	.zero		1


	//   ....[2]....
        /*00d8*/ 	.word	0x000003a0
        /*00dc*/ 	.word	0x000000ff
        /*00e0*/ 	.word	0x00026820
        /*00e4*/ 	.short	0x0100
        /*00e6*/ 	.byte	0x08
	.zero		1


	//   ....[3]....
        /*00e8*/ 	.word	0x000003b0
        /*00ec*/ 	.word	0x000000ff
        /*00f0*/ 	.word	0x00026818
        /*00f4*/ 	.short	0x0100
        /*00f6*/ 	.byte	0x08
	.zero		1


	//   ....[4]....
        /*00f8*/ 	.word	0x000003c0
        /*00fc*/ 	.word	0x000000ff
        /*0100*/ 	.word	0x00026828
        /*0104*/ 	.short	0x0100
        /*0106*/ 	.byte	0x08
	.zero		1


	//   ....[5]....
        /*0108*/ 	.word	0x000004f0
        /*010c*/ 	.word	0x000000ff
        /*0110*/ 	.word	0x00026830
        /*0114*/ 	.short	0x0100
        /*0116*/ 	.byte	0x08
	.zero		1


	//   ....[6]....
        /*0118*/ 	.word	0x00000500
        /*011c*/ 	.word	0x000000ff
        /*0120*/ 	.word	0x00026840
        /*0124*/ 	.short	0x0100
        /*0126*/ 	.byte	0x08
	.zero		1


	//   ....[7]....
        /*0128*/ 	.word	0x00000510
        /*012c*/ 	.word	0x000000ff
        /*0130*/ 	.word	0x00026838
        /*0134*/ 	.short	0x0100
        /*0136*/ 	.byte	0x08
	.zero		1


	//   ....[8]....
        /*0138*/ 	.word	0x00000520
        /*013c*/ 	.word	0x000000ff
        /*0140*/ 	.word	0x00026848
        /*0144*/ 	.short	0x0100
        /*0146*/ 	.byte	0x08
	.zero		1


	//   ....[9]....
        /*0148*/ 	.word	0x00001220
        /*014c*/ 	.word	0x000000eb
        /*0150*/ 	.word	0x00026800
        /*0154*/ 	.short	0x010a
        /*0156*/ 	.byte	0x3f
	.zero		1


	//   ....[10]....
        /*0158*/ 	.word	0x000012c0
        /*015c*/ 	.word	0x000000eb
        /*0160*/ 	.word	0x00026800
        /*0164*/ 	.short	0x010a
        /*0166*/ 	.byte	0x3f
	.zero		1


	//   ....[11]....
        /*0168*/ 	.word	0x00001c50
        /*016c*/ 	.word	0x000000ff
        /*0170*/ 	.word	0x00026810
        /*0174*/ 	.short	0x010a
        /*0176*/ 	.byte	0x09
	.zero		1


	//   ....[12]....
        /*0178*/ 	.word	0x00001c90
        /*017c*/ 	.word	0x000000ff
        /*0180*/ 	.word	0x00026810
        /*0184*/ 	.short	0x010a
        /*0186*/ 	.byte	0x09
	.zero		1


	//   ....[13]....
        /*0188*/ 	.word	0x000020d0
        /*018c*/ 	.word	0x000000ff
        /*0190*/ 	.word	0x00026830
        /*0194*/ 	.short	0x010a
        /*0196*/ 	.byte	0x09
	.zero		1


	//   ....[14]....
        /*0198*/ 	.word	0x00002400
        /*019c*/ 	.word	0x000000ff
        /*01a0*/ 	.word	0x00026830
        /*01a4*/ 	.short	0x010a
        /*01a6*/ 	.byte	0x09
	.zero		1


	//   ....[15]....
        /*01a8*/ 	.word	0x00004730
        /*01ac*/ 	.word	0x000000ff
        /*01b0*/ 	.word	0x00000000
        /*01b4*/ 	.short	0x0101
        /*01b6*/ 	.byte	0x0c
	.zero		1


	//   ....[16]....
        /*01b8*/ 	.word	0x00004a20
        /*01bc*/ 	.word	0x000000ff
        /*01c0*/ 	.word	0x00000000
        /*01c4*/ 	.short	0x0101
        /*01c6*/ 	.byte	0x09
	.zero		1


	//   ....[17]....
        /*01c8*/ 	.word	0x000069b0
        /*01cc*/ 	.word	0x00000010
        /*01d0*/ 	.word	0x00026820
        /*01d4*/ 	.short	0x010a
        /*01d6*/ 	.byte	0x3f
	.zero		1


	//   ....[18]....
        /*01d8*/ 	.word	0x000072b0
        /*01dc*/ 	.word	0x00000010
        /*01e0*/ 	.word	0x00026840
        /*01e4*/ 	.short	0x010a
        /*01e6*/ 	.byte	0x3f
	.zero		1


	//   ....[19]....
        /*01e8*/ 	.word	0x000075c0
        /*01ec*/ 	.word	0x00000010
        /*01f0*/ 	.word	0x00026828
        /*01f4*/ 	.short	0x010a
        /*01f6*/ 	.byte	0x3f
	.zero		1


	//   ....[20]....
        /*01f8*/ 	.word	0x000078d0
        /*01fc*/ 	.word	0x00000010
        /*0200*/ 	.word	0x00026848
        /*0204*/ 	.short	0x010a
        /*0206*/ 	.byte	0x3f
	.zero		1


	//   ....[21]....
        /*0208*/ 	.word	0x00007b90
        /*020c*/ 	.word	0x00000010
        /*0210*/ 	.word	0x00026820
        /*0214*/ 	.short	0x010a
        /*0216*/ 	.byte	0x3f
	.zero		1


	//   ....[22]....
        /*0218*/ 	.word	0x00007f30
        /*021c*/ 	.word	0x00000010
        /*0220*/ 	.word	0x00026840
        /*0224*/ 	.short	0x010a
        /*0226*/ 	.byte	0x3f
	.zero		1


	//   ....[23]....
        /*0228*/ 	.word	0x00008210
        /*022c*/ 	.word	0x00000010
        /*0230*/ 	.word	0x00026828
        /*0234*/ 	.short	0x010a
        /*0236*/ 	.byte	0x3f
	.zero		1


	//   ....[24]....
        /*0238*/ 	.word	0x000085a0
        /*023c*/ 	.word	0x00000003
        /*0240*/ 	.word	0x00026840
        /*0244*/ 	.short	0x010a
        /*0246*/ 	.byte	0x3f
	.zero		1


	//   ....[25]....
        /*0248*/ 	.word	0x00008a50
        /*024c*/ 	.word	0x00000006
        /*0250*/ 	.word	0x00000000
        /*0254*/ 	.short	0x010a
        /*0256*/ 	.byte	0x3f
	.zero		1


	//   ....[26]....
        /*0258*/ 	.word	0x00008ab0
        /*025c*/ 	.word	0x00000003
        /*0260*/ 	.word	0x00000000
        /*0264*/ 	.short	0x010a
        /*0266*/ 	.byte	0x3f
	.zero		1


	//   ....[27]....
        /*0268*/ 	.word	0x00008b10
        /*026c*/ 	.word	0x00000000
        /*0270*/ 	.word	0x00000000
        /*0274*/ 	.short	0x010a
        /*0276*/ 	.byte	0x3f
	.zero		1


	//   ....[28]....
        /*0278*/ 	.word	0x00008b40
        /*027c*/ 	.word	0x00000003
        /*0280*/ 	.word	0x00000000
        /*0284*/ 	.short	0x010a
        /*0286*/ 	.byte	0x3f
	.zero		1


	//   ....[29]....
        /*0288*/ 	.word	0x00008c20
        /*028c*/ 	.word	0x000000eb
        /*0290*/ 	.word	0x00026800
        /*0294*/ 	.short	0x010a
        /*0296*/ 	.byte	0x3f
	.zero		1


	//   ....[30]....
        /*0298*/ 	.word	0x00008c80
        /*029c*/ 	.word	0x00000005
        /*02a0*/ 	.word	0x00026810
        /*02a4*/ 	.short	0x010a
        /*02a6*/ 	.byte	0x3f
	.zero		1


	//   ....[31]....
        /*02a8*/ 	.word	0x00008ce0
        /*02ac*/ 	.word	0x00000079
        /*02b0*/ 	.word	0x00026830
        /*02b4*/ 	.short	0x010a
        /*02b6*/ 	.byte	0x3f
	.zero		1


	//   ....[32]....
        /*02b8*/ 	.word	0x00008d30
        /*02bc*/ 	.word	0x00000010
        /*02c0*/ 	.word	0x00026820
        /*02c4*/ 	.short	0x010a
        /*02c6*/ 	.byte	0x3f
	.zero		1


	//   ....[33]....
        /*02c8*/ 	.word	0x00008d80
        /*02cc*/ 	.word	0x00000010
        /*02d0*/ 	.word	0x00026840
        /*02d4*/ 	.short	0x010a
        /*02d6*/ 	.byte	0x3f
	.zero		1


	//   ....[34]....
        /*02d8*/ 	.word	0x00008dd0
        /*02dc*/ 	.word	0x00000010
        /*02e0*/ 	.word	0x00026828
        /*02e4*/ 	.short	0x010a
        /*02e6*/ 	.byte	0x3f
	.zero		1


	//   ....[35]....
        /*02e8*/ 	.word	0x00008e20
        /*02ec*/ 	.word	0x00000010
        /*02f0*/ 	.word	0x00026848
        /*02f4*/ 	.short	0x010a
        /*02f6*/ 	.byte	0x3f
	.zero		1


	//   ....[36]....
        /*02f8*/ 	.word	0x00008e80
        /*02fc*/ 	.word	0x00000010
        /*0300*/ 	.word	0x00026820
        /*0304*/ 	.short	0x010a
        /*0306*/ 	.byte	0x3f
	.zero		1


	//   ....[37]....
        /*0308*/ 	.word	0x00008ed0
        /*030c*/ 	.word	0x00000010
        /*0310*/ 	.word	0x00026840
        /*0314*/ 	.short	0x010a
        /*0316*/ 	.byte	0x3f
	.zero		1


	//   ....[38]....
        /*0318*/ 	.word	0x00008f20
        /*031c*/ 	.word	0x00000010
        /*0320*/ 	.word	0x00026828
        /*0324*/ 	.short	0x010a
        /*0326*/ 	.byte	0x3f
	.zero		1


	//   ....[39]....
        /*0328*/ 	.word	0x00008f70
        /*032c*/ 	.word	0x00000003
        /*0330*/ 	.word	0x00026840
        /*0334*/ 	.short	0x010a
        /*0336*/ 	.byte	0x3f
	.zero		1


	//   ....[40]....
        /*0338*/ 	.word	0x00009040
        /*033c*/ 	.word	0x00000006
        /*0340*/ 	.word	0x00000000
        /*0344*/ 	.short	0x010a
        /*0346*/ 	.byte	0x3f
	.zero		1


	//   ....[41]....
        /*0348*/ 	.word	0x00009090
        /*034c*/ 	.word	0x00000003
        /*0350*/ 	.word	0x00000000
        /*0354*/ 	.short	0x010a
        /*0356*/ 	.byte	0x3f
	.zero		1


	//   ....[42]....
        /*0358*/ 	.word	0x000090e0
        /*035c*/ 	.word	0x00000000
        /*0360*/ 	.word	0x00000000
        /*0364*/ 	.short	0x010a
        /*0366*/ 	.byte	0x3f
	.zero		1


	//----- nvinfo : EIATTR_NUM_MBARRIERS
	.align		4
.L_691:
        /*0368*/ 	.byte	0x03, 0x38
        /*036a*/ 	.short	0x0009


	//----- nvinfo : EIATTR_EXIT_INSTR_OFFSETS
	.align		4
        /*036c*/ 	.byte	0x04, 0x1c
        /*036e*/ 	.short	(.L_693 - .L_692)


	//   ....[0]....
.L_692:
        /*0370*/ 	.word	0x00008b90


	//----- nvinfo : EIATTR_MAX_THREADS
	.align		4
.L_693:
        /*0374*/ 	.byte	0x04, 0x05
        /*0376*/ 	.short	(.L_695 - .L_694)
.L_694:
        /*0378*/ 	.word	0x00000180
        /*037c*/ 	.word	0x00000001
        /*0380*/ 	.word	0x00000001


	//----- nvinfo : EIATTR_CRS_STACK_SIZE
	.align		4
.L_695:
        /*0384*/ 	.byte	0x04, 0x1e
        /*0386*/ 	.short	(.L_697 - .L_696)
.L_696:
        /*0388*/ 	.word	0x00000000


	//----- nvinfo : EIATTR_CBANK_PARAM_SIZE
	.align		4
.L_697:
        /*038c*/ 	.byte	0x03, 0x19
        /*038e*/ 	.short	0x0770


	//----- nvinfo : EIATTR_PARAM_CBANK
	.align		4
        /*0390*/ 	.byte	0x04, 0x0a
        /*0392*/ 	.short	(.L_699 - .L_698)
	.align		4
.L_698:
        /*0394*/ 	.word	index@(.nv.constant0._ZN7cutlass13device_kernelIN5flash11enable_sm90INS1_16FlashAttnBwdSm90INS1_25CollectiveMainloopBwdSm90ILi2ELi2ELi2EN4cute5tupleIJNS5_1CILi1EEES8_S8_EEENS6_IJNS7_ILi64EEENS7_ILi128EEENS7_ILi96EEEEEENS_10bfloat16_tEfNS_4arch4Sm90ELb1ELb0ELb1ELb0ELb0ELb1ELb0ELb0ELi2ELi1ELi2ELi1ELb1EEENS1_24CollectiveEpilogueBwdGQAISD_fSG_Li256ELb0ELb0EEENS1_25SingleTileBwdLPTSchedulerILb0ELi128ELb0EEEEEEEEEvNT_6ParamsE)
        /*0398*/ 	.short	0x0210
        /*039a*/ 	.short	0x0770


	//----- nvinfo : EIATTR_SW_WAR
	.align		4
.L_699:
        /*039c*/ 	.byte	0x04, 0x36
        /*039e*/ 	.short	(.L_701 - .L_700)
.L_700:
        /*03a0*/ 	.word	0x00000008
.L_701:


//--------------------- .nv.info._ZN7cutlass13device_kernelIN5flash11enable_sm90INS1_16FlashAttnBwdSm90INS1_25CollectiveMainloopBwdSm90ILi2ELi2ELi2EN4cute5tupleIJNS5_1CILi1EEES8_S8_EEENS6_IJNS7_ILi64EEENS7_ILi128EEENS7_ILi96EEEEEENS_10bfloat16_tEfNS_4arch4Sm90ELb1ELb0ELb1ELb0ELb1ELb1ELb0ELb0ELi2ELi1ELi2ELi1ELb1EEENS1_24CollectiveEpilogueBwdGQAISD_fSG_Li256ELb0ELb1EEENS1_25SingleTileBwdLPTSchedulerILb0ELi128ELb1EEEEEEEEEvNT_6ParamsE --------------------------
	.section	.nv.info._ZN7cutlass13device_kernelIN5flash11enable_sm90INS1_16FlashAttnBwdSm90INS1_25CollectiveMainloopBwdSm90ILi2ELi2ELi2EN4cute5tupleIJNS5_1CILi1EEES8_S8_EEENS6_IJNS7_ILi64EEENS7_ILi128EEENS7_ILi96EEEEEENS_10bfloat16_tEfNS_4arch4Sm90ELb1ELb0ELb1ELb0ELb1ELb1ELb0ELb0ELi2ELi1ELi2ELi1ELb1EEENS1_24CollectiveEpilogueBwdGQAISD_fSG_Li256ELb0ELb1EEENS1_25SingleTileBwdLPTSchedulerILb0ELi128ELb1EEEEEEEEEvNT_6ParamsE,"",@"SHT_CUDA_INFO"
	.sectionflags	@""
	.align	4


	//----- nvinfo : EIATTR_CUDA_API_VERSION
	.align		4
        /*0000*/ 	.byte	0x04, 0x37
        /*0002*/ 	.short	(.L_703 - .L_702)
.L_702:
        /*0004*/ 	.word	0x00000082


	//----- nvinfo : EIATTR_KPARAM_INFO
	.align		4
.L_703:
        /*0008*/ 	.byte	0x04, 0x17
        /*000a*/ 	.short	(.L_705 - .L_704)
.L_704:
        /*000c*/ 	.word	0x00000000
        /*0010*/ 	.short	0x0000
        /*0012*/ 	.short	0x0070
        /*0014*/ 	.byte	0x00, 0xf0, 0x01, 0x1c


	//----- nvinfo : EIATTR_SPARSE_MMA_MASK
	.align		4
.L_705:
        /*0018*/ 	.byte	0x03, 0x50
        /*001a*/ 	.short	0x0000


	//----- nvinfo : EIATTR_MAXREG_COUNT
	.align		4
        /*001c*/ 	.byte	0x03, 0x1b
        /*001e*/ 	.short	0x00a8


	//----- nvinfo : EIATTR_NUM_BARRIERS
	.align		4
        /*0020*/ 	.byte	0x02, 0x4c
        /*0022*/ 	.byte	0x10
	.zero		1


	//----- nvinfo : EIATTR_EXTERNS
	.align		4
        /*0024*/ 	.byte	0x04, 0x0f
        /*0026*/ 	.short	(.L_707 - .L_706)


	//   ....[0]....
	.align		4
.L_706:
        /*0028*/ 	.word	index@(__assertfail)


	//----- nvinfo : EIATTR_ANNOTATIONS
	.align		4
.L_707:
        /*002c*/ 	.byte	0x04, 0x55
        /*002e*/ 	.short	(.L_709 - .L_708)


	//   ....[0]....
.L_708:
        /*0030*/ 	.word	0x00000001
        /*0034*/ 	.byte	0x60, 0x81, 0x00, 0x00, 0x01, 0x00, 0x00, 0x00, 0x10, 0x8e, 0x00, 0x00


	//----- nvinfo : EIATTR_MERCURY_ISA_VERSION
	.align		4
.L_709:
        /*0040*/ 	.byte	0x03, 0x5f
        /*0042*/ 	.short	0x0101


	//----- nvinfo : EIATTR_INT_WARP_WIDE_INSTR_OFFSETS
	.align		4
        /*0044*/ 	.byte	0x04, 0x31
        /*0046*/ 	.short	(.L_711 - .L_710)


	//   ....[0]....
.L_710:
        /*0048*/ 	.word	0x00000190


	//   ....[1]....
        /*004c*/ 	.word	0x000001c0


	//   ....[2]....
        /*0050*/ 	.word	0x00006670


	//   ....[3]....
        /*0054*/ 	.word	0x00006ce0


	//   ....[4]....
        /*0058*/ 	.word	0x00007200


	//----- nvinfo : EIATTR_COOP_GROUP_MASK_REGIDS
	.align		4
.L_711:
        /*005c*/ 	.byte	0x04, 0x29
        /*005e*/ 	.short	(.L_713 - .L_712)


	//   ....[0]....
.L_712:
        /*0060*/ 	.word	0xffffffff


	//   ....[1]....
        /*0064*/ 	.word	0xffffffff


	//   ....[2]....
        /*0068*/ 	.word	0xffffffff


	//   ....[3]....
        /*006c*/ 	.word	0xffffffff


	//   ....[4]....
        /*0070*/ 	.word	0xffffffff


	//   ....[5]....
        /*0074*/ 	.word	0xffffffff


	//   ....[6]....
        /*0078*/ 	.word	0xffffffff


	//   ....[7]....
        /*007c*/ 	.word	0xffffffff


	//   ....[8]....
        /*0080*/ 	.word	0xffffffff


	//   ....[9]....
        /*0084*/ 	.word	0xffffffff


	//   ....[10]....
        /*0088*/ 	.word	0xffffffff


	//   ....[11]....
        /*008c*/ 	.word	0xffffffff


	//   ....[12]....
        /*0090*/ 	.word	0xffffffff


	//   ....[13]....
        /*0094*/ 	.word	0xffffffff


	//   ....[14]....
        /*0098*/ 	.word	0xffffffff


	//   ....[15]....
        /*009c*/ 	.word	0xffffffff


	//   ....[16]....
        /*00a0*/ 	.word	0xffffffff


	//   ....[17]....
        /*00a4*/ 	.word	0x0500000f


	//   ....[18]....
        /*00a8*/ 	.word	0x0500000f


	//   ....[19]....
        /*00ac*/ 	.word	0x0500000f


	//   ....[20]....
        /*00b0*/ 	.word	0x0500000f


	//   ....[21]....
        /*00b4*/ 	.word	0x0500000f


	//   ....[22]....
        /*00b8*/ 	.word	0x0500000f


	//----- nvinfo : EIATTR_COOP_GROUP_INSTR_OFFSETS
	.align		4
.L_713:
        /*00bc*/ 	.byte	0x04, 0x28
        /*00be*/ 	.short	(.L_715 - .L_714)


	//   ....[0]....
.L_714:
        /*00c0*/ 	.word	0x00000070


	//   ....[1]....
        /*00c4*/ 	.word	0x000001a0


	//   ....[2]....
        /*00c8*/ 	.word	0x000001f0


	//   ....[3]....
        /*00cc*/ 	.word	0x000003e0


	//   ....[4]....
        /*00d0*/ 	.word	0x00000630


	//   ....[5]....
        /*00d4*/ 	.word	0x00001220


	//   ....[6]....
        /*00d8*/ 	.word	0x000053d0


	//   ....[7]....
        /*00dc*/ 	.word	0x00005550


	//   ....[8]....
        /*00e0*/ 	.word	0x00005800


	//   ....[9]....
        /*00e4*/ 	.word	0x00005990


	//   ....[10]....
        /*00e8*/ 	.word	0x00005aa0


	//   ....[11]....
        /*00ec*/ 	.word	0x00006270


	//   ....[12]....
        /*00f0*/ 	.word	0x000065a0


	//   ....[13]....
        /*00f4*/ 	.word	0x00006960


	//   ....[14]....
        /*00f8*/ 	.word	0x00006c10


	//   ....[15]....
        /*00fc*/ 	.word	0x00006ec0


	//   ....[16]....
        /*0100*/ 	.word	0x00007130


	//   ....[17]....
        /*0104*/ 	.word	0x00009b30


	//   ....[18]....
        /*0108*/ 	.word	0x00009ca0


	//   ....[19]....
        /*010c*/ 	.word	0x00009d10


	//   ....[20]....
        /*0110*/ 	.word	0x00009d80


	//   ....[21]....
        /*0114*/ 	.word	0x00009df0


	//   ....[22]....
        /*0118*/ 	.word	0x00009e60


	//----- nvinfo : EIATTR_REG_RECONFIG
	.align		4
.L_715:
        /*011c*/ 	.byte	0x01, 0x54
	.zero		2


	//----- nvinfo : EIATTR_SYSCALL_OFFSETS
	.align		4
        /*0120*/ 	.byte	0x04, 0x46
        /*0122*/ 	.short	(.L_717 - .L_716)


	//   ....[0]....
.L_716:
        /*0124*/ 	.word	0x00000e80


	//   ....[1]....
        /*0128*/ 	.word	0x00000f70


	//   ....[2]....
        /*012c*/ 	.word	0x000010d0


	//   ....[3]....
        /*0130*/ 	.word	0x000011c0


	//   ....[4]....
        /*0134*/ 	.word	0x00001440


	//----- nvinfo : EIATTR_MBARRIER_INSTR_OFFSETS
	.align		4
.L_717:
        /*0138*/ 	.byte	0x04, 0x39
        /*013a*/ 	.short	(.L_719 - .L_718)


	//   ....[0]....
.L_718:
        /*013c*/ 	.word	0x00000290
        /*0140*/ 	.word	0x000000ff
        /*0144*/ 	.word	0x00026800
        /*0148*/ 	.short	0x0100
        /*014a*/ 	.byte	0x06
	.zero		1


	//   ....[1]....
        /*014c*/ 	.word	0x00000390
        /*0150*/ 	.word	0x000000ff
        /*0154*/ 	.word	0x00026810
        /*0158*/ 	.short	0x0100
        /*015a*/ 	.byte	0x08
	.zero		1


	//   ....[2]....
        /*015c*/ 	.word	0x000003a0
        /*0160*/ 	.word	0x000000ff
        /*0164*/ 	.word	0x00026820
        /*0168*/ 	.short	0x0100
        /*016a*/ 	.byte	0x08
	.zero		1


	//   ....[3]....
        /*016c*/ 	.word	0x000003b0
        /*0170*/ 	.word	0x000000ff
        /*0174*/ 	.word	0x00026818
        /*0178*/ 	.short	0x0100
        /*017a*/ 	.byte	0x08
	.zero		1


	//   ....[4]....
        /*017c*/ 	.word	0x000003c0
        /*0180*/ 	.word	0x000000ff
        /*0184*/ 	.word	0x00026828
        /*0188*/ 	.short	0x0100
        /*018a*/ 	.byte	0x08
	.zero		1


	//   ....[5]....
        /*018c*/ 	.word	0x000004f0
        /*0190*/ 	.word	0x000000ff
        /*0194*/ 	.word	0x00026830
        /*0198*/ 	.short	0x0100
        /*019a*/ 	.byte	0x08
	.zero		1


	//   ....[6]....
        /*019c*/ 	.word	0x00000500
        /*01a0*/ 	.word	0x000000ff
        /*01a4*/ 	.word	0x00026840
        /*01a8*/ 	.short	0x0100
        /*01aa*/ 	.byte	0x08
	.zero		1


	//   ....[7]....
        /*01ac*/ 	.word	0x00000510
        /*01b0*/ 	.word	0x000000ff
        /*01b4*/ 	.word	0x00026838
        /*01b8*/ 	.short	0x0100
        /*01ba*/ 	.byte	0x08
	.zero		1


	//   ....[8]....
        /*01bc*/ 	.word	0x00000520
        /*01c0*/ 	.word	0x000000ff
        /*01c4*/ 	.word	0x00026848
        /*01c8*/ 	.short	0x0100
        /*01ca*/ 	.byte	0x08
	.zero		1


	//   ....[9]....
        /*01cc*/ 	.word	0x00001260
        /*01d0*/ 	.word	0x000000eb
        /*01d4*/ 	.word	0x00026800
        /*01d8*/ 	.short	0x010a
        /*01da*/ 	.byte	0x3f
	.zero		1


	//   ....[10]....
        /*01dc*/ 	.word	0x00001300
        /*01e0*/ 	.word	0x000000eb
        /*01e4*/ 	.word	0x00026800
        /*01e8*/ 	.short	0x010a
        /*01ea*/ 	.byte	0x3f
	.zero		1


	//   ....[11]....
        /*01ec*/ 	.word	0x00001c90
        /*01f0*/ 	.word	0x000000ff
        /*01f4*/ 	.word	0x00026810
        /*01f8*/ 	.short	0x010a
        /*01fa*/ 	.byte	0x09
	.zero		1


	//   ....[12]....
        /*01fc*/ 	.word	0x00001cd0
        /*0200*/ 	.word	0x000000ff
        /*0204*/ 	.word	0x00026810
        /*0208*/ 	.short	0x010a
        /*020a*/ 	.byte	0x09
	.zero		1


	//   ....[13]....
        /*020c*/ 	.word	0x00002110
        /*0210*/ 	.word	0x000000ff
        /*0214*/ 	.word	0x00026830
        /*0218*/ 	.short	0x010a
        /*021a*/ 	.byte	0x09
	.zero		1


	//   ....[14]....
        /*021c*/ 	.word	0x00002440
        /*0220*/ 	.word	0x000000ff
        /*0224*/ 	.word	0x00026830
        /*0228*/ 	.short	0x010a
        /*022a*/ 	.byte	0x09
	.zero		1


	//   ....[15]....
        /*022c*/ 	.word	0x00004770
        /*0230*/ 	.word	0x000000ff
        /*0234*/ 	.word	0x00000000
        /*0238*/ 	.short	0x0101
        /*023a*/ 	.byte	0x0a
	.zero		1


	//   ....[16]....
        /*023c*/ 	.word	0x00004a50
        /*0240*/ 	.word	0x000000ff
        /*0244*/ 	.word	0x00000000
        /*0248*/ 	.short	0x0101
        /*024a*/ 	.byte	0x09
	.zero		1


	//   ....[17]....
        /*024c*/ 	.word	0x000078f0
        /*0250*/ 	.word	0x00000010
        /*0254*/ 	.word	0x00026820
        /*0258*/ 	.short	0x010a
        /*025a*/ 	.byte	0x3f
	.zero		1


	//   ....[18]....
        /*025c*/ 	.word	0x000081f0
        /*0260*/ 	.word	0x00000010
        /*0264*/ 	.word	0x00026840
        /*0268*/ 	.short	0x010a
        /*026a*/ 	.byte	0x3f
	.zero		1


	//   ....[19]....
        /*026c*/ 	.word	0x00008500
        /*0270*/ 	.word	0x00000010
        /*0274*/ 	.word	0x00026828
        /*0278*/ 	.short	0x010a
        /*027a*/ 	.byte	0x3f
	.zero		1


	//   ....[20]....
        /*027c*/ 	.word	0x00008810
        /*0280*/ 	.word	0x00000010
        /*0284*/ 	.word	0x00026848
        /*0288*/ 	.short	0x010a
        /*028a*/ 	.byte	0x3f
	.zero		1


	//   ....[21]....
        /*028c*/ 	.word	0x00008ad0
        /*0290*/ 	.word	0x00000010
        /*0294*/ 	.word	0x00026820
        /*0298*/ 	.short	0x010a
        /*029a*/ 	.byte	0x3f
	.zero		1


	//   ....[22]....
        /*029c*/ 	.word	0x00008e70
        /*02a0*/ 	.word	0x00000010
        /*02a4*/ 	.word	0x00026840
        /*02a8*/ 	.short	0x010a
        /*02aa*/ 	.byte	0x3f
	.zero		1


	//   ....[23]....
        /*02ac*/ 	.word	0x00009150
        /*02b0*/ 	.word	0x00000010
        /*02b4*/ 	.word	0x00026828
        /*02b8*/ 	.short	0x010a
        /*02ba*/ 	.byte	0x3f
	.zero		1


	//   ....[24]....
        /*02bc*/ 	.word	0x000094e0
        /*02c0*/ 	.word	0x00000003
        /*02c4*/ 	.word	0x00026840
        /*02c8*/ 	.short	0x010a
        /*02ca*/ 	.byte	0x3f
	.zero		1


	//   ....[25]....
        /*02cc*/ 	.word	0x00009990
        /*02d0*/ 	.word	0x00000006
        /*02d4*/ 	.word	0x00000000
        /*02d8*/ 	.short	0x010a
        /*02da*/ 	.byte	0x3f
	.zero		1


	//   ....[26]....
        /*02dc*/ 	.word	0x000099f0
        /*02e0*/ 	.word	0x00000003
        /*02e4*/ 	.word	0x00000000
        /*02e8*/ 	.short	0x010a
        /*02ea*/ 	.byte	0x3f
	.zero		1


	//   ....[27]....
        /*02ec*/ 	.word	0x00009a50
        /*02f0*/ 	.word	0x00000000
        /*02f4*/ 	.word	0x00000000
        /*02f8*/ 	.short	0x010a
        /*02fa*/ 	.byte	0x3f
	.zero		1


	//   ....[28]....
        /*02fc*/ 	.word	0x00009a80
        /*0300*/ 	.word	0x00000003
        /*0304*/ 	.word	0x00000000
        /*0308*/ 	.short	0x010a
        /*030a*/ 	.byte	0x3f
	.zero		1


	//   ....[29]....
        /*030c*/ 	.word	0x00009b60
        /*0310*/ 	.word	0x000000eb
        /*0314*/ 	.word	0x00026800
        /*0318*/ 	.short	0x010a
        /*031a*/ 	.byte	0x3f
	.zero		1


	//   ....[30]....
        /*031c*/ 	.word	0x00009bc0
        /*0320*/ 	.word	0x00000005
        /*0324*/ 	.word	0x00026810
        /*0328*/ 	.short	0x010a
        /*032a*/ 	.byte	0x3f
	.zero		1


	//   ....[31]....
        /*032c*/ 	.word	0x00009c20
        /*0330*/ 	.word	0x00000079
        /*0334*/ 	.word	0x00026830
        /*0338*/ 	.short	0x010a
        /*033a*/ 	.byte	0x3f
	.zero		1


	//   ....[32]....
        /*033c*/ 	.word	0x00009ea0
        /*0340*/ 	.word	0x00000010
        /*0344*/ 	.word	0x00026820
        /*0348*/ 	.short	0x010a
        /*034a*/ 	.byte	0x3f
	.zero		1


	//   ....[33]....
        /*034c*/ 	.word	0x00009ef0
        /*0350*/ 	.word	0x00000010
        /*0354*/ 	.word	0x00026840
        /*0358*/ 	.short	0x010a
        /*035a*/ 	.byte	0x3f
	.zero		1


	//   ....[34]....
        /*035c*/ 	.word	0x00009f40
        /*0360*/ 	.word	0x00000010
        /*0364*/ 	.word	0x00026828
        /*0368*/ 	.short	0x010a
        /*036a*/ 	.byte	0x3f
	.zero		1


	//   ....[35]....
        /*036c*/ 	.word	0x00009f90
        /*0370*/ 	.word	0x00000010
        /*0374*/ 	.word	0x00026848
        /*0378*/ 	.short	0x010a
        /*037a*/ 	.byte	0x3f
	.zero		1


	//   ....[36]....
        /*037c*/ 	.word	0x00009ff0
        /*0380*/ 	.word	0x00000010
        /*0384*/ 	.word	0x00026820
        /*0388*/ 	.short	0x010a
        /*038a*/ 	.byte	0x3f
	.zero		1


	//   ....[37]....
        /*038c*/ 	.word	0x0000a040
        /*0390*/ 	.word	0x00000010
        /*0394*/ 	.word	0x00026840
        /*0398*/ 	.short	0x010a
        /*039a*/ 	.byte	0x3f
	.zero		1


	//   ....[38]....
        /*039c*/ 	.word	0x0000a090
        /*03a0*/ 	.word	0x00000010
        /*03a4*/ 	.word	0x00026828
        /*03a8*/ 	.short	0x010a
        /*03aa*/ 	.byte	0x3f
	.zero		1


	//   ....[39]....
        /*03ac*/ 	.word	0x0000a0e0
        /*03b0*/ 	.word	0x00000003
        /*03b4*/ 	.word	0x00026840
        /*03b8*/ 	.short	0x010a
        /*03ba*/ 	.byte	0x3f
	.zero		1


	//   ....[40]....
        /*03bc*/ 	.word	0x0000a1b0
        /*03c0*/ 	.word	0x00000006
        /*03c4*/ 	.word	0x00000000
        /*03c8*/ 	.short	0x010a
        /*03ca*/ 	.byte	0x3f
	.zero		1


	//   ....[41]....
        /*03cc*/ 	.word	0x0000a200
        /*03d0*/ 	.word	0x00000003
        /*03d4*/ 	.word	0x00000000
        /*03d8*/ 	.short	0x010a
        /*03da*/ 	.byte	0x3f
	.zero		1


	//   ....[42]....
        /*03dc*/ 	.word	0x0000a250
        /*03e0*/ 	.word	0x00000000
        /*03e4*/ 	.word	0x00000000
        /*03e8*/ 	.short	0x010a
        /*03ea*/ 	.byte	0x3f
	.zero		1


	//----- nvinfo : EIATTR_NUM_MBARRIERS
	.align		4
.L_719:
        /*03ec*/ 	.byte	0x03, 0x38
        /*03ee*/ 	.short	0x0009


	//----- nvinfo : EIATTR_EXIT_INSTR_OFFSETS
	.align		4
        /*03f0*/ 	.byte	0x04, 0x1c
        /*03f2*/ 	.short	(.L_721 - .L_720)


	//   ....[0]....
.L_720:
        /*03f4*/ 	.word	0x00009ad0


	//----- nvinfo : EIATTR_MAX_THREADS
	.align		4
.L_721:
        /*03f8*/ 	.byte	0x04, 0x05
        /*03fa*/ 	.short	(.L_723 - .L_722)
.L_722:
        /*03fc*/ 	.word	0x00000180
        /*0400*/ 	.word	0x00000001
        /*0404*/ 	.word	0x00000001


	//----- nvinfo : EIATTR_CRS_STACK_SIZE
	.align		4
.L_723:
        /*0408*/ 	.byte	0x04, 0x1e
        /*040a*/ 	.short	(.L_725 - .L_724)
.L_724:
        /*040c*/ 	.word	0x00000000


	//----- nvinfo : EIATTR_CBANK_PARAM_SIZE
	.align		4
.L_725:
        /*0410*/ 	.byte	0x03, 0x19
        /*0412*/ 	.short	0x0770


	//----- nvinfo : EIATTR_PARAM_CBANK
	.align		4
        /*0414*/ 	.byte	0x04, 0x0a
        /*0416*/ 	.short	(.L_727 - .L_726)
	.align		4
.L_726:
        /*0418*/ 	.word	index@(.nv.constant0._ZN7cutlass13device_kernelIN5flash11enable_sm90INS1_16FlashAttnBwdSm90INS1_25CollectiveMainloopBwdSm90ILi2ELi2ELi2EN4cute5tupleIJNS5_1CILi1EEES8_S8_EEENS6_IJNS7_ILi64EEENS7_ILi128EEENS7_ILi96EEEEEENS_10bfloat16_tEfNS_4arch4Sm90ELb1ELb0ELb1ELb0ELb1ELb1ELb0ELb0ELi2ELi1ELi2ELi1ELb1EEENS1_24CollectiveEpilogueBwdGQAISD_fSG_Li256ELb0ELb1EEENS1_25SingleTileBwdLPTSchedulerILb0ELi128ELb1EEEEEEEEEvNT_6ParamsE)
        /*041c*/ 	.short	0x0210
        /*041e*/ 	.short	0x0770


	//----- nvinfo : EIATTR_SW_WAR
	.align		4
.L_727:
        /*0420*/ 	.byte	0x04, 0x36
        /*0422*/ 	.short	(.L_729 - .L_728)
.L_728:
        /*0424*/ 	.word	0x00000008
.L_729:


//--------------------- .nv.info._ZN7cutlass13device_kernelIN5flash22FlashAttnBwdPreprocessIN4cute5tupleIJNS3_1CILi64EEENS5_ILi96EEEEEENS_10bfloat16_tEfNS_4arch4Sm90ELb1ELb0EEEEEvNT_6ParamsE --------------------------
	.section	.nv.info._ZN7cutlass13device_kernelIN5flash22FlashAttnBwdPreprocessIN4cute5tupleIJNS3_1CILi64EEENS5_ILi96EEEEEENS_10bfloat16_tEfNS_4arch4Sm90ELb1ELb0EEEEEvNT_6ParamsE,"",@"SHT_CUDA_INFO"
	.sectionflags	@""
	.align	4


	//----- nvinfo : EIATTR_CUDA_API_VERSION
	.align		4
        /*0000*/ 	.byte	0x04, 0x37
        /*0002*/ 	.short	(.L_731 - .L_730)
.L_730:
        /*0004*/ 	.word	0x00000082


	//----- nvinfo : EIATTR_KPARAM_INFO
	.align		4
.L_731:
        /*0008*/ 	.byte	0x04, 0x17
        /*000a*/ 	.short	(.L_733 - .L_732)
.L_732:
        /*000c*/ 	.word	0x00000000
        /*0010*/ 	.short	0x0000
        /*0012*/ 	.short	0x0000
        /*0014*/ 	.byte	0x00, 0xf0, 0xc1, 0x03


	//----- nvinfo : EIATTR_SPARSE_MMA_MASK
	.align		4
.L_733:
        /*0018*/ 	.byte	0x03, 0x50
        /*001a*/ 	.short	0x0000


	//----- nvinfo : EIATTR_MAXREG_COUNT
	.align		4
        /*001c*/ 	.byte	0x03, 0x1b
        /*001e*/ 	.short	0x0080


	//----- nvinfo : EIATTR_MERCURY_ISA_VERSION
	.align		4
        /*0020*/ 	.byte	0x03, 0x5f
        /*0022*/ 	.short	0x0101


	//----- nvinfo : EIATTR_COOP_GROUP_MASK_REGIDS
	.align		4
        /*0024*/ 	.byte	0x04, 0x29
        /*0026*/ 	.short	(.L_735 - .L_734)


	//   ....[0]....
.L_734:
        /*0028*/ 	.word	0xffffffff


	//   ....[1]....
        /*002c*/ 	.word	0xffffffff


	//----- nvinfo : EIATTR_COOP_GROUP_INSTR_OFFSETS
	.align		4
.L_735:
        /*0030*/ 	.byte	0x04, 0x28
        /*0032*/ 	.short	(.L_737 - .L_736)


	//   ....[0]....
.L_736:
        /*0034*/ 	.word	0x00000c10


	//   ....[1]....
        /*0038*/ 	.word	0x00000c40


	//----- nvinfo : EIATTR_EXIT_INSTR_OFFSETS
	.align		4
.L_737:
        /*003c*/ 	.byte	0x04, 0x1c
        /*003e*/ 	.short	(.L_739 - .L_738)


	//   ....[0]....
.L_738:
        /*0040*/ 	.word	0x000010f0


	//   ....[1]....
        /*0044*/ 	.word	0x00001170


	//----- nvinfo : EIATTR_MAX_THREADS
	.align		4
.L_739:
        /*0048*/ 	.byte	0x04, 0x05
        /*004a*/ 	.short	(.L_741 - .L_740)
.L_740:
        /*004c*/ 	.word	0x00000100
        /*0050*/ 	.word	0x00000001
        /*0054*/ 	.word	0x00000001


	//----- nvinfo : EIATTR_CRS_STACK_SIZE
	.align		4
.L_741:
        /*0058*/ 	.byte	0x04, 0x1e
        /*005a*/ 	.short	(.L_743 - .L_742)
.L_742:
        /*005c*/ 	.word	0x00000000


	//----- nvinfo : EIATTR_CBANK_PARAM_SIZE
	.align		4
.L_743:
        /*0060*/ 	.byte	0x03, 0x19
        /*0062*/ 	.short	0x00f0


	//----- nvinfo : EIATTR_PARAM_CBANK
	.align		4
        /*0064*/ 	.byte	0x04, 0x0a
        /*0066*/ 	.short	(.L_745 - .L_744)
	.align		4
.L_744:
        /*0068*/ 	.word	index@(.nv.constant0._ZN7cutlass13device_kernelIN5flash22FlashAttnBwdPreprocessIN4cute5tupleIJNS3_1CILi64EEENS5_ILi96EEEEEENS_10bfloat16_tEfNS_4arch4Sm90ELb1ELb0EEEEEvNT_6ParamsE)
        /*006c*/ 	.short	0x0210
        /*006e*/ 	.short	0x00f0


	//----- nvinfo : EIATTR_SW_WAR
	.align		4
.L_745:
        /*0070*/ 	.byte	0x04, 0x36
        /*0072*/ 	.short	(.L_747 - .L_746)
.L_746:
        /*0074*/ 	.word	0x00000008
.L_747:


//--------------------- .nv.info._ZN7cutlass13device_kernelIN5flash11enable_sm90INS1_16FlashAttnBwdSm90INS1_25CollectiveMainloopBwdSm90ILi2ELi2ELi2EN4cute5tupleIJNS5_1CILi1EEES8_S8_EEENS6_IJNS7_ILi64EEENS7_ILi128EEENS7_ILi96EEEEEENS_10bfloat16_tEfNS_4arch4Sm90ELb1ELb0ELb1ELb1ELb0ELb1ELb0ELb0ELi2ELi1ELi2ELi1ELb1EEENS1_21CollectiveEpilogueBwdISD_SE_SG_Li256ELb1ELb0ELi1EEENS1_25SingleTileBwdLPTSchedulerILb1ELi128ELb0EEEEEEEEEvNT_6ParamsE --------------------------
	.section	.nv.info._ZN7cutlass13device_kernelIN5flash11enable_sm90INS1_16FlashAttnBwdSm90INS1_25CollectiveMainloopBwdSm90ILi2ELi2ELi2EN4cute5tupleIJNS5_1CILi1EEES8_S8_EEENS6_IJNS7_ILi64EEENS7_ILi128EEENS7_ILi96EEEEEENS_10bfloat16_tEfNS_4arch4Sm90ELb1ELb0ELb1ELb1ELb0ELb1ELb0ELb0ELi2ELi1ELi2ELi1ELb1EEENS1_21CollectiveEpilogueBwdISD_SE_SG_Li256ELb1ELb0ELi1EEENS1_25SingleTileBwdLPTSchedulerILb1ELi128ELb0EEEEEEEEEvNT_6ParamsE,"",@"SHT_CUDA_INFO"
	.sectionflags	@""
	.align	4


	//----- nvinfo : EIATTR_CUDA_API_VERSION
	.align		4
        /*0000*/ 	.byte	0x04, 0x37
        /*0002*/ 	.short	(.L_749 - .L_748)
.L_748:
        /*0004*/ 	.word	0x00000082


	//----- nvinfo : EIATTR_KPARAM_INFO
	.align		4
.L_749:
        /*0008*/ 	.byte	0x04, 0x17
        /*000a*/ 	.short	(.L_751 - .L_750)
.L_750:
        /*000c*/ 	.word	0x00000000
        /*0010*/ 	.short	0x0000
        /*0012*/ 	.short	0x0070
        /*0014*/ 	.byte	0x00, 0xf0, 0x01, 0x1a


	//----- nvinfo : EIATTR_SPARSE_MMA_MASK
	.align		4
.L_751:
        /*0018*/ 	.byte	0x03, 0x50
        /*001a*/ 	.short	0x0000


	//----- nvinfo : EIATTR_MAXREG_COUNT
	.align		4
        /*001c*/ 	.byte	0x03, 0x1b
        /*001e*/ 	.short	0x00a8


	//----- nvinfo : EIATTR_NUM_BARRIERS
	.align		4
        /*0020*/ 	.byte	0x02, 0x4c
        /*0022*/ 	.byte	0x10
	.zero		1


	//----- nvinfo : EIATTR_EXTERNS
	.align		4
        /*0024*/ 	.byte	0x04, 0x0f
        /*0026*/ 	.short	(.L_753 - .L_752)


	//   ....[0]....
	.align		4
.L_752:
        /*0028*/ 	.word	index@(__assertfail)


	//----- nvinfo : EIATTR_ANNOTATIONS
	.align		4
.L_753:
        /*002c*/ 	.byte	0x04, 0x55
        /*002e*/ 	.short	(.L_755 - .L_754)


	//   ....[0]....
.L_754:
        /*0030*/ 	.word	0x00000001
        /*0034*/ 	.byte	0x50, 0x94, 0x00, 0x00, 0x01, 0x00, 0x00, 0x00, 0x80, 0x98, 0x00, 0x00, 0x01, 0x00, 0x00, 0x00
        /*0044*/ 	.byte	0xa0, 0xa5, 0x00, 0x00, 0x01, 0x00, 0x00, 0x00, 0xc0, 0xa5, 0x00, 0x00, 0x01, 0x00, 0x00, 0x00
        /*0054*/ 	.byte	0xa0, 0xa9, 0x00, 0x00


	//----- nvinfo : EIATTR_MERCURY_ISA_VERSION
	.align		4
.L_755:
        /*0058*/ 	.byte	0x03, 0x5f
        /*005a*/ 	.short	0x0101


	//----- nvinfo : EIATTR_INT_WARP_WIDE_INSTR_OFFSETS
	.align		4
        /*005c*/ 	.byte	0x04, 0x31
        /*005e*/ 	.short	(.L_757 - .L_756)


	//   ....[0]....
.L_756:
        /*0060*/ 	.word	0x00000190


	//   ....[1]....
        /*0064*/ 	.word	0x000001c0


	//----- nvinfo : EIATTR_COOP_GROUP_MASK_REGIDS
	.align		4
.L_757:
        /*0068*/ 	.byte	0x04, 0x29
        /*006a*/ 	.short	(.L_759 - .L_758)


	//   ....[0]....
.L_758:
        /*006c*/ 	.word	0xffffffff


	//   ....[1]....
        /*0070*/ 	.word	0xffffffff


	//   ....[2]....
        /*0074*/ 	.word	0xffffffff


	//   ....[3]....
        /*0078*/ 	.word	0xffffffff


	//   ....[4]....
        /*007c*/ 	.word	0xffffffff


	//   ....[5]....
        /*0080*/ 	.word	0xffffffff


	//   ....[6]....
        /*0084*/ 	.word	0xffffffff


	//   ....[7]....
        /*0088*/ 	.word	0x0500000f


	//----- nvinfo : EIATTR_COOP_GROUP_INSTR_OFFSETS
	.align		4
.L_759:
        /*008c*/ 	.byte	0x04, 0x28
        /*008e*/ 	.short	(.L_761 - .L_760)


	//   ....[0]....
.L_760:
        /*0090*/ 	.word	0x00000070


	//   ....[1]....
        /*0094*/ 	.word	0x000001a0


	//   ....[2]....
        /*0098*/ 	.word	0x000001f0


	//   ....[3]....
        /*009c*/ 	.word	0x000003e0


	//   ....[4]....
        /*00a0*/ 	.word	0x00000630


	//   ....[5]....
        /*00a4*/ 	.word	0x00001710


	//   ....[6]....
        /*00a8*/ 	.word	0x00006ed0


	//   ....[7]....
        /*00ac*/ 	.word	0x0000b2e0


	//----- nvinfo : EIATTR_REG_RECONFIG
	.align		4
.L_761:
        /*00b0*/ 	.byte	0x01, 0x54
	.zero		2


	//----- nvinfo : EIATTR_SYSCALL_OFFSETS
	.align		4
        /*00b4*/ 	.byte	0x04, 0x46
        /*00b6*/ 	.short	(.L_763 - .L_762)


	//   ....[0]....
.L_762:
        /*00b8*/ 	.word	0x00001370


	//   ....[1]....
        /*00bc*/ 	.word	0x00001460


	//   ....[2]....
        /*00c0*/ 	.word	0x000015c0


	//   ....[3]....
        /*00c4*/ 	.word	0x000016b0


	//   ....[4]....
        /*00c8*/ 	.word	0x00001930


	//----- nvinfo : EIATTR_MBARRIER_INSTR_OFFSETS
	.align		4
.L_763:
        /*00cc*/ 	.byte	0x04, 0x39
        /*00ce*/ 	.short	(.L_765 - .L_764)


	//   ....[0]....
.L_764:
        /*00d0*/ 	.word	0x00000290
        /*00d4*/ 	.word	0x000000ff
        /*00d8*/ 	.word	0x00026800
        /*00dc*/ 	.short	0x0100
        /*00de*/ 	.byte	0x06
	.zero		1


	//   ....[1]....
        /*00e0*/ 	.word	0x00000390
        /*00e4*/ 	.word	0x000000ff
        /*00e8*/ 	.word	0x00026810
        /*00ec*/ 	.short	0x0100
        /*00ee*/ 	.byte	0x08
	.zero		1


	//   ....[2]....
        /*00f0*/ 	.word	0x000003a0
        /*00f4*/ 	.word	0x000000ff
        /*00f8*/ 	.word	0x00026820
        /*00fc*/ 	.short	0x0100
        /*00fe*/ 	.byte	0x08
	.zero		1


	//   ....[3]....
        /*0100*/ 	.word	0x000003b0
        /*0104*/ 	.word	0x000000ff
        /*0108*/ 	.word	0x00026818
        /*010c*/ 	.short	0x0100
        /*010e*/ 	.byte	0x08
	.zero		1


	//   ....[4]....
        /*0110*/ 	.word	0x000003c0
        /*0114*/ 	.word	0x000000ff
        /*0118*/ 	.word	0x00026828
        /*011c*/ 	.short	0x0100
        /*011e*/ 	.byte	0x08
	.zero		1


	//   ....[5]....
        /*0120*/ 	.word	0x000004f0
        /*0124*/ 	.word	0x000000ff
        /*0128*/ 	.word	0x00026830
        /*012c*/ 	.short	0x0100
        /*012e*/ 	.byte	0x08
	.zero		1


	//   ....[6]....
        /*0130*/ 	.word	0x00000500
        /*0134*/ 	.word	0x000000ff
        /*0138*/ 	.word	0x00026840
        /*013c*/ 	.short	0x0100
        /*013e*/ 	.byte	0x08
	.zero		1


	//   ....[7]....
        /*0140*/ 	.word	0x00000510
        /*0144*/ 	.word	0x000000ff
        /*0148*/ 	.word	0x00026838
        /*014c*/ 	.short	0x0100
        /*014e*/ 	.byte	0x08
	.zero		1


	//   ....[8]....
        /*0150*/ 	.word	0x00000520
        /*0154*/ 	.word	0x000000ff
        /*0158*/ 	.word	0x00026848
        /*015c*/ 	.short	0x0100
        /*015e*/ 	.byte	0x08
	.zero		1


	//   ....[9]....
        /*0160*/ 	.word	0x00001750
        /*0164*/ 	.word	0x000000eb
        /*0168*/ 	.word	0x00026800
        /*016c*/ 	.short	0x010a
        /*016e*/ 	.byte	0x3f
	.zero		1


	//   ....[10]....
        /*0170*/ 	.word	0x000017f0
        /*0174*/ 	.word	0x000000eb
        /*0178*/ 	.word	0x00026800
        /*017c*/ 	.short	0x010a
        /*017e*/ 	.byte	0x3f
	.zero		1


	//   ....[11]....
        /*0180*/ 	.word	0x00002160
        /*0184*/ 	.word	0x000000ff
        /*0188*/ 	.word	0x00026810
        /*018c*/ 	.short	0x010a
        /*018e*/ 	.byte	0x07
	.zero		1


	//   ....[12]....
        /*0190*/ 	.word	0x000021a0
        /*0194*/ 	.word	0x000000ff
        /*0198*/ 	.word	0x00026810
        /*019c*/ 	.short	0x010a
        /*019e*/ 	.byte	0x07
	.zero		1


	//   ....[13]....
        /*01a0*/ 	.word	0x000025e0
        /*01a4*/ 	.word	0x000000ff
        /*01a8*/ 	.word	0x00026830
        /*01ac*/ 	.short	0x010a
        /*01ae*/ 	.byte	0x07
	.zero		1


	//   ....[14]....
        /*01b0*/ 	.word	0x00002910
        /*01b4*/ 	.word	0x000000ff
        /*01b8*/ 	.word	0x00026830
        /*01bc*/ 	.short	0x010a
        /*01be*/ 	.byte	0x07
	.zero		1


	//   ....[15]....
        /*01c0*/ 	.word	0x00004c40
        /*01c4*/ 	.word	0x000000ff
        /*01c8*/ 	.word	0x00000000
        /*01cc*/ 	.short	0x0101
        /*01ce*/ 	.byte	0x08
	.zero		1


	//   ....[16]....
        /*01d0*/ 	.word	0x00004f20
        /*01d4*/ 	.word	0x000000ff
        /*01d8*/ 	.word	0x00000000
        /*01dc*/ 	.short	0x0101
        /*01de*/ 	.byte	0x07
	.zero		1


	//   ....[17]....
        /*01e0*/ 	.word	0x00009020
        /*01e4*/ 	.word	0x0000000f
        /*01e8*/ 	.word	0x00026820
        /*01ec*/ 	.short	0x010a
        /*01ee*/ 	.byte	0x3f
	.zero		1


	//   ....[18]....
        /*01f0*/ 	.word	0x000098e0
        /*01f4*/ 	.word	0x0000000f
        /*01f8*/ 	.word	0x00026840
        /*01fc*/ 	.short	0x010a
        /*01fe*/ 	.byte	0x3f
	.zero		1


	//   ....[19]....
        /*0200*/ 	.word	0x00009c20
        /*0204*/ 	.word	0x0000000f
        /*0208*/ 	.word	0x00026828
        /*020c*/ 	.short	0x010a
        /*020e*/ 	.byte	0x3f
	.zero		1


	//   ....[20]....
        /*0210*/ 	.word	0x00009f60
        /*0214*/ 	.word	0x0000000f
        /*0218*/ 	.word	0x00026848
        /*021c*/ 	.short	0x010a
        /*021e*/ 	.byte	0x3f
	.zero		1


	//   ....[21]....
        /*0220*/ 	.word	0x0000a240
        /*0224*/ 	.word	0x0000000f
        /*0228*/ 	.word	0x00026820
        /*022c*/ 	.short	0x010a
        /*022e*/ 	.byte	0x3f
	.zero		1


	//   ....[22]....
        /*0230*/ 	.word	0x0000a5f0
        /*0234*/ 	.word	0x0000000f
        /*0238*/ 	.word	0x00026840
        /*023c*/ 	.short	0x010a
        /*023e*/ 	.byte	0x3f
	.zero		1


	//   ....[23]....
        /*0240*/ 	.word	0x0000a900
        /*0244*/ 	.word	0x0000000f
        /*0248*/ 	.word	0x00026828
        /*024c*/ 	.short	0x010a
        /*024e*/ 	.byte	0x3f
	.zero		1


	//   ....[24]....
        /*0250*/ 	.word	0x0000ac80
        /*0254*/ 	.word	0x00000003
        /*0258*/ 	.word	0x00026840
        /*025c*/ 	.short	0x010a
        /*025e*/ 	.byte	0x3f
	.zero		1


	//   ....[25]....
        /*0260*/ 	.word	0x0000b150
        /*0264*/ 	.word	0x00000007
        /*0268*/ 	.word	0x00000000
        /*026c*/ 	.short	0x010a
        /*026e*/ 	.byte	0x3f
	.zero		1


	//   ....[26]....
        /*0270*/ 	.word	0x0000b1a0
        /*0274*/ 	.word	0x00000003
        /*0278*/ 	.word	0x00000000
        /*027c*/ 	.short	0x010a
        /*027e*/ 	.byte	0x3f
	.zero		1


	//   ....[27]....
        /*0280*/ 	.word	0x0000b200
        /*0284*/ 	.word	0x00000005
        /*0288*/ 	.word	0x00000000
        /*028c*/ 	.short	0x010a
        /*028e*/ 	.byte	0x3f
	.zero		1


	//   ....[28]....
        /*0290*/ 	.word	0x0000b230
        /*0294*/ 	.word	0x00000003
        /*0298*/ 	.word	0x00000000
        /*029c*/ 	.short	0x010a
        /*029e*/ 	.byte	0x3f
	.zero		1


	//   ....[29]....
        /*02a0*/ 	.word	0x0000b310
        /*02a4*/ 	.word	0x000000eb
        /*02a8*/ 	.word	0x00026800
        /*02ac*/ 	.short	0x010a
        /*02ae*/ 	.byte	0x3f
	.zero		1


	//   ....[30]....
        /*02b0*/ 	.word	0x0000b370
        /*02b4*/ 	.word	0x00000005
        /*02b8*/ 	.word	0x00026810
        /*02bc*/ 	.short	0x010a
        /*02be*/ 	.byte	0x3f
	.zero		1


	//   ....[31]....
        /*02c0*/ 	.word	0x0000b3d0
        /*02c4*/ 	.word	0x00000079
        /*02c8*/ 	.word	0x00026830
        /*02cc*/ 	.short	0x010a
        /*02ce*/ 	.byte	0x3f
	.zero		1


	//   ....[32]....
        /*02d0*/ 	.word	0x0000b420
        /*02d4*/ 	.word	0x0000000f
        /*02d8*/ 	.word	0x00026820
        /*02dc*/ 	.short	0x010a
        /*02de*/ 	.byte	0x3f
	.zero		1


	//   ....[33]....
        /*02e0*/ 	.word	0x0000b470
        /*02e4*/ 	.word	0x0000000f
        /*02e8*/ 	.word	0x00026840
        /*02ec*/ 	.short	0x010a
        /*02ee*/ 	.byte	0x3f
	.zero		1


	//   ....[34]....
        /*02f0*/ 	.word	0x0000b4c0
        /*02f4*/ 	.word	0x0000000f
        /*02f8*/ 	.word	0x00026828
        /*02fc*/ 	.short	0x010a
        /*02fe*/ 	.byte	0x3f
	.zero		1


	//   ....[35]....
        /*0300*/ 	.word	0x0000b510
        /*0304*/ 	.word	0x0000000f
        /*0308*/ 	.word	0x00026848
        /*030c*/ 	.short	0x010a
        /*030e*/ 	.byte	0x3f
	.zero		1


	//   ....[36]....
        /*0310*/ 	.word	0x0000b570
        /*0314*/ 	.word	0x0000000f
        /*0318*/ 	.word	0x00026820
        /*031c*/ 	.short	0x010a
        /*031e*/ 	.byte	0x3f
	.zero		1


	//   ....[37]....
        /*0320*/ 	.word	0x0000b5c0
        /*0324*/ 	.word	0x0000000f
        /*0328*/ 	.word	0x00026840
        /*032c*/ 	.short	0x010a
        /*032e*/ 	.byte	0x3f
	.zero		1


	//   ....[38]....
        /*0330*/ 	.word	0x0000b610
        /*0334*/ 	.word	0x0000000f
        /*0338*/ 	.word	0x00026828
        /*033c*/ 	.short	0x010a
        /*033e*/ 	.byte	0x3f
	.zero		1


	//   ....[39]....
        /*0340*/ 	.word	0x0000b660
        /*0344*/ 	.word	0x00000003
        /*0348*/ 	.word	0x00026840
        /*034c*/ 	.short	0x010a
        /*034e*/ 	.byte	0x3f
	.zero		1


	//   ....[40]....
        /*0350*/ 	.word	0x0000b730
        /*0354*/ 	.word	0x00000007
        /*0358*/ 	.word	0x00000000
        /*035c*/ 	.short	0x010a
        /*035e*/ 	.byte	0x3f
	.zero		1


	//   ....[41]....
        /*0360*/ 	.word	0x0000b780
        /*0364*/ 	.word	0x00000003
        /*0368*/ 	.word	0x00000000
        /*036c*/ 	.short	0x010a
        /*036e*/ 	.byte	0x3f
	.zero		1


	//   ....[42]....
        /*0370*/ 	.word	0x0000b7d0
        /*0374*/ 	.word	0x00000005
        /*0378*/ 	.word	0x00000000
        /*037c*/ 	.short	0x010a
        /*037e*/ 	.byte	0x3f
	.zero		1


	//----- nvinfo : EIATTR_NUM_MBARRIERS
	.align		4
.L_765:
        /*0380*/ 	.byte	0x03, 0x38
        /*0382*/ 	.short	0x0009


	//----- nvinfo : EIATTR_EXIT_INSTR_OFFSETS
	.align		4
        /*0384*/ 	.byte	0x04, 0x1c
        /*0386*/ 	.short	(.L_767 - .L_766)


	//   ....[0]....
.L_766:
        /*0388*/ 	.word	0x0000b280


	//----- nvinfo : EIATTR_MAX_THREADS
	.align		4
.L_767:
        /*038c*/ 	.byte	0x04, 0x05
        /*038e*/ 	.short	(.L_769 - .L_768)
.L_768:
        /*0390*/ 	.word	0x00000180
        /*0394*/ 	.word	0x00000001
        /*0398*/ 	.word	0x00000001


	//----- nvinfo : EIATTR_CRS_STACK_SIZE
	.align		4
.L_769:
        /*039c*/ 	.byte	0x04, 0x1e
        /*039e*/ 	.short	(.L_771 - .L_770)
.L_770:
        /*03a0*/ 	.word	0x00000000


	//----- nvinfo : EIATTR_CBANK_PARAM_SIZE
	.align		4
.L_771:
        /*03a4*/ 	.byte	0x03, 0x19
        /*03a6*/ 	.short	0x06f0


	//----- nvinfo : EIATTR_PARAM_CBANK
	.align		4
        /*03a8*/ 	.byte	0x04, 0x0a
        /*03aa*/ 	.short	(.L_773 - .L_772)
	.align		4
.L_772:
        /*03ac*/ 	.word	index@(.nv.constant0._ZN7cutlass13device_kernelIN5flash11enable_sm90INS1_16FlashAttnBwdSm90INS1_25CollectiveMainloopBwdSm90ILi2ELi2ELi2EN4cute5tupleIJNS5_1CILi1EEES8_S8_EEENS6_IJNS7_ILi64EEENS7_ILi128EEENS7_ILi96EEEEEENS_10bfloat16_tEfNS_4arch4Sm90ELb1ELb0ELb1ELb1ELb0ELb1ELb0ELb0ELi2ELi1ELi2ELi1ELb1EEENS1_21CollectiveEpilogueBwdISD_SE_SG_Li256ELb1ELb0ELi1EEENS1_25SingleTileBwdLPTSchedulerILb1ELi128ELb0EEEEEEEEEvNT_6ParamsE)
        /*03b0*/ 	.short	0x0210
        /*03b2*/ 	.short	0x06f0


	//----- nvinfo : EIATTR_SW_WAR
	.align		4
.L_773:
        /*03b4*/ 	.byte	0x04, 0x36
        /*03b6*/ 	.short	(.L_775 - .L_774)
.L_774:
        /*03b8*/ 	.word	0x00000008
.L_775:


//--------------------- .nv.info._ZN7cutlass13device_kernelIN5flash11enable_sm90INS1_16FlashAttnBwdSm90INS1_25CollectiveMainloopBwdSm90ILi2ELi2ELi2EN4cute5tupleIJNS5_1CILi1EEES8_S8_EEENS6_IJNS7_ILi64EEENS7_ILi128EEENS7_ILi96EEEEEENS_10bfloat16_tEfNS_4arch4Sm90ELb1ELb0ELb1ELb1ELb1ELb1ELb0ELb0ELi2ELi1ELi2ELi1ELb1EEENS1_21CollectiveEpilogueBwdISD_SE_SG_Li256ELb1ELb0ELi1EEENS1_25SingleTileBwdLPTSchedulerILb1ELi128ELb1EEEEEEEEEvNT_6ParamsE --------------------------
	.section	.nv.info._ZN7cutlass13device_kernelIN5flash11enable_sm90INS1_16FlashAttnBwdSm90INS1_25CollectiveMainloopBwdSm90ILi2ELi2ELi2EN4cute5tupleIJNS5_1CILi1EEES8_S8_EEENS6_IJNS7_ILi64EEENS7_ILi128EEENS7_ILi96EEEEEENS_10bfloat16_tEfNS_4arch4Sm90ELb1ELb0ELb1ELb1ELb1ELb1ELb0ELb0ELi2ELi1ELi2ELi1ELb1EEENS1_21CollectiveEpilogueBwdISD_SE_SG_Li256ELb1ELb0ELi1EEENS1_25SingleTileBwdLPTSchedulerILb1ELi128ELb1EEEEEEEEEvNT_6ParamsE,"",@"SHT_CUDA_INFO"
	.sectionflags	@""
	.align	4


	//----- nvinfo : EIATTR_CUDA_API_VERSION
	.align		4
        /*0000*/ 	.byte	0x04, 0x37
        /*0002*/ 	.short	(.L_777 - .L_776)
.L_776:
        /*0004*/ 	.word	0x00000082


	//----- nvinfo : EIATTR_KPARAM_INFO
	.align		4
.L_777:
        /*0008*/ 	.byte	0x04, 0x17
        /*000a*/ 	.short	(.L_779 - .L_778)
.L_778:
        /*000c*/ 	.word	0x00000000
        /*0010*/ 	.short	0x0000
        /*0012*/ 	.short	0x0070
        /*0014*/ 	.byte	0x00, 0xf0, 0x01, 0x1a


	//----- nvinfo : EIATTR_SPARSE_MMA_MASK
	.align		4
.L_779:
        /*0018*/ 	.byte	0x03, 0x50
        /*001a*/ 	.short	0x0000


	//----- nvinfo : EIATTR_MAXREG_COUNT
	.align		4
        /*001c*/ 	.byte	0x03, 0x1b
        /*001e*/ 	.short	0x00a8


	//----- nvinfo : EIATTR_NUM_BARRIERS
	.align		4
        /*0020*/ 	.byte	0x02, 0x4c
        /*0022*/ 	.byte	0x10
	.zero		1


	//----- nvinfo : EIATTR_EXTERNS
	.align		4
        /*0024*/ 	.byte	0x04, 0x0f
        /*0026*/ 	.short	(.L_781 - .L_780)


	//   ....[0]....
	.align		4
.L_780:
        /*0028*/ 	.word	index@(__assertfail)


	//----- nvinfo : EIATTR_ANNOTATIONS
	.align		4
.L_781:
        /*002c*/ 	.byte	0x04, 0x55
        /*002e*/ 	.short	(.L_783 - .L_782)


	//   ....[0]....
.L_782:
        /*0030*/ 	.word	0x00000001
        /*0034*/ 	.byte	0x60, 0x9d, 0x00, 0x00, 0x01, 0x00, 0x00, 0x00, 0x90, 0xa1, 0x00, 0x00, 0x01, 0x00, 0x00, 0x00
        /*0044*/ 	.byte	0xb0, 0xae, 0x00, 0x00, 0x01, 0x00, 0x00, 0x00, 0xd0, 0xae, 0x00, 0x00, 0x01, 0x00, 0x00, 0x00
        /*0054*/ 	.byte	0xb0, 0xb2, 0x00, 0x00


	//----- nvinfo : EIATTR_MERCURY_ISA_VERSION
	.align		4
.L_783:
        /*0058*/ 	.byte	0x03, 0x5f
        /*005a*/ 	.short	0x0101


	//----- nvinfo : EIATTR_INT_WARP_WIDE_INSTR_OFFSETS
	.align		4
        /*005c*/ 	.byte	0x04, 0x31
        /*005e*/ 	.short	(.L_785 - .L_784)


	//   ....[0]....
.L_784:
        /*0060*/ 	.word	0x00000190


	//   ....[1]....
        /*0064*/ 	.word	0x000001c0


	//   ....[2]....
        /*0068*/ 	.word	0x000080a0


	//   ....[3]....
        /*006c*/ 	.word	0x00008750


	//   ....[4]....
        /*0070*/ 	.word	0x00008c70


	//----- nvinfo : EIATTR_COOP_GROUP_MASK_REGIDS
	.align		4
.L_785:
        /*0074*/ 	.byte	0x04, 0x29
        /*0076*/ 	.short	(.L_787 - .L_786)


	//   ....[0]....
.L_786:
        /*0078*/ 	.word	0xffffffff


	//   ....[1]....
        /*007c*/ 	.word	0xffffffff


	//   ....[2]....
        /*0080*/ 	.word	0xffffffff


	//   ....[3]....
        /*0084*/ 	.word	0xffffffff


	//   ....[4]....
        /*0088*/ 	.word	0xffffffff


	//   ....[5]....
        /*008c*/ 	.word	0xffffffff


	//   ....[6]....
        /*0090*/ 	.word	0xffffffff


	//   ....[7]....
        /*0094*/ 	.word	0xffffffff


	//   ....[8]....
        /*0098*/ 	.word	0xffffffff


	//   ....[9]....
        /*009c*/ 	.word	0xffffffff


	//   ....[10]....
        /*00a0*/ 	.word	0xffffffff


	//   ....[11]....
        /*00a4*/ 	.word	0xffffffff


	//   ....[12]....
        /*00a8*/ 	.word	0xffffffff


	//   ....[13]....
        /*00ac*/ 	.word	0x0500000f


	//   ....[14]....
        /*00b0*/ 	.word	0x0500000f


	//   ....[15]....
        /*00b4*/ 	.word	0x0500000f


	//   ....[16]....
        /*00b8*/ 	.word	0x0500000f


	//----- nvinfo : EIATTR_COOP_GROUP_INSTR_OFFSETS
	.align		4
.L_787:
        /*00bc*/ 	.byte	0x04, 0x28
        /*00be*/ 	.short	(.L_789 - .L_788)


	//   ....[0]....
.L_788:
        /*00c0*/ 	.word	0x00000070


	//   ....[1]....
        /*00c4*/ 	.word	0x000001a0


	//   ....[2]....
        /*00c8*/ 	.word	0x000001f0


	//   ....[3]....
        /*00cc*/ 	.word	0x000003e0


	//   ....[4]....
        /*00d0*/ 	.word	0x00000630


	//   ....[5]....
        /*00d4*/ 	.word	0x00001730


	//   ....[6]....
        /*00d8*/ 	.word	0x00006ef0


	//   ....[7]....
        /*00dc*/ 	.word	0x00007ca0


	//   ....[8]....
        /*00e0*/ 	.word	0x00007fd0


	//   ....[9]....
        /*00e4*/ 	.word	0x000083d0


	//   ....[10]....
        /*00e8*/ 	.word	0x00008680


	//   ....[11]....
        /*00ec*/ 	.word	0x00008930


	//   ....[12]....
        /*00f0*/ 	.word	0x00008ba0


	//   ....[13]....
        /*00f4*/ 	.word	0x0000bbf0


	//   ....[14]....
        /*00f8*/ 	.word	0x0000bd60


	//   ....[15]....
        /*00fc*/ 	.word	0x0000bdd0


	//   ....[16]....
        /*0100*/ 	.word	0x0000be40


	//----- nvinfo : EIATTR_REG_RECONFIG
	.align		4
.L_789:
        /*0104*/ 	.byte	0x01, 0x54
	.zero		2


	//----- nvinfo : EIATTR_SYSCALL_OFFSETS
	.align		4
        /*0108*/ 	.byte	0x04, 0x46
        /*010a*/ 	.short	(.L_791 - .L_790)


	//   ....[0]....
.L_790:
        /*010c*/ 	.word	0x00001390


	//   ....[1]....
        /*0110*/ 	.word	0x00001480


	//   ....[2]....
        /*0114*/ 	.word	0x000015e0


	//   ....[3]....
        /*0118*/ 	.word	0x000016d0


	//   ....[4]....
        /*011c*/ 	.word	0x00001950


	//----- nvinfo : EIATTR_MBARRIER_INSTR_OFFSETS
	.align		4
.L_791:
        /*0120*/ 	.byte	0x04, 0x39
        /*0122*/ 	.short	(.L_793 - .L_792)


	//   ....[0]....
.L_792:
        /*0124*/ 	.word	0x00000290
        /*0128*/ 	.word	0x000000ff
        /*012c*/ 	.word	0x00026800
        /*0130*/ 	.short	0x0100
        /*0132*/ 	.byte	0x06
	.zero		1


	//   ....[1]....
        /*0134*/ 	.word	0x00000390
        /*0138*/ 	.word	0x000000ff
        /*013c*/ 	.word	0x00026810
        /*0140*/ 	.short	0x0100
        /*0142*/ 	.byte	0x08
	.zero		1


	//   ....[2]....
        /*0144*/ 	.word	0x000003a0
        /*0148*/ 	.word	0x000000ff
        /*014c*/ 	.word	0x00026820
        /*0150*/ 	.short	0x0100
        /*0152*/ 	.byte	0x08
	.zero		1


	//   ....[3]....
        /*0154*/ 	.word	0x000003b0
        /*0158*/ 	.word	0x000000ff
        /*015c*/ 	.word	0x00026818
        /*0160*/ 	.short	0x0100
        /*0162*/ 	.byte	0x08
	.zero		1


	//   ....[4]....
        /*0164*/ 	.word	0x000003c0
        /*0168*/ 	.word	0x000000ff
        /*016c*/ 	.word	0x00026828
        /*0170*/ 	.short	0x0100
        /*0172*/ 	.byte	0x08
	.zero		1


	//   ....[5]....
        /*0174*/ 	.word	0x000004f0
        /*0178*/ 	.word	0x000000ff
        /*017c*/ 	.word	0x00026830
        /*0180*/ 	.short	0x0100
        /*0182*/ 	.byte	0x08
	.zero		1


	//   ....[6]....
        /*0184*/ 	.word	0x00000500
        /*0188*/ 	.word	0x000000ff
        /*018c*/ 	.word	0x00026840
        /*0190*/ 	.short	0x0100
        /*0192*/ 	.byte	0x08
	.zero		1


	//   ....[7]....
        /*0194*/ 	.word	0x00000510
        /*0198*/ 	.word	0x000000ff
        /*019c*/ 	.word	0x00026838
        /*01a0*/ 	.short	0x0100
        /*01a2*/ 	.byte	0x08
	.zero		1


	//   ....[8]....
        /*01a4*/ 	.word	0x00000520
        /*01a8*/ 	.word	0x000000ff
        /*01ac*/ 	.word	0x00026848
        /*01b0*/ 	.short	0x0100
        /*01b2*/ 	.byte	0x08
	.zero		1


	//   ....[9]....
        /*01b4*/ 	.word	0x00001770
        /*01b8*/ 	.word	0x000000eb
        /*01bc*/ 	.word	0x00026800
        /*01c0*/ 	.short	0x010a
        /*01c2*/ 	.byte	0x3f
	.zero		1


	//   ....[10]....
        /*01c4*/ 	.word	0x00001810
        /*01c8*/ 	.word	0x000000eb
        /*01cc*/ 	.word	0x00026800
        /*01d0*/ 	.short	0x010a
        /*01d2*/ 	.byte	0x3f
	.zero		1


	//   ....[11]....
        /*01d4*/ 	.word	0x00002180
        /*01d8*/ 	.word	0x000000ff
        /*01dc*/ 	.word	0x00026810
        /*01e0*/ 	.short	0x010a
        /*01e2*/ 	.byte	0x07
	.zero		1


	//   ....[12]....
        /*01e4*/ 	.word	0x000021c0
        /*01e8*/ 	.word	0x000000ff
        /*01ec*/ 	.word	0x00026810
        /*01f0*/ 	.short	0x010a
        /*01f2*/ 	.byte	0x07
	.zero		1


	//   ....[13]....
        /*01f4*/ 	.word	0x00002600
        /*01f8*/ 	.word	0x000000ff
        /*01fc*/ 	.word	0x00026830
        /*0200*/ 	.short	0x010a
        /*0202*/ 	.byte	0x07
	.zero		1


	//   ....[14]....
        /*0204*/ 	.word	0x00002930
        /*0208*/ 	.word	0x000000ff
        /*020c*/ 	.word	0x00026830
        /*0210*/ 	.short	0x010a
        /*0212*/ 	.byte	0x07
	.zero		1


	//   ....[15]....
        /*0214*/ 	.word	0x00004c60
        /*0218*/ 	.word	0x000000ff
        /*021c*/ 	.word	0x00000000
        /*0220*/ 	.short	0x0101
        /*0222*/ 	.byte	0x08
	.zero		1


	//   ....[16]....
        /*0224*/ 	.word	0x00004f40
        /*0228*/ 	.word	0x000000ff
        /*022c*/ 	.word	0x00000000
        /*0230*/ 	.short	0x0101
        /*0232*/ 	.byte	0x07
	.zero		1


	//   ....[17]....
        /*0234*/ 	.word	0x00009930
        /*0238*/ 	.word	0x0000000f
        /*023c*/ 	.word	0x00026820
        /*0240*/ 	.short	0x010a
        /*0242*/ 	.byte	0x3f
	.zero		1


	//   ....[18]....
        /*0244*/ 	.word	0x0000a1f0
        /*0248*/ 	.word	0x0000000f
        /*024c*/ 	.word	0x00026840
        /*0250*/ 	.short	0x010a
        /*0252*/ 	.byte	0x3f
	.zero		1


	//   ....[19]....
        /*0254*/ 	.word	0x0000a530
        /*0258*/ 	.word	0x0000000f
        /*025c*/ 	.word	0x00026828
        /*0260*/ 	.short	0x010a
        /*0262*/ 	.byte	0x3f
	.zero		1


	//   ....[20]....
        /*0264*/ 	.word	0x0000a870
        /*0268*/ 	.word	0x0000000f
        /*026c*/ 	.word	0x00026848
        /*0270*/ 	.short	0x010a
        /*0272*/ 	.byte	0x3f
	.zero		1


	//   ....[21]....
        /*0274*/ 	.word	0x0000ab50
        /*0278*/ 	.word	0x0000000f
        /*027c*/ 	.word	0x00026820
        /*0280*/ 	.short	0x010a
        /*0282*/ 	.byte	0x3f
	.zero		1


	//   ....[22]....
        /*0284*/ 	.word	0x0000af00
        /*0288*/ 	.word	0x0000000f
        /*028c*/ 	.word	0x00026840
        /*0290*/ 	.short	0x010a
        /*0292*/ 	.byte	0x3f
	.zero		1


	//   ....[23]....
        /*0294*/ 	.word	0x0000b210
        /*0298*/ 	.word	0x0000000f
        /*029c*/ 	.word	0x00026828
        /*02a0*/ 	.short	0x010a
        /*02a2*/ 	.byte	0x3f
	.zero		1


	//   ....[24]....
        /*02a4*/ 	.word	0x0000b590
        /*02a8*/ 	.word	0x00000003
        /*02ac*/ 	.word	0x00026840
        /*02b0*/ 	.short	0x010a
        /*02b2*/ 	.byte	0x3f
	.zero		1


	//   ....[25]....
        /*02b4*/ 	.word	0x0000ba60
        /*02b8*/ 	.word	0x00000007
        /*02bc*/ 	.word	0x00000000
        /*02c0*/ 	.short	0x010a
        /*02c2*/ 	.byte	0x3f
	.zero		1


	//   ....[26]....
        /*02c4*/ 	.word	0x0000bab0
        /*02c8*/ 	.word	0x00000003
        /*02cc*/ 	.word	0x00000000
        /*02d0*/ 	.short	0x010a
        /*02d2*/ 	.byte	0x3f
	.zero		1


	//   ....[27]....
        /*02d4*/ 	.word	0x0000bb10
        /*02d8*/ 	.word	0x00000005
        /*02dc*/ 	.word	0x00000000
        /*02e0*/ 	.short	0x010a
        /*02e2*/ 	.byte	0x3f
	.zero		1


	//   ....[28]....
        /*02e4*/ 	.word	0x0000bb40
        /*02e8*/ 	.word	0x00000003
        /*02ec*/ 	.word	0x00000000
        /*02f0*/ 	.short	0x010a
        /*02f2*/ 	.byte	0x3f
	.zero		1


	//   ....[29]....
        /*02f4*/ 	.word	0x0000bc20
        /*02f8*/ 	.word	0x000000eb
        /*02fc*/ 	.word	0x00026800
        /*0300*/ 	.short	0x010a
        /*0302*/ 	.byte	0x3f
	.zero		1


	//   ....[30]....
        /*0304*/ 	.word	0x0000bc80
        /*0308*/ 	.word	0x00000005
        /*030c*/ 	.word	0x00026810
        /*0310*/ 	.short	0x010a
        /*0312*/ 	.byte	0x3f
	.zero		1


	//   ....[31]....
        /*0314*/ 	.word	0x0000bce0
        /*0318*/ 	.word	0x00000079
        /*031c*/ 	.word	0x00026830
        /*0320*/ 	.short	0x010a
        /*0322*/ 	.byte	0x3f
	.zero		1


	//   ....[32]....
        /*0324*/ 	.word	0x0000be80
        /*0328*/ 	.word	0x0000000f
        /*032c*/ 	.word	0x00026820
        /*0330*/ 	.short	0x010a
        /*0332*/ 	.byte	0x3f
	.zero		1


	//   ....[33]....
        /*0334*/ 	.word	0x0000bed0
        /*0338*/ 	.word	0x0000000f
        /*033c*/ 	.word	0x00026840
        /*0340*/ 	.short	0x010a
        /*0342*/ 	.byte	0x3f
	.zero		1


	//   ....[34]....
        /*0344*/ 	.word	0x0000bf20
        /*0348*/ 	.word	0x0000000f
        /*034c*/ 	.word	0x00026828
        /*0350*/ 	.short	0x010a
        /*0352*/ 	.byte	0x3f
	.zero		1


	//   ....[35]....
        /*0354*/ 	.word	0x0000bf70
        /*0358*/ 	.word	0x0000000f
        /*035c*/ 	.word	0x00026848
        /*0360*/ 	.short	0x010a
        /*0362*/ 	.byte	0x3f
	.zero		1


	//   ....[36]....
        /*0364*/ 	.word	0x0000bfd0
        /*0368*/ 	.word	0x0000000f
        /*036c*/ 	.word	0x00026820
        /*0370*/ 	.short	0x010a
        /*0372*/ 	.byte	0x3f
	.zero		1


	//   ....[37]....
        /*0374*/ 	.word	0x0000c020
        /*0378*/ 	.word	0x0000000f
        /*037c*/ 	.word	0x00026840
        /*0380*/ 	.short	0x010a
        /*0382*/ 	.byte	0x3f
	.zero		1


	//   ....[38]....
        /*0384*/ 	.word	0x0000c070
        /*0388*/ 	.word	0x0000000f
        /*038c*/ 	.word	0x00026828
        /*0390*/ 	.short	0x010a
        /*0392*/ 	.byte	0x3f
	.zero		1


	//   ....[39]....
        /*0394*/ 	.word	0x0000c0c0
        /*0398*/ 	.word	0x00000003
        /*039c*/ 	.word	0x00026840
        /*03a0*/ 	.short	0x010a
        /*03a2*/ 	.byte	0x3f
	.zero		1


	//   ....[40]....
        /*03a4*/ 	.word	0x0000c190
        /*03a8*/ 	.word	0x00000007
        /*03ac*/ 	.word	0x00000000
        /*03b0*/ 	.short	0x010a
        /*03b2*/ 	.byte	0x3f
	.zero		1


	//   ....[41]....
        /*03b4*/ 	.word	0x0000c1e0
        /*03b8*/ 	.word	0x00000003
        /*03bc*/ 	.word	0x00000000
        /*03c0*/ 	.short	0x010a
        /*03c2*/ 	.byte	0x3f
	.zero		1


	//   ....[42]....
        /*03c4*/ 	.word	0x0000c230
        /*03c8*/ 	.word	0x00000005
        /*03cc*/ 	.word	0x00000000
        /*03d0*/ 	.short	0x010a
        /*03d2*/ 	.byte	0x3f
	.zero		1


	//----- nvinfo : EIATTR_NUM_MBARRIERS
	.align		4
.L_793:
        /*03d4*/ 	.byte	0x03, 0x38
        /*03d6*/ 	.short	0x0009


	//----- nvinfo : EIATTR_EXIT_INSTR_OFFSETS
	.align		4
        /*03d8*/ 	.byte	0x04, 0x1c
        /*03da*/ 	.short	(.L_795 - .L_794)


	//   ....[0]....
.L_794:
        /*03dc*/ 	.word	0x0000bb90


	//----- nvinfo : EIATTR_MAX_THREADS
	.align		4
.L_795:
        /*03e0*/ 	.byte	0x04, 0x05
        /*03e2*/ 	.short	(.L_797 - .L_796)
.L_796:
        /*03e4*/ 	.word	0x00000180
        /*03e8*/ 	.word	0x00000001
        /*03ec*/ 	.word	0x00000001


	//----- nvinfo : EIATTR_CRS_STACK_SIZE
	.align		4
.L_797:
        /*03f0*/ 	.byte	0x04, 0x1e
        /*03f2*/ 	.short	(.L_799 - .L_798)
.L_798:
        /*03f4*/ 	.word	0x00000000


	//----- nvinfo : EIATTR_CBANK_PARAM_SIZE
	.align		4
.L_799:
        /*03f8*/ 	.byte	0x03, 0x19
        /*03fa*/ 	.short	0x06f0


	//----- nvinfo : EIATTR_PARAM_CBANK
	.align		4
        /*03fc*/ 	.byte	0x04, 0x0a
        /*03fe*/ 	.short	(.L_801 - .L_800)
	.align		4
.L_800:
        /*0400*/ 	.word	index@(.nv.constant0._ZN7cutlass13device_kernelIN5flash11enable_sm90INS1_16FlashAttnBwdSm90INS1_25CollectiveMainloopBwdSm90ILi2ELi2ELi2EN4cute5tupleIJNS5_1CILi1EEES8_S8_EEENS6_IJNS7_ILi64EEENS7_ILi128EEENS7_ILi96EEEEEENS_10bfloat16_tEfNS_4arch4Sm90ELb1ELb0ELb1ELb1ELb1ELb1ELb0ELb0ELi2ELi1ELi2ELi1ELb1EEENS1_21CollectiveEpilogueBwdISD_SE_SG_Li256ELb1ELb0ELi1EEENS1_25SingleTileBwdLPTSchedulerILb1ELi128ELb1EEEEEEEEEvNT_6ParamsE)
        /*0404*/ 	.short	0x0210
        /*0406*/ 	.short	0x06f0


	//----- nvinfo : EIATTR_SW_WAR
	.align		4
.L_801:
        /*0408*/ 	.byte	0x04, 0x36
        /*040a*/ 	.short	(.L_803 - .L_802)
.L_802:
        /*040c*/ 	.word	0x00000008
.L_803:


//--------------------- .nv.info._ZN7cutlass13device_kernelIN5flash11enable_sm90INS1_16FlashAttnBwdSm90INS1_25CollectiveMainloopBwdSm90ILi2ELi2ELi2EN4cute5tupleIJNS5_1CILi1EEES8_S8_EEENS6_IJNS7_ILi64EEENS7_ILi128EEENS7_ILi96EEEEEENS_10bfloat16_tEfNS_4arch4Sm90ELb1ELb0ELb1ELb1ELb0ELb1ELb0ELb0ELi2ELi1ELi2ELi1ELb1EEENS1_24CollectiveEpilogueBwdGQAISD_fSG_Li256ELb1ELb0EEENS1_25SingleTileBwdLPTSchedulerILb1ELi128ELb0EEEEEEEEEvNT_6ParamsE --------------------------
	.section	.nv.info._ZN7cutlass13device_kernelIN5flash11enable_sm90INS1_16FlashAttnBwdSm90INS1_25CollectiveMainloopBwdSm90ILi2ELi2ELi2EN4cute5tupleIJNS5_1CILi1EEES8_S8_EEENS6_IJNS7_ILi64EEENS7_ILi128EEENS7_ILi96EEEEEENS_10bfloat16_tEfNS_4arch4Sm90ELb1ELb0ELb1ELb1ELb0ELb1ELb0ELb0ELi2ELi1ELi2ELi1ELb1EEENS1_24CollectiveEpilogueBwdGQAISD_fSG_Li256ELb1ELb0EEENS1_25SingleTileBwdLPTSchedulerILb1ELi128ELb0EEEEEEEEEvNT_6ParamsE,"",@"SHT_CUDA_INFO"
	.sectionflags	@""
	.align	4


	//----- nvinfo : EIATTR_CUDA_API_VERSION
	.align		4
        /*0000*/ 	.byte	0x04, 0x37
        /*0002*/ 	.short	(.L_805 - .L_804)
.L_804:
        /*0004*/ 	.word	0x00000082


	//----- nvinfo : EIATTR_KPARAM_INFO
	.align		4
.L_805:
        /*0008*/ 	.byte	0x04, 0x17
        /*000a*/ 	.short	(.L_807 - .L_806)
.L_806:
        /*000c*/ 	.word	0x00000000
        /*0010*/ 	.short	0x0000
        /*0012*/ 	.short	0x0070
        /*0014*/ 	.byte	0x00, 0xf0, 0x01, 0x1c


	//----- nvinfo : EIATTR_SPARSE_MMA_MASK
	.align		4
.L_807:
        /*0018*/ 	.byte	0x03, 0x50
        /*001a*/ 	.short	0x0000


	//----- nvinfo : EIATTR_MAXREG_COUNT
	.align		4
        /*001c*/ 	.byte	0x03, 0x1b
        /*001e*/ 	.short	0x00a8


	//----- nvinfo : EIATTR_NUM_BARRIERS
	.align		4
        /*0020*/ 	.byte	0x02, 0x4c
        /*0022*/ 	.byte	0x10
	.zero		1


	//----- nvinfo : EIATTR_EXTERNS
	.align		4
        /*0024*/ 	.byte	0x04, 0x0f
        /*0026*/ 	.short	(.L_809 - .L_808)


	//   ....[0]....
	.align		4
.L_808:
        /*0028*/ 	.word	index@(__assertfail)


	//----- nvinfo : EIATTR_ANNOTATIONS
	.align		4
.L_809:
        /*002c*/ 	.byte	0x04, 0x55
        /*002e*/ 	.short	(.L_811 - .L_810)


	//   ....[0]....
.L_810:
        /*0030*/ 	.word	0x00000001
        /*0034*/ 	.byte	0x20, 0x81, 0x00, 0x00, 0x01, 0x00, 0x00, 0x00, 0x50, 0x85, 0x00, 0x00, 0x01, 0x00, 0x00, 0x00
        /*0044*/ 	.byte	0x70, 0x92, 0x00, 0x00, 0x01, 0x00, 0x00, 0x00, 0x90, 0x92, 0x00, 0x00, 0x01, 0x00, 0x00, 0x00
        /*0054*/ 	.byte	0x70, 0x96, 0x00, 0x00


	//----- nvinfo : EIATTR_MERCURY_ISA_VERSION
	.align		4
.L_811:
        /*0058*/ 	.byte	0x03, 0x5f
        /*005a*/ 	.short	0x0101


	//----- nvinfo : EIATTR_INT_WARP_WIDE_INSTR_OFFSETS
	.align		4
        /*005c*/ 	.byte	0x04, 0x31
        /*005e*/ 	.short	(.L_813 - .L_812)


	//   ....[0]....
.L_812:
        /*0060*/ 	.word	0x00000190


	//   ....[1]....
        /*0064*/ 	.word	0x000001c0


	//----- nvinfo : EIATTR_COOP_GROUP_MASK_REGIDS
	.align		4
.L_813:
        /*0068*/ 	.byte	0x04, 0x29
        /*006a*/ 	.short	(.L_815 - .L_814)


	//   ....[0]....
.L_814:
        /*006c*/ 	.word	0xffffffff


	//   ....[1]....
        /*0070*/ 	.word	0xffffffff


	//   ....[2]....
        /*0074*/ 	.word	0xffffffff


	//   ....[3]....
        /*0078*/ 	.word	0xffffffff


	//   ....[4]....
        /*007c*/ 	.word	0xffffffff


	//   ....[5]....
        /*0080*/ 	.word	0xffffffff


	//   ....[6]....
        /*0084*/ 	.word	0xffffffff


	//   ....[7]....
        /*0088*/ 	.word	0x0500000f


	//----- nvinfo : EIATTR_COOP_GROUP_INSTR_OFFSETS
	.align		4
.L_815:
        /*008c*/ 	.byte	0x04, 0x28
        /*008e*/ 	.short	(.L_817 - .L_816)


	//   ....[0]....
.L_816:
        /*0090*/ 	.word	0x00000070


	//   ....[1]....
        /*0094*/ 	.word	0x000001a0


	//   ....[2]....
        /*0098*/ 	.word	0x000001f0


	//   ....[3]....
        /*009c*/ 	.word	0x000003e0


	//   ....[4]....
        /*00a0*/ 	.word	0x00000630


	//   ....[5]....
        /*00a4*/ 	.word	0x00001700


	//   ....[6]....
        /*00a8*/ 	.word	0x00005ba0


	//   ....[7]....
        /*00ac*/ 	.word	0x00009fb0


	//----- nvinfo : EIATTR_REG_RECONFIG
	.align		4
.L_817:
        /*00b0*/ 	.byte	0x01, 0x54
	.zero		2


	//----- nvinfo : EIATTR_SYSCALL_OFFSETS
	.align		4
        /*00b4*/ 	.byte	0x04, 0x46
        /*00b6*/ 	.short	(.L_819 - .L_818)


	//   ....[0]....
.L_818:
        /*00b8*/ 	.word	0x00001360


	//   ....[1]....
        /*00bc*/ 	.word	0x00001450


	//   ....[2]....
        /*00c0*/ 	.word	0x000015b0


	//   ....[3]....
        /*00c4*/ 	.word	0x000016a0


	//   ....[4]....
        /*00c8*/ 	.word	0x00001920


	//----- nvinfo : EIATTR_MBARRIER_INSTR_OFFSETS
	.align		4
.L_819:
        /*00cc*/ 	.byte	0x04, 0x39
        /*00ce*/ 	.short	(.L_821 - .L_820)


	//   ....[0]....
.L_820:
        /*00d0*/ 	.word	0x00000290
        /*00d4*/ 	.word	0x000000ff
        /*00d8*/ 	.word	0x00026800
        /*00dc*/ 	.short	0x0100
        /*00de*/ 	.byte	0x06
	.zero		1


	//   ....[1]....
        /*00e0*/ 	.word	0x00000390
        /*00e4*/ 	.word	0x000000ff
        /*00e8*/ 	.word	0x00026810
        /*00ec*/ 	.short	0x0100
        /*00ee*/ 	.byte	0x08
	.zero		1


	//   ....[2]....
        /*00f0*/ 	.word	0x000003a0
        /*00f4*/ 	.word	0x000000ff
        /*00f8*/ 	.word	0x00026820
        /*00fc*/ 	.short	0x0100
        /*00fe*/ 	.byte	0x08
	.zero		1


	//   ....[3]....
        /*0100*/ 	.word	0x000003b0
        /*0104*/ 	.word	0x000000ff
        /*0108*/ 	.word	0x00026818
        /*010c*/ 	.short	0x0100
        /*010e*/ 	.byte	0x08
	.zero		1


	//   ....[4]....
        /*0110*/ 	.word	0x000003c0
        /*0114*/ 	.word	0x000000ff
        /*0118*/ 	.word	0x00026828
        /*011c*/ 	.short	0x0100
        /*011e*/ 	.byte	0x08
	.zero		1


	//   ....[5]....
        /*0120*/ 	.word	0x000004f0
        /*0124*/ 	.word	0x000000ff
        /*0128*/ 	.word	0x00026830
        /*012c*/ 	.short	0x0100
        /*012e*/ 	.byte	0x08
	.zero		1


	//   ....[6]....
        /*0130*/ 	.word	0x00000500
        /*0134*/ 	.word	0x000000ff
        /*0138*/ 	.word	0x00026840
        /*013c*/ 	.short	0x0100
        /*013e*/ 	.byte	0x08
	.zero		1


	//   ....[7]....
        /*0140*/ 	.word	0x00000510
        /*0144*/ 	.word	0x000000ff
        /*0148*/ 	.word	0x00026838
        /*014c*/ 	.short	0x0100
        /*014e*/ 	.byte	0x08
	.zero		1


	//   ....[8]....
        /*0150*/ 	.word	0x00000520
        /*0154*/ 	.word	0x000000ff
        /*0158*/ 	.word	0x00026848
        /*015c*/ 	.short	0x0100
        /*015e*/ 	.byte	0x08
	.zero		1


	//   ....[9]....
        /*0160*/ 	.word	0x00001740
        /*0164*/ 	.word	0x000000eb
        /*0168*/ 	.word	0x00026800
        /*016c*/ 	.short	0x010a
        /*016e*/ 	.byte	0x3f
	.zero		1


	//   ....[10]....
        /*0170*/ 	.word	0x000017e0
        /*0174*/ 	.word	0x000000eb
        /*0178*/ 	.word	0x00026800
        /*017c*/ 	.short	0x010a
        /*017e*/ 	.byte	0x3f
	.zero		1


	//   ....[11]....
        /*0180*/ 	.word	0x00002150
        /*0184*/ 	.word	0x000000ff
        /*0188*/ 	.word	0x00026810
        /*018c*/ 	.short	0x010a
        /*018e*/ 	.byte	0x08
	.zero		1


	//   ....[12]....
        /*0190*/ 	.word	0x00002190
        /*0194*/ 	.word	0x000000ff
        /*0198*/ 	.word	0x00026810
        /*019c*/ 	.short	0x010a
        /*019e*/ 	.byte	0x08
	.zero		1


	//   ....[13]....
        /*01a0*/ 	.word	0x000025d0
        /*01a4*/ 	.word	0x000000ff
        /*01a8*/ 	.word	0x00026830
        /*01ac*/ 	.short	0x010a
        /*01ae*/ 	.byte	0x08
	.zero		1


	//   ....[14]....
        /*01b0*/ 	.word	0x00002900
        /*01b4*/ 	.word	0x000000ff
        /*01b8*/ 	.word	0x00026830
        /*01bc*/ 	.short	0x010a
        /*01be*/ 	.byte	0x08
	.zero		1


	//   ....[15]....
        /*01c0*/ 	.word	0x00004c30
        /*01c4*/ 	.word	0x000000ff
        /*01c8*/ 	.word	0x00000000
        /*01cc*/ 	.short	0x0101
        /*01ce*/ 	.byte	0x0a
	.zero		1


	//   ....[16]....
        /*01d0*/ 	.word	0x00004f10
        /*01d4*/ 	.word	0x000000ff
        /*01d8*/ 	.word	0x00000000
        /*01dc*/ 	.short	0x0101
        /*01de*/ 	.byte	0x08
	.zero		1


	//   ....[17]....
        /*01e0*/ 	.word	0x00007cf0
        /*01e4*/ 	.word	0x0000000f
        /*01e8*/ 	.word	0x00026820
        /*01ec*/ 	.short	0x010a
        /*01ee*/ 	.byte	0x3f
	.zero		1


	//   ....[18]....
        /*01f0*/ 	.word	0x000085b0
        /*01f4*/ 	.word	0x0000000f
        /*01f8*/ 	.word	0x00026840
        /*01fc*/ 	.short	0x010a
        /*01fe*/ 	.byte	0x3f
	.zero		1


	//   ....[19]....
        /*0200*/ 	.word	0x000088f0
        /*0204*/ 	.word	0x0000000f
        /*0208*/ 	.word	0x00026828
        /*020c*/ 	.short	0x010a
        /*020e*/ 	.byte	0x3f
	.zero		1


	//   ....[20]....
        /*0210*/ 	.word	0x00008c30
        /*0214*/ 	.word	0x0000000f
        /*0218*/ 	.word	0x00026848
        /*021c*/ 	.short	0x010a
        /*021e*/ 	.byte	0x3f
	.zero		1


	//   ....[21]....
        /*0220*/ 	.word	0x00008f10
        /*0224*/ 	.word	0x0000000f
        /*0228*/ 	.word	0x00026820
        /*022c*/ 	.short	0x010a
        /*022e*/ 	.byte	0x3f
	.zero		1


	//   ....[22]....
        /*0230*/ 	.word	0x000092c0
        /*0234*/ 	.word	0x0000000f
        /*0238*/ 	.word	0x00026840
        /*023c*/ 	.short	0x010a
        /*023e*/ 	.byte	0x3f
	.zero		1


	//   ....[23]....
        /*0240*/ 	.word	0x000095d0
        /*0244*/ 	.word	0x0000000f
        /*0248*/ 	.word	0x00026828
        /*024c*/ 	.short	0x010a
        /*024e*/ 	.byte	0x3f
	.zero		1


	//   ....[24]....
        /*0250*/ 	.word	0x00009950
        /*0254*/ 	.word	0x00000003
        /*0258*/ 	.word	0x00026840
        /*025c*/ 	.short	0x010a
        /*025e*/ 	.byte	0x3f
	.zero		1


	//   ....[25]....
        /*0260*/ 	.word	0x00009e20
        /*0264*/ 	.word	0x00000007
        /*0268*/ 	.word	0x00000000
        /*026c*/ 	.short	0x010a
        /*026e*/ 	.byte	0x3f
	.zero		1


	//   ....[26]....
        /*0270*/ 	.word	0x00009e70
        /*0274*/ 	.word	0x00000003
        /*0278*/ 	.word	0x00000000
        /*027c*/ 	.short	0x010a
        /*027e*/ 	.byte	0x3f
	.zero		1


	//   ....[27]....
        /*0280*/ 	.word	0x00009ed0
        /*0284*/ 	.word	0x00000005
        /*0288*/ 	.word	0x00000000
        /*028c*/ 	.short	0x010a
        /*028e*/ 	.byte	0x3f
	.zero		1


	//   ....[28]....
        /*0290*/ 	.word	0x00009f00
        /*0294*/ 	.word	0x00000003
        /*0298*/ 	.word	0x00000000
        /*029c*/ 	.short	0x010a
        /*029e*/ 	.byte	0x3f
	.zero		1


	//   ....[29]....
        /*02a0*/ 	.word	0x00009fe0
        /*02a4*/ 	.word	0x000000eb
        /*02a8*/ 	.word	0x00026800
        /*02ac*/ 	.short	0x010a
        /*02ae*/ 	.byte	0x3f
	.zero		1


	//   ....[30]....
        /*02b0*/ 	.word	0x0000a040
        /*02b4*/ 	.word	0x00000005
        /*02b8*/ 	.word	0x00026810
        /*02bc*/ 	.short	0x010a
        /*02be*/ 	.byte	0x3f
	.zero		1


	//   ....[31]....
        /*02c0*/ 	.word	0x0000a0a0
        /*02c4*/ 	.word	0x00000079
        /*02c8*/ 	.word	0x00026830
        /*02cc*/ 	.short	0x010a
        /*02ce*/ 	.byte	0x3f
	.zero		1


	//   ....[32]....
        /*02d0*/ 	.word	0x0000a0f0
        /*02d4*/ 	.word	0x0000000f
        /*02d8*/ 	.word	0x00026820
        /*02dc*/ 	.short	0x010a
        /*02de*/ 	.byte	0x3f
	.zero		1


	//   ....[33]....
        /*02e0*/ 	.word	0x0000a140
        /*02e4*/ 	.word	0x0000000f
        /*02e8*/ 	.word	0x00026840
        /*02ec*/ 	.short	0x010a
        /*02ee*/ 	.byte	0x3f
	.zero		1


	//   ....[34]....
        /*02f0*/ 	.word	0x0000a190
        /*02f4*/ 	.word	0x0000000f
        /*02f8*/ 	.word	0x00026828
        /*02fc*/ 	.short	0x010a
        /*02fe*/ 	.byte	0x3f
	.zero		1


	//   ....[35]....
        /*0300*/ 	.word	0x0000a1e0
        /*0304*/ 	.word	0x0000000f
        /*0308*/ 	.word	0x00026848
        /*030c*/ 	.short	0x010a
        /*030e*/ 	.byte	0x3f
	.zero		1


	//   ....[36]....
        /*0310*/ 	.word	0x0000a240
        /*0314*/ 	.word	0x0000000f
        /*0318*/ 	.word	0x00026820
        /*031c*/ 	.short	0x010a
        /*031e*/ 	.byte	0x3f
	.zero		1


	//   ....[37]....
        /*0320*/ 	.word	0x0000a290
        /*0324*/ 	.word	0x0000000f
        /*0328*/ 	.word	0x00026840
        /*032c*/ 	.short	0x010a
        /*032e*/ 	.byte	0x3f
	.zero		1


	//   ....[38]....
        /*0330*/ 	.word	0x0000a2e0
        /*0334*/ 	.word	0x0000000f
        /*0338*/ 	.word	0x00026828
        /*033c*/ 	.short	0x010a
        /*033e*/ 	.byte	0x3f
	.zero		1


	//   ....[39]....
        /*0340*/ 	.word	0x0000a330
        /*0344*/ 	.word	0x00000003
        /*0348*/ 	.word	0x00026840
        /*034c*/ 	.short	0x010a
        /*034e*/ 	.byte	0x3f
	.zero		1


	//   ....[40]....
        /*0350*/ 	.word	0x0000a400
        /*0354*/ 	.word	0x00000007
        /*0358*/ 	.word	0x00000000
        /*035c*/ 	.short	0x010a
        /*035e*/ 	.byte	0x3f
	.zero		1


	//   ....[41]....
        /*0360*/ 	.word	0x0000a450
        /*0364*/ 	.word	0x00000003
        /*0368*/ 	.word	0x00000000
        /*036c*/ 	.short	0x010a
        /*036e*/ 	.byte	0x3f
	.zero		1


	//   ....[42]....
        /*0370*/ 	.word	0x0000a4a0
        /*0374*/ 	.word	0x00000005
        /*0378*/ 	.word	0x00000000
        /*037c*/ 	.short	0x010a
        /*037e*/ 	.byte	0x3f
	.zero		1


	//----- nvinfo : EIATTR_NUM_MBARRIERS
	.align		4
.L_821:
        /*0380*/ 	.byte	0x03, 0x38
        /*0382*/ 	.short	0x0009


	//----- nvinfo : EIATTR_EXIT_INSTR_OFFSETS
	.align		4
        /*0384*/ 	.byte	0x04, 0x1c
        /*0386*/ 	.short	(.L_823 - .L_822)


	//   ....[0]....
.L_822:
        /*0388*/ 	.word	0x00009f50


	//----- nvinfo : EIATTR_MAX_THREADS
	.align		4
.L_823:
        /*038c*/ 	.byte	0x04, 0x05
        /*038e*/ 	.short	(.L_825 - .L_824)
.L_824:
        /*0390*/ 	.word	0x00000180
        /*0394*/ 	.word	0x00000001
        /*0398*/ 	.word	0x00000001


	//----- nvinfo : EIATTR_CRS_STACK_SIZE
	.align		4
.L_825:
        /*039c*/ 	.byte	0x04, 0x1e
        /*039e*/ 	.short	(.L_827 - .L_826)
.L_826:
        /*03a0*/ 	.word	0x00000000


	//----- nvinfo : EIATTR_CBANK_PARAM_SIZE
	.align		4
.L_827:
        /*03a4*/ 	.byte	0x03, 0x19
        /*03a6*/ 	.short	0x0770


	//----- nvinfo : EIATTR_PARAM_CBANK
	.align		4
        /*03a8*/ 	.byte	0x04, 0x0a
        /*03aa*/ 	.short	(.L_829 - .L_828)
	.align		4
.L_828:
        /*03ac*/ 	.word	index@(.nv.constant0._ZN7cutlass13device_kernelIN5flash11enable_sm90INS1_16FlashAttnBwdSm90INS1_25CollectiveMainloopBwdSm90ILi2ELi2ELi2EN4cute5tupleIJNS5_1CILi1EEES8_S8_EEENS6_IJNS7_ILi64EEENS7_ILi128EEENS7_ILi96EEEEEENS_10bfloat16_tEfNS_4arch4Sm90ELb1ELb0ELb1ELb1ELb0ELb1ELb0ELb0ELi2ELi1ELi2ELi1ELb1EEENS1_24CollectiveEpilogueBwdGQAISD_fSG_Li256ELb1ELb0EEENS1_25SingleTileBwdLPTSchedulerILb1ELi128ELb0EEEEEEEEEvNT_6ParamsE)
        /*03b0*/ 	.short	0x0210
        /*03b2*/ 	.short	0x0770


	//----- nvinfo : EIATTR_SW_WAR
	.align		4
.L_829:
        /*03b4*/ 	.byte	0x04, 0x36
        /*03b6*/ 	.short	(.L_831 - .L_830)
.L_830:
        /*03b8*/ 	.word	0x00000008
.L_831:


//--------------------- .nv.info._ZN7cutlass13device_kernelIN5flash32FlashAttnBwdPostprocessConvertdQIN4cute5tupleIJNS3_1CILi128EEENS5_ILi96EEEEEENS_10bfloat16_tEfNS_4arch4Sm90ELi256ENS3_8TiledMMAINS3_8MMA_AtomIJNS3_4SM904GMMA27MMA_64x96x16_F32BF16BF16_RSILNSF_5MajorE0ELSH_1ELNSF_7ScaleInE1ELSI_1EEEEEENS3_6LayoutINS4_IJNS5_ILi2EEENS5_ILi1EEESN_EEENS4_IJSN_NS5_ILi0EEESP_EEEEENS4_IJNS3_10UnderscoreESS_SS_EEEEELb0EEEEEvNT_6ParamsE --------------------------
	.section	.nv.info._ZN7cutlass13device_kernelIN5flash32FlashAttnBwdPostprocessConvertdQIN4cute5tupleIJNS3_1CILi128EEENS5_ILi96EEEEEENS_10bfloat16_tEfNS_4arch4Sm90ELi256ENS3_8TiledMMAINS3_8MMA_AtomIJNS3_4SM904GMMA27MMA_64x96x16_F32BF16BF16_RSILNSF_5MajorE0ELSH_1ELNSF_7ScaleInE1ELSI_1EEEEEENS3_6LayoutINS4_IJNS5_ILi2EEENS5_ILi1EEESN_EEENS4_IJSN_NS5_ILi0EEESP_EEEEENS4_IJNS3_10UnderscoreESS_SS_EEEEELb0EEEEEvNT_6ParamsE,"",@"SHT_CUDA_INFO"
	.sectionflags	@""
	.align	4


	//----- nvinfo : EIATTR_CUDA_API_VERSION
	.align		4
        /*0000*/ 	.byte	0x04, 0x37
        /*0002*/ 	.short	(.L_833 - .L_832)
.L_832:
        /*0004*/ 	.word	0x00000082


	//----- nvinfo : EIATTR_KPARAM_INFO
	.align		4
.L_833:
        /*0008*/ 	.byte	0x04, 0x17
        /*000a*/ 	.short	(.L_835 - .L_834)
.L_834:
        /*000c*/ 	.word	0x00000000
        /*0010*/ 	.short	0x0000
        /*0012*/ 	.short	0x0000
        /*0014*/ 	.byte	0x00, 0xf0, 0xc1, 0x01


	//----- nvinfo : EIATTR_SPARSE_MMA_MASK
	.align		4
.L_835:
        /*0018*/ 	.byte	0x03, 0x50
        /*001a*/ 	.short	0x0000


	//----- nvinfo : EIATTR_MAXREG_COUNT
	.align		4
        /*001c*/ 	.byte	0x03, 0x1b
        /*001e*/ 	.short	0x0080


	//----- nvinfo : EIATTR_NUM_BARRIERS
	.align		4
        /*0020*/ 	.byte	0x02, 0x4c
        /*0022*/ 	.byte	0x01
	.zero		1


	//----- nvinfo : EIATTR_MERCURY_ISA_VERSION
	.align		4
        /*0024*/ 	.byte	0x03, 0x5f
        /*0026*/ 	.short	0x0101


	//----- nvinfo : EIATTR_MBARRIER_INSTR_OFFSETS
	.align		4
        /*0028*/ 	.byte	0x04, 0x39
        /*002a*/ 	.short	(.L_837 - .L_836)


	//   ....[0]....
.L_836:
        /*002c*/ 	.word	0x000004a0
        /*0030*/ 	.word	0x000000ff
        /*0034*/ 	.word	0x00012000
        /*0038*/ 	.short	0x0100
        /*003a*/ 	.byte	0x06
	.zero		1


	//   ....[1]....
        /*003c*/ 	.word	0x000005b0
        /*0040*/ 	.word	0x00000004
        /*0044*/ 	.word	0x00012000
        /*0048*/ 	.short	0x010a
        /*004a*/ 	.byte	0x3f
	.zero		1


	//----- nvinfo : EIATTR_NUM_MBARRIERS
	.align		4
.L_837:
        /*004c*/ 	.byte	0x03, 0x38
        /*004e*/ 	.short	0x0001


	//----- nvinfo : EIATTR_EXIT_INSTR_OFFSETS
	.align		4
        /*0050*/ 	.byte	0x04, 0x1c
        /*0052*/ 	.short	(.L_839 - .L_838)


	//   ....[0]....
.L_838:
        /*0054*/ 	.word	0x000001b0


	//   ....[1]....
        /*0058*/ 	.word	0x000011e0


	//   ....[2]....
        /*005c*/ 	.word	0x000013f0


	//   ....[3]....
        /*0060*/ 	.word	0x00001410


	//----- nvinfo : EIATTR_MAX_THREADS
	.align		4
.L_839:
        /*0064*/ 	.byte	0x04, 0x05
        /*0066*/ 	.short	(.L_841 - .L_840)
.L_840:
        /*0068*/ 	.word	0x00000100
        /*006c*/ 	.word	0x00000001
        /*0070*/ 	.word	0x00000001


	//----- nvinfo : EIATTR_CRS_STACK_SIZE
	.align		4
.L_841:
        /*0074*/ 	.byte	0x04, 0x1e
        /*0076*/ 	.short	(.L_843 - .L_842)
.L_842:
        /*0078*/ 	.word	0x00000000


	//----- nvinfo : EIATTR_CBANK_PARAM_SIZE
	.align		4
.L_843:
        /*007c*/ 	.byte	0x03, 0x19
        /*007e*/ 	.short	0x0070


	//----- nvinfo : EIATTR_PARAM_CBANK
	.align		4
        /*0080*/ 	.byte	0x04, 0x0a
        /*0082*/ 	.short	(.L_845 - .L_844)
	.align		4
.L_844:
        /*0084*/ 	.word	index@(.nv.constant0._ZN7cutlass13device_kernelIN5flash32FlashAttnBwdPostprocessConvertdQIN4cute5tupleIJNS3_1CILi128EEENS5_ILi96EEEEEENS_10bfloat16_tEfNS_4arch4Sm90ELi256ENS3_8TiledMMAINS3_8MMA_AtomIJNS3_4SM904GMMA27MMA_64x96x16_F32BF16BF16_RSILNSF_5MajorE0ELSH_1ELNSF_7ScaleInE1ELSI_1EEEEEENS3_6LayoutINS4_IJNS5_ILi2EEENS5_ILi1EEESN_EEENS4_IJSN_NS5_ILi0EEESP_EEEEENS4_IJNS3_10UnderscoreESS_SS_EEEEELb0EEEEEvNT_6ParamsE)
        /*0088*/ 	.short	0x0210
        /*008a*/ 	.short	0x0070


	//----- nvinfo : EIATTR_SW_WAR
	.align		4
.L_845:
        /*008c*/ 	.byte	0x04, 0x36
        /*008e*/ 	.short	(.L_847 - .L_846)
.L_846:
        /*0090*/ 	.word	0x00000008
.L_847:


//--------------------- .nv.info._ZN7cutlass13device_kernelIN5flash32FlashAttnBwdPostprocessConvertdQIN4cute5tupleIJNS3_1CILi64EEENS5_ILi96EEEEEENS_10bfloat16_tEfNS_4arch4Sm90ELi256ENS3_8TiledMMAINS3_8MMA_AtomIJNS3_4SM904GMMA27MMA_64x16x16_F32BF16BF16_SSILNSF_5MajorE0ELSH_1ELNSF_7ScaleInE1ELSI_1EEEEEENS3_6LayoutINS4_IJNS5_ILi1EEENS5_ILi2EEESM_EEENS4_IJNS5_ILi0EEESM_SP_EEEEENS4_IJNS3_10UnderscoreESS_SS_EEEEELb0EEEEEvNT_6ParamsE --------------------------
	.section	.nv.info._ZN7cutlass13device_kernelIN5flash32FlashAttnBwdPostprocessConvertdQIN4cute5tupleIJNS3_1CILi64EEENS5_ILi96EEEEEENS_10bfloat16_tEfNS_4arch4Sm90ELi256ENS3_8TiledMMAINS3_8MMA_AtomIJNS3_4SM904GMMA27MMA_64x16x16_F32BF16BF16_SSILNSF_5MajorE0ELSH_1ELNSF_7ScaleInE1ELSI_1EEEEEENS3_6LayoutINS4_IJNS5_ILi1EEENS5_ILi2EEESM_EEENS4_IJNS5_ILi0EEESM_SP_EEEEENS4_IJNS3_10UnderscoreESS_SS_EEEEELb0EEEEEvNT_6ParamsE,"",@"SHT_CUDA_INFO"
	.sectionflags	@""
	.align	4


	//----- nvinfo : EIATTR_CUDA_API_VERSION
	.align		4
        /*0000*/ 	.byte	0x04, 0x37
        /*0002*/ 	.short	(.L_849 - .L_848)
.L_848:
        /*0004*/ 	.word	0x00000082


	//----- nvinfo : EIATTR_KPARAM_INFO
	.align		4
.L_849:
        /*0008*/ 	.byte	0x04, 0x17
        /*000a*/ 	.short	(.L_851 - .L_850)
.L_850:
        /*000c*/ 	.word	0x00000000
        /*0010*/ 	.short	0x0000
        /*0012*/ 	.short	0x0000
        /*0014*/ 	.byte	0x00, 0xf0, 0xc1, 0x01


	//----- nvinfo : EIATTR_SPARSE_MMA_MASK
	.align		4
.L_851:
        /*0018*/ 	.byte	0x03, 0x50
        /*001a*/ 	.short	0x0000


	//----- nvinfo : EIATTR_MAXREG_COUNT
	.align		4
        /*001c*/ 	.byte	0x03, 0x1b
        /*001e*/ 	.short	0x0080


	//----- nvinfo : EIATTR_NUM_BARRIERS
	.align		4
        /*0020*/ 	.byte	0x02, 0x4c
        /*0022*/ 	.byte	0x01
	.zero		1


	//----- nvinfo : EIATTR_MERCURY_ISA_VERSION
	.align		4
        /*0024*/ 	.byte	0x03, 0x5f
        /*0026*/ 	.short	0x0101


	//----- nvinfo : EIATTR_MBARRIER_INSTR_OFFSETS
	.align		4
        /*0028*/ 	.byte	0x04, 0x39
        /*002a*/ 	.short	(.L_853 - .L_852)


	//   ....[0]....
.L_852:
        /*002c*/ 	.word	0x000004a0
        /*0030*/ 	.word	0x000000ff
        /*0034*/ 	.word	0x00009000
        /*0038*/ 	.short	0x0100
        /*003a*/ 	.byte	0x06
	.zero		1


	//   ....[1]....
        /*003c*/ 	.word	0x000005b0
        /*0040*/ 	.word	0x00000006
        /*0044*/ 	.word	0x00009000
        /*0048*/ 	.short	0x010a
        /*004a*/ 	.byte	0x3f
	.zero		1


	//----- nvinfo : EIATTR_NUM_MBARRIERS
	.align		4
.L_853:
        /*004c*/ 	.byte	0x03, 0x38
        /*004e*/ 	.short	0x0001


	//----- nvinfo : EIATTR_EXIT_INSTR_OFFSETS
	.align		4
        /*0050*/ 	.byte	0x04, 0x1c
        /*0052*/ 	.short	(.L_855 - .L_854)


	//   ....[0]....
.L_854:
        /*0054*/ 	.word	0x000001b0


	//   ....[1]....
        /*0058*/ 	.word	0x00000ca0


	//   ....[2]....
        /*005c*/ 	.word	0x00000ed0


	//   ....[3]....
        /*0060*/ 	.word	0x00000f00


	//----- nvinfo : EIATTR_MAX_THREADS
	.align		4
.L_855:
        /*0064*/ 	.byte	0x04, 0x05
        /*0066*/ 	.short	(.L_857 - .L_856)
.L_856:
        /*0068*/ 	.word	0x00000100
        /*006c*/ 	.word	0x00000001
        /*0070*/ 	.word	0x00000001


	//----- nvinfo : EIATTR_CRS_STACK_SIZE
	.align		4
.L_857:
        /*0074*/ 	.byte	0x04, 0x1e
        /*0076*/ 	.short	(.L_859 - .L_858)
.L_858:
        /*0078*/ 	.word	0x00000000


	//----- nvinfo : EIATTR_CBANK_PARAM_SIZE
	.align		4
.L_859:
        /*007c*/ 	.byte	0x03, 0x19
        /*007e*/ 	.short	0x0070


	//----- nvinfo : EIATTR_PARAM_CBANK
	.align		4
        /*0080*/ 	.byte	0x04, 0x0a
        /*0082*/ 	.short	(.L_861 - .L_860)
	.align		4
.L_860:
        /*0084*/ 	.word	index@(.nv.constant0._ZN7cutlass13device_kernelIN5flash32FlashAttnBwdPostprocessConvertdQIN4cute5tupleIJNS3_1CILi64EEENS5_ILi96EEEEEENS_10bfloat16_tEfNS_4arch4Sm90ELi256ENS3_8TiledMMAINS3_8MMA_AtomIJNS3_4SM904GMMA27MMA_64x16x16_F32BF16BF16_SSILNSF_5MajorE0ELSH_1ELNSF_7ScaleInE1ELSI_1EEEEEENS3_6LayoutINS4_IJNS5_ILi1EEENS5_ILi2EEESM_EEENS4_IJNS5_ILi0EEESM_SP_EEEEENS4_IJNS3_10UnderscoreESS_SS_EEEEELb0EEEEEvNT_6ParamsE)
        /*0088*/ 	.short	0x0210
        /*008a*/ 	.short	0x0070


	//----- nvinfo : EIATTR_SW_WAR
	.align		4
.L_861:
        /*008c*/ 	.byte	0x04, 0x36
        /*008e*/ 	.short	(.L_863 - .L_862)
.L_862:
        /*0090*/ 	.word	0x00000008
.L_863:


//--------------------- .nv.info._ZN7cutlass13device_kernelIN5flash11enable_sm90INS1_16FlashAttnBwdSm90INS1_25CollectiveMainloopBwdSm90ILi2ELi2ELi2EN4cute5tupleIJNS5_1CILi1EEES8_S8_EEENS6_IJNS7_ILi64EEENS7_ILi128EEENS7_ILi96EEEEEENS_10bfloat16_tEfNS_4arch4Sm90ELb1ELb0ELb1ELb1ELb1ELb1ELb0ELb0ELi2ELi1ELi2ELi1ELb1EEENS1_24CollectiveEpilogueBwdGQAISD_fSG_Li256ELb1ELb1EEENS1_25SingleTileBwdLPTSchedulerILb1ELi128ELb1EEEEEEEEEvNT_6ParamsE --------------------------
	.section	.nv.info._ZN7cutlass13device_kernelIN5flash11enable_sm90INS1_16FlashAttnBwdSm90INS1_25CollectiveMainloopBwdSm90ILi2ELi2ELi2EN4cute5tupleIJNS5_1CILi1EEES8_S8_EEENS6_IJNS7_ILi64EEENS7_ILi128EEENS7_ILi96EEEEEENS_10bfloat16_tEfNS_4arch4Sm90ELb1ELb0ELb1ELb1ELb1ELb1ELb0ELb0ELi2ELi1ELi2ELi1ELb1EEENS1_24CollectiveEpilogueBwdGQAISD_fSG_Li256ELb1ELb1EEENS1_25SingleTileBwdLPTSchedulerILb1ELi128ELb1EEEEEEEEEvNT_6ParamsE,"",@"SHT_CUDA_INFO"
	.sectionflags	@""
	.align	4


	//----- nvinfo : EIATTR_CUDA_API_VERSION
	.align		4
        /*0000*/ 	.byte	0x04, 0x37
        /*0002*/ 	.short	(.L_865 - .L_864)
.L_864:
        /*0004*/ 	.word	0x00000082


	//----- nvinfo : EIATTR_KPARAM_INFO
	.align		4
.L_865:
        /*0008*/ 	.byte	0x04, 0x17
        /*000a*/ 	.short	(.L_867 - .L_866)
.L_866:
        /*000c*/ 	.word	0x00000000
        /*0010*/ 	.short	0x0000
        /*0012*/ 	.short	0x0070
        /*0014*/ 	.byte	0x00, 0xf0, 0x01, 0x1c


	//----- nvinfo : EIATTR_SPARSE_MMA_MASK
	.align		4
.L_867:
        /*0018*/ 	.byte	0x03, 0x50
        /*001a*/ 	.short	0x0000


	//----- nvinfo : EIATTR_MAXREG_COUNT
	.align		4
        /*001c*/ 	.byte	0x03, 0x1b
        /*001e*/ 	.short	0x00a8


	//----- nvinfo : EIATTR_NUM_BARRIERS
	.align		4
        /*0020*/ 	.byte	0x02, 0x4c
        /*0022*/ 	.byte	0x10
	.zero		1


	//----- nvinfo : EIATTR_EXTERNS
	.align		4
        /*0024*/ 	.byte	0x04, 0x0f
        /*0026*/ 	.short	(.L_869 - .L_868)


	//   ....[0]....
	.align		4
.L_868:
        /*0028*/ 	.word	index@(__assertfail)


	//----- nvinfo : EIATTR_ANNOTATIONS
	.align		4
.L_869:
        /*002c*/ 	.byte	0x04, 0x55
        /*002e*/ 	.short	(.L_871 - .L_870)


	//   ....[0]....
.L_870:
        /*0030*/ 	.word	0x00000001
        /*0034*/ 	.byte	0x10, 0x8f, 0x00, 0x00, 0x01, 0x00, 0x00, 0x00, 0x40, 0x93, 0x00, 0x00, 0x01, 0x00, 0x00, 0x00
        /*0044*/ 	.byte	0x60, 0xa0, 0x00, 0x00, 0x01, 0x00, 0x00, 0x00, 0x80, 0xa0, 0x00, 0x00, 0x01, 0x00, 0x00, 0x00
        /*0054*/ 	.byte	0x60, 0xa4, 0x00, 0x00


	//----- nvinfo : EIATTR_MERCURY_ISA_VERSION
	.align		4
.L_871:
        /*0058*/ 	.byte	0x03, 0x5f
        /*005a*/ 	.short	0x0101


	//----- nvinfo : EIATTR_INT_WARP_WIDE_INSTR_OFFSETS
	.align		4
        /*005c*/ 	.byte	0x04, 0x31
        /*005e*/ 	.short	(.L_873 - .L_872)


	//   ....[0]....
.L_872:
        /*0060*/ 	.word	0x00000190


	//   ....[1]....
        /*0064*/ 	.word	0x000001c0


	//   ....[2]....
        /*0068*/ 	.word	0x00007250


	//   ....[3]....
        /*006c*/ 	.word	0x00007900


	//   ....[4]....
        /*0070*/ 	.word	0x00007e20


	//----- nvinfo : EIATTR_COOP_GROUP_MASK_REGIDS
	.align		4
.L_873:
        /*0074*/ 	.byte	0x04, 0x29
        /*0076*/ 	.short	(.L_875 - .L_874)


	//   ....[0]....
.L_874:
        /*0078*/ 	.word	0xffffffff


	//   ....[1]....
        /*007c*/ 	.word	0xffffffff


	//   ....[2]....
        /*0080*/ 	.word	0xffffffff


	//   ....[3]....
        /*0084*/ 	.word	0xffffffff


	//   ....[4]....
        /*0088*/ 	.word	0xffffffff


	//   ....[5]....
        /*008c*/ 	.word	0xffffffff


	//   ....[6]....
        /*0090*/ 	.word	0xffffffff


	//   ....[7]....
        /*0094*/ 	.word	0xffffffff


	//   ....[8]....
        /*0098*/ 	.word	0xffffffff


	//   ....[9]....
        /*009c*/ 	.word	0xffffffff


	//   ....[10]....
        /*00a0*/ 	.word	0xffffffff


	//   ....[11]....
        /*00a4*/ 	.word	0xffffffff


	//   ....[12]....
        /*00a8*/ 	.word	0xffffffff


	//   ....[13]....
        /*00ac*/ 	.word	0xffffffff


	//   ....[14]....
        /*00b0*/ 	.word	0xffffffff


	//   ....[15]....
        /*00b4*/ 	.word	0xffffffff


	//   ....[16]....
        /*00b8*/ 	.word	0xffffffff


	//   ....[17]....
        /*00bc*/ 	.word	0x0500000f


	//   ....[18]....
        /*00c0*/ 	.word	0x0500000f


	//   ....[19]....
        /*00c4*/ 	.word	0x0500000f


	//   ....[20]....
        /*00c8*/ 	.word	0x0500000f


	//   ....[21]....
        /*00cc*/ 	.word	0x0500000f


	//   ....[22]....
        /*00d0*/ 	.word	0x0500000f


	//----- nvinfo : EIATTR_COOP_GROUP_INSTR_OFFSETS
	.align		4
.L_875:
        /*00d4*/ 	.byte	0x04, 0x28
        /*00d6*/ 	.short	(.L_877 - .L_876)


	//   ....[0]....
.L_876:
        /*00d8*/ 	.word	0x00000070


	//   ....[1]....
        /*00dc*/ 	.word	0x000001a0


	//   ....[2]....
        /*00e0*/ 	.word	0x000001f0


	//   ....[3]....
        /*00e4*/ 	.word	0x000003e0


	//   ....[4]....
        /*00e8*/ 	.word	0x00000630


	//   ....[5]....
        /*00ec*/ 	.word	0x00001720


	//   ....[6]....
        /*00f0*/ 	.word	0x000059d0


	//   ....[7]....
        /*00f4*/ 	.word	0x00005b50


	//   ....[8]....
        /*00f8*/ 	.word	0x00005e00


	//   ....[9]....
        /*00fc*/ 	.word	0x00005f90


	//   ....[10]....
        /*0100*/ 	.word	0x000060a0


	//   ....[11]....
        /*0104*/ 	.word	0x00006e50


	//   ....[12]....
        /*0108*/ 	.word	0x00007180


	//   ....[13]....
        /*010c*/ 	.word	0x00007580


	//   ....[14]....
        /*0110*/ 	.word	0x00007830


	//   ....[15]....
        /*0114*/ 	.word	0x00007ae0


	//   ....[16]....
        /*0118*/ 	.word	0x00007d50


	//   ....[17]....
        /*011c*/ 	.word	0x0000ada0


	//   ....[18]....
        /*0120*/ 	.word	0x0000af10


	//   ....[19]....
        /*0124*/ 	.word	0x0000af80


	//   ....[20]....
        /*0128*/ 	.word	0x0000aff0


	//   ....[21]....
        /*012c*/ 	.word	0x0000b060


	//   ....[22]....
        /*0130*/ 	.word	0x0000b0d0


	//----- nvinfo : EIATTR_REG_RECONFIG
	.align		4
.L_877:
        /*0134*/ 	.byte	0x01, 0x54
	.zero		2


	//----- nvinfo : EIATTR_SYSCALL_OFFSETS
	.align		4
        /*0138*/ 	.byte	0x04, 0x46
        /*013a*/ 	.short	(.L_879 - .L_878)


	//   ....[0]....
.L_878:
        /*013c*/ 	.word	0x00001380


	//   ....[1]....
        /*0140*/ 	.word	0x00001470


	//   ....[2]....
        /*0144*/ 	.word	0x000015d0


	//   ....[3]....
        /*0148*/ 	.word	0x000016c0


	//   ....[4]....
        /*014c*/ 	.word	0x00001940


	//----- nvinfo : EIATTR_MBARRIER_INSTR_OFFSETS
	.align		4
.L_879:
        /*0150*/ 	.byte	0x04, 0x39
        /*0152*/ 	.short	(.L_881 - .L_880)


	//   ....[0]....
.L_880:
        /*0154*/ 	.word	0x00000290
        /*0158*/ 	.word	0x000000ff
        /*015c*/ 	.word	0x00026800
        /*0160*/ 	.short	0x0100
        /*0162*/ 	.byte	0x06
	.zero		1


	//   ....[1]....
        /*0164*/ 	.word	0x00000390
        /*0168*/ 	.word	0x000000ff
        /*016c*/ 	.word	0x00026810
        /*0170*/ 	.short	0x0100
        /*0172*/ 	.byte	0x08
	.zero		1


	//   ....[2]....
        /*0174*/ 	.word	0x000003a0
        /*0178*/ 	.word	0x000000ff
        /*017c*/ 	.word	0x00026820
        /*0180*/ 	.short	0x0100
        /*0182*/ 	.byte	0x08
	.zero		1


	//   ....[3]....
        /*0184*/ 	.word	0x000003b0
        /*0188*/ 	.word	0x000000ff
        /*018c*/ 	.word	0x00026818
        /*0190*/ 	.short	0x0100
        /*0192*/ 	.byte	0x08
	.zero		1


	//   ....[4]....
        /*0194*/ 	.word	0x000003c0
        /*0198*/ 	.word	0x000000ff
        /*019c*/ 	.word	0x00026828
        /*01a0*/ 	.short	0x0100
        /*01a2*/ 	.byte	0x08
	.zero		1


	//   ....[5]....
        /*01a4*/ 	.word	0x000004f0
        /*01a8*/ 	.word	0x000000ff
        /*01ac*/ 	.word	0x00026830
        /*01b0*/ 	.short	0x0100
        /*01b2*/ 	.byte	0x08
	.zero		1


	//   ....[6]....
        /*01b4*/ 	.word	0x00000500
        /*01b8*/ 	.word	0x000000ff
        /*01bc*/ 	.word	0x00026840
        /*01c0*/ 	.short	0x0100
        /*01c2*/ 	.byte	0x08
	.zero		1


	//   ....[7]....
        /*01c4*/ 	.word	0x00000510
        /*01c8*/ 	.word	0x000000ff
        /*01cc*/ 	.word	0x00026838
        /*01d0*/ 	.short	0x0100
        /*01d2*/ 	.byte	0x08
	.zero		1


	//   ....[8]....
        /*01d4*/ 	.word	0x00000520
        /*01d8*/ 	.word	0x000000ff
        /*01dc*/ 	.word	0x00026848
        /*01e0*/ 	.short	0x0100
        /*01e2*/ 	.byte	0x08
	.zero		1


	//   ....[9]....
        /*01e4*/ 	.word	0x00001760
        /*01e8*/ 	.word	0x000000eb
        /*01ec*/ 	.word	0x00026800
        /*01f0*/ 	.short	0x010a
        /*01f2*/ 	.byte	0x3f
	.zero		1


	//   ....[10]....
        /*01f4*/ 	.word	0x00001800
        /*01f8*/ 	.word	0x000000eb
        /*01fc*/ 	.word	0x00026800
        /*0200*/ 	.short	0x010a
        /*0202*/ 	.byte	0x3f
	.zero		1


	//   ....[11]....
        /*0204*/ 	.word	0x00002170
        /*0208*/ 	.word	0x000000ff
        /*020c*/ 	.word	0x00026810
        /*0210*/ 	.short	0x010a
        /*0212*/ 	.byte	0x08
	.zero		1


	//   ....[12]....
        /*0214*/ 	.word	0x000021b0
        /*0218*/ 	.word	0x000000ff
        /*021c*/ 	.word	0x00026810
        /*0220*/ 	.short	0x010a
        /*0222*/ 	.byte	0x08
	.zero		1


	//   ....[13]....
        /*0224*/ 	.word	0x000025f0
        /*0228*/ 	.word	0x000000ff
        /*022c*/ 	.word	0x00026830
        /*0230*/ 	.short	0x010a
        /*0232*/ 	.byte	0x08
	.zero		1


	//   ....[14]....
        /*0234*/ 	.word	0x00002920
        /*0238*/ 	.word	0x000000ff
        /*023c*/ 	.word	0x00026830
        /*0240*/ 	.short	0x010a
        /*0242*/ 	.byte	0x08
	.zero		1


	//   ....[15]....
        /*0244*/ 	.word	0x00004c50
        /*0248*/ 	.word	0x000000ff
        /*024c*/ 	.word	0x00000000
        /*0250*/ 	.short	0x0101
        /*0252*/ 	.byte	0x0a
	.zero		1


	//   ....[16]....
        /*0254*/ 	.word	0x00004f30
        /*0258*/ 	.word	0x000000ff
        /*025c*/ 	.word	0x00000000
        /*0260*/ 	.short	0x0101
        /*0262*/ 	.byte	0x08
	.zero		1


	//   ....[17]....
        /*0264*/ 	.word	0x00008ae0
        /*0268*/ 	.word	0x0000000f
        /*026c*/ 	.word	0x00026820
        /*0270*/ 	.short	0x010a
        /*0272*/ 	.byte	0x3f
	.zero		1


	//   ....[18]....
        /*0274*/ 	.word	0x000093a0
        /*0278*/ 	.word	0x0000000f
        /*027c*/ 	.word	0x00026840
        /*0280*/ 	.short	0x010a
        /*0282*/ 	.byte	0x3f
	.zero		1


	//   ....[19]....
        /*0284*/ 	.word	0x000096e0
        /*0288*/ 	.word	0x0000000f
        /*028c*/ 	.word	0x00026828
        /*0290*/ 	.short	0x010a
        /*0292*/ 	.byte	0x3f
	.zero		1


	//   ....[20]....
        /*0294*/ 	.word	0x00009a20
        /*0298*/ 	.word	0x0000000f
        /*029c*/ 	.word	0x00026848
        /*02a0*/ 	.short	0x010a
        /*02a2*/ 	.byte	0x3f
	.zero		1


	//   ....[21]....
        /*02a4*/ 	.word	0x00009d00
        /*02a8*/ 	.word	0x0000000f
        /*02ac*/ 	.word	0x00026820
        /*02b0*/ 	.short	0x010a
        /*02b2*/ 	.byte	0x3f
	.zero		1


	//   ....[22]....
        /*02b4*/ 	.word	0x0000a0b0
        /*02b8*/ 	.word	0x0000000f
        /*02bc*/ 	.word	0x00026840
        /*02c0*/ 	.short	0x010a
        /*02c2*/ 	.byte	0x3f
	.zero		1


	//   ....[23]....
        /*02c4*/ 	.word	0x0000a3c0
        /*02c8*/ 	.word	0x0000000f
        /*02cc*/ 	.word	0x00026828
        /*02d0*/ 	.short	0x010a
        /*02d2*/ 	.byte	0x3f
	.zero		1


	//   ....[24]....
        /*02d4*/ 	.word	0x0000a740
        /*02d8*/ 	.word	0x00000003
        /*02dc*/ 	.word	0x00026840
        /*02e0*/ 	.short	0x010a
        /*02e2*/ 	.byte	0x3f
	.zero		1


	//   ....[25]....
        /*02e4*/ 	.word	0x0000ac10
        /*02e8*/ 	.word	0x00000007
        /*02ec*/ 	.word	0x00000000
        /*02f0*/ 	.short	0x010a
        /*02f2*/ 	.byte	0x3f
	.zero		1


	//   ....[26]....
        /*02f4*/ 	.word	0x0000ac60
        /*02f8*/ 	.word	0x00000003
        /*02fc*/ 	.word	0x00000000
        /*0300*/ 	.short	0x010a
        /*0302*/ 	.byte	0x3f
	.zero		1


	//   ....[27]....
        /*0304*/ 	.word	0x0000acc0
        /*0308*/ 	.word	0x00000005
        /*030c*/ 	.word	0x00000000
        /*0310*/ 	.short	0x010a
        /*0312*/ 	.byte	0x3f
	.zero		1


	//   ....[28]....
        /*0314*/ 	.word	0x0000acf0
        /*0318*/ 	.word	0x00000003
        /*031c*/ 	.word	0x00000000
        /*0320*/ 	.short	0x010a
        /*0322*/ 	.byte	0x3f
	.zero		1


	//   ....[29]....
        /*0324*/ 	.word	0x0000add0
        /*0328*/ 	.word	0x000000eb
        /*032c*/ 	.word	0x00026800
        /*0330*/ 	.short	0x010a
        /*0332*/ 	.byte	0x3f
	.zero		1


	//   ....[30]....
        /*0334*/ 	.word	0x0000ae30
        /*0338*/ 	.word	0x00000005
        /*033c*/ 	.word	0x00026810
        /*0340*/ 	.short	0x010a
        /*0342*/ 	.byte	0x3f
	.zero		1


	//   ....[31]....
        /*0344*/ 	.word	0x0000ae90
        /*0348*/ 	.word	0x00000079
        /*034c*/ 	.word	0x00026830
        /*0350*/ 	.short	0x010a
        /*0352*/ 	.byte	0x3f
	.zero		1


	//   ....[32]....
        /*0354*/ 	.word	0x0000b110
        /*0358*/ 	.word	0x0000000f
        /*035c*/ 	.word	0x00026820
        /*0360*/ 	.short	0x010a
        /*0362*/ 	.byte	0x3f
	.zero		1


	//   ....[33]....
        /*0364*/ 	.word	0x0000b160
        /*0368*/ 	.word	0x0000000f
        /*036c*/ 	.word	0x00026840
        /*0370*/ 	.short	0x010a
        /*0372*/ 	.byte	0x3f
	.zero		1


	//   ....[34]....
        /*0374*/ 	.word	0x0000b1b0
        /*0378*/ 	.word	0x0000000f
        /*037c*/ 	.word	0x00026828
        /*0380*/ 	.short	0x010a
        /*0382*/ 	.byte	0x3f
	.zero		1


	//   ....[35]....
        /*0384*/ 	.word	0x0000b200
        /*0388*/ 	.word	0x0000000f
        /*038c*/ 	.word	0x00026848
        /*0390*/ 	.short	0x010a
        /*0392*/ 	.byte	0x3f
	.zero		1


	//   ....[36]....
        /*0394*/ 	.word	0x0000b260
        /*0398*/ 	.word	0x0000000f
        /*039c*/ 	.word	0x00026820
        /*03a0*/ 	.short	0x010a
        /*03a2*/ 	.byte	0x3f
	.zero		1


	//   ....[37]....
        /*03a4*/ 	.word	0x0000b2b0
        /*03a8*/ 	.word	0x0000000f
        /*03ac*/ 	.word	0x00026840
        /*03b0*/ 	.short	0x010a
        /*03b2*/ 	.byte	0x3f
	.zero		1


	//   ....[38]....
        /*03b4*/ 	.word	0x0000b300
        /*03b8*/ 	.word	0x0000000f
        /*03bc*/ 	.word	0x00026828
        /*03c0*/ 	.short	0x010a
        /*03c2*/ 	.byte	0x3f
	.zero		1


	//   ....[39]....
        /*03c4*/ 	.word	0x0000b350
        /*03c8*/ 	.word	0x00000003
        /*03cc*/ 	.word	0x00026840
        /*03d0*/ 	.short	0x010a
        /*03d2*/ 	.byte	0x3f
	.zero		1


	//   ....[40]....
        /*03d4*/ 	.word	0x0000b420
        /*03d8*/ 	.word	0x00000007
        /*03dc*/ 	.word	0x00000000
        /*03e0*/ 	.short	0x010a
        /*03e2*/ 	.byte	0x3f
	.zero		1


	//   ....[41]....
        /*03e4*/ 	.word	0x0000b470
        /*03e8*/ 	.word	0x00000003
        /*03ec*/ 	.word	0x00000000
        /*03f0*/ 	.short	0x010a
        /*03f2*/ 	.byte	0x3f
	.zero		1


	//   ....[42]....
        /*03f4*/ 	.word	0x0000b4c0
        /*03f8*/ 	.word	0x00000005
        /*03fc*/ 	.word	0x00000000
        /*0400*/ 	.short	0x010a
        /*0402*/ 	.byte	0x3f
	.zero		1


	//----- nvinfo : EIATTR_NUM_MBARRIERS
	.align		4
.L_881:
        /*0404*/ 	.byte	0x03, 0x38
        /*0406*/ 	.short	0x0009


	//----- nvinfo : EIATTR_EXIT_INSTR_OFFSETS
	.align		4
        /*0408*/ 	.byte	0x04, 0x1c
        /*040a*/ 	.short	(.L_883 - .L_882)


	//   ....[0]....
.L_882:
        /*040c*/ 	.word	0x0000ad40


	//----- nvinfo : EIATTR_MAX_THREADS
	.align		4
.L_883:
        /*0410*/ 	.byte	0x04, 0x05
        /*0412*/ 	.short	(.L_885 - .L_884)
.L_884:
        /*0414*/ 	.word	0x00000180
        /*0418*/ 	.word	0x00000001
        /*041c*/ 	.word	0x00000001


	//----- nvinfo : EIATTR_CRS_STACK_SIZE
	.align		4
.L_885:
        /*0420*/ 	.byte	0x04, 0x1e
        /*0422*/ 	.short	(.L_887 - .L_886)
.L_886:
        /*0424*/ 	.word	0x00000000


	//----- nvinfo : EIATTR_CBANK_PARAM_SIZE
	.align		4
.L_887:
        /*0428*/ 	.byte	0x03, 0x19
        /*042a*/ 	.short	0x0770


	//----- nvinfo : EIATTR_PARAM_CBANK
	.align		4
        /*042c*/ 	.byte	0x04, 0x0a
        /*042e*/ 	.short	(.L_889 - .L_888)
	.align		4
.L_888:
        /*0430*/ 	.word	index@(.nv.constant0._ZN7cutlass13device_kernelIN5flash11enable_sm90INS1_16FlashAttnBwdSm90INS1_25CollectiveMainloopBwdSm90ILi2ELi2ELi2EN4cute5tupleIJNS5_1CILi1EEES8_S8_EEENS6_IJNS7_ILi64EEENS7_ILi128EEENS7_ILi96EEEEEENS_10bfloat16_tEfNS_4arch4Sm90ELb1ELb0ELb1ELb1ELb1ELb1ELb0ELb0ELi2ELi1ELi2ELi1ELb1EEENS1_24CollectiveEpilogueBwdGQAISD_fSG_Li256ELb1ELb1EEENS1_25SingleTileBwdLPTSchedulerILb1ELi128ELb1EEEEEEEEEvNT_6ParamsE)
        /*0434*/ 	.short	0x0210
        /*0436*/ 	.short	0x0770


	//----- nvinfo : EIATTR_SW_WAR
	.align		4
.L_889:
        /*0438*/ 	.byte	0x04, 0x36
        /*043a*/ 	.short	(.L_891 - .L_890)
.L_890:
        /*043c*/ 	.word	0x00000008
.L_891:


//--------------------- .nv.info._ZN7cutlass13device_kernelIN5flash22FlashAttnBwdPreprocessIN4cute5tupleIJNS3_1CILi64EEENS5_ILi96EEEEEENS_10bfloat16_tEfNS_4arch4Sm90ELb1ELb1EEEEEvNT_6ParamsE --------------------------
	.section	.nv.info._ZN7cutlass13device_kernelIN5flash22FlashAttnBwdPreprocessIN4cute5tupleIJNS3_1CILi64EEENS5_ILi96EEEEEENS_10bfloat16_tEfNS_4arch4Sm90ELb1ELb1EEEEEvNT_6ParamsE,"",@"SHT_CUDA_INFO"
	.sectionflags	@""
	.align	4


	//----- nvinfo : EIATTR_CUDA_API_VERSION
	.align		4
        /*0000*/ 	.byte	0x04, 0x37
        /*0002*/ 	.short	(.L_893 - .L_892)
.L_892:
        /*0004*/ 	.word	0x00000082


	//----- nvinfo : EIATTR_KPARAM_INFO
	.align		4
.L_893:
        /*0008*/ 	.byte	0x04, 0x17
        /*000a*/ 	.short	(.L_895 - .L_894)
.L_894:
        /*000c*/ 	.word	0x00000000
        /*0010*/ 	.short	0x0000
        /*0012*/ 	.short	0x0000
        /*0014*/ 	.byte	0x00, 0xf0, 0xc1, 0x03


	//----- nvinfo : EIATTR_SPARSE_MMA_MASK
	.align		4
.L_895:
        /*0018*/ 	.byte	0x03, 0x50
        /*001a*/ 	.short	0x0000


	//----- nvinfo : EIATTR_MAXREG_COUNT
	.align		4
        /*001c*/ 	.byte	0x03, 0x1b
        /*001e*/ 	.short	0x0080


	//----- nvinfo : EIATTR_MERCURY_ISA_VERSION
	.align		4
        /*0020*/ 	.byte	0x03, 0x5f
        /*0022*/ 	.short	0x0101


	//----- nvinfo : EIATTR_COOP_GROUP_MASK_REGIDS
	.align		4
        /*0024*/ 	.byte	0x04, 0x29
        /*0026*/ 	.short	(.L_897 - .L_896)


	//   ....[0]....
.L_896:
        /*0028*/ 	.word	0xffffffff


	//   ....[1]....
        /*002c*/ 	.word	0xffffffff


	//----- nvinfo : EIATTR_COOP_GROUP_INSTR_OFFSETS
	.align		4
.L_897:
        /*0030*/ 	.byte	0x04, 0x28
        /*0032*/ 	.short	(.L_899 - .L_898)


	//   ....[0]....
.L_898:
        /*0034*/ 	.word	0x00000e20


	//   ....[1]....
        /*0038*/ 	.word	0x00000e80


	//----- nvinfo : EIATTR_EXIT_INSTR_OFFSETS
	.align		4
.L_899:
        /*003c*/ 	.byte	0x04, 0x1c
        /*003e*/ 	.short	(.L_901 - .L_900)


	//   ....[0]....
.L_900:
        /*0040*/ 	.word	0x000001c0


	//   ....[1]....
        /*0044*/ 	.word	0x000013f0


	//   ....[2]....
        /*0048*/ 	.word	0x00001470


	//----- nvinfo : EIATTR_MAX_THREADS
	.align		4
.L_901:
        /*004c*/ 	.byte	0x04, 0x05
        /*004e*/ 	.short	(.L_903 - .L_902)
.L_902:
        /*0050*/ 	.word	0x00000100
        /*0054*/ 	.word	0x00000001
        /*0058*/ 	.word	0x00000001


	//----- nvinfo : EIATTR_CRS_STACK_SIZE
	.align		4
.L_903:
        /*005c*/ 	.byte	0x04, 0x1e
        /*005e*/ 	.short	(.L_905 - .L_904)
.L_904:
        /*0060*/ 	.word	0x00000000


	//----- nvinfo : EIATTR_CBANK_PARAM_SIZE
	.align		4
.L_905:
        /*0064*/ 	.byte	0x03, 0x19
        /*0066*/ 	.short	0x00f0


	//----- nvinfo : EIATTR_PARAM_CBANK
	.align		4
        /*0068*/ 	.byte	0x04, 0x0a
        /*006a*/ 	.short	(.L_907 - .L_906)
	.align		4
.L_906:
        /*006c*/ 	.word	index@(.nv.constant0._ZN7cutlass13device_kernelIN5flash22FlashAttnBwdPreprocessIN4cute5tupleIJNS3_1CILi64EEENS5_ILi96EEEEEENS_10bfloat16_tEfNS_4arch4Sm90ELb1ELb1EEEEEvNT_6ParamsE)
        /*0070*/ 	.short	0x0210
        /*0072*/ 	.short	0x00f0


	//----- nvinfo : EIATTR_SW_WAR
	.align		4
.L_907:
        /*0074*/ 	.byte	0x04, 0x36
        /*0076*/ 	.short	(.L_909 - .L_908)
.L_908:
        /*0078*/ 	.word	0x00000008
.L_909:


//--------------------- .nv.callgraph             --------------------------
	.section	.nv.callgraph,"",@"SHT_CUDA_CALLGRAPH"
	.align	4
	.sectionentsize	8
	.align		4
        /*0000*/ 	.word	0x00000000
	.align		4
        /*0004*/ 	.word	0xffffffff
	.align		4
        /*0008*/ 	.word	index@(_ZN7cutlass13device_kernelIN5flash11enable_sm90INS1_16FlashAttnBwdSm90INS1_25CollectiveMainloopBwdSm90ILi2ELi2ELi2EN4cute5tupleIJNS5_1CILi1EEES8_S8_EEENS6_IJNS7_ILi64EEENS7_ILi128EEENS7_ILi96EEEEEENS_10bfloat16_tEfNS_4arch4Sm90ELb0ELb0ELb1ELb0ELb0ELb1ELb0ELb0ELi2ELi1ELi2ELi1ELb1EEENS1_21CollectiveEpilogueBwdISD_SE_SG_Li256ELb0ELb0ELi1EEENS1_19SingleTileSchedulerILb0ELb0ELb0ELi128EEEEEEEEEvNT_6ParamsE)
	.align		4
        /*000c*/ 	.word	index@(__assertfail)
	.align		4
        /*0010*/ 	.word	index@(_ZN7cutlass13device_kernelIN5flash11enable_sm90INS1_16FlashAttnBwdSm90INS1_25CollectiveMainloopBwdSm90ILi2ELi2ELi2EN4cute5tupleIJNS5_1CILi1EEES8_S8_EEENS6_IJNS7_ILi64EEENS7_ILi128EEENS7_ILi96EEEEEENS_10bfloat16_tEfNS_4arch4Sm90ELb0ELb0ELb1ELb0ELb1ELb1ELb0ELb0ELi2ELi1ELi2ELi1ELb1EEENS1_21CollectiveEpilogueBwdISD_SE_SG_Li256ELb0ELb0ELi1EEENS1_19SingleTileSchedulerILb0ELb0ELb0ELi128EEEEEEEEEvNT_6ParamsE)
	.align		4
        /*0014*/ 	.word	index@(__assertfail)
	.align		4
        /*0018*/ 	.word	index@(_ZN7cutlass13device_kernelIN5flash11enable_sm90INS1_16FlashAttnBwdSm90INS1_25CollectiveMainloopBwdSm90ILi2ELi2ELi2EN4cute5tupleIJNS5_1CILi1EEES8_S8_EEENS6_IJNS7_ILi64EEENS7_ILi128EEENS7_ILi96EEEEEENS_10bfloat16_tEfNS_4arch4Sm90ELb0ELb0ELb1ELb0ELb0ELb1ELb0ELb0ELi2ELi1ELi2ELi1ELb1EEENS1_24CollectiveEpilogueBwdGQAISD_fSG_Li256ELb0ELb0EEENS1_19SingleTileSchedulerILb0ELb0ELb0ELi128EEEEEEEEEvNT_6ParamsE)
	.align		4
        /*001c*/ 	.word	index@(__assertfail)
	.align		4
        /*0020*/ 	.word	index@(_ZN7cutlass13device_kernelIN5flash11enable_sm90INS1_16FlashAttnBwdSm90INS1_25CollectiveMainloopBwdSm90ILi2ELi2ELi2EN4cute5tupleIJNS5_1CILi1EEES8_S8_EEENS6_IJNS7_ILi64EEENS7_ILi128EEENS7_ILi96EEEEEENS_10bfloat16_tEfNS_4arch4Sm90ELb0ELb0ELb1ELb0ELb1ELb1ELb0ELb0ELi2ELi1ELi2ELi1ELb1EEENS1_24CollectiveEpilogueBwdGQAISD_fSG_Li256ELb0ELb1EEENS1_19SingleTileSchedulerILb0ELb0ELb0ELi128EEEEEEEEEvNT_6ParamsE)
	.align		4
        /*0024*/ 	.word	index@(__assertfail)
	.align		4
        /*0028*/ 	.word	index@(_ZN7cutlass13device_kernelIN5flash11enable_sm90INS1_16FlashAttnBwdSm90INS1_25CollectiveMainloopBwdSm90ILi2ELi2ELi2EN4cute5tupleIJNS5_1CILi1EEES8_S8_EEENS6_IJNS7_ILi64EEENS7_ILi128EEENS7_ILi96EEEEEENS_10bfloat16_tEfNS_4arch4Sm90ELb0ELb0ELb1ELb1ELb0ELb1ELb0ELb0ELi2ELi1ELi2ELi1ELb1EEENS1_21CollectiveEpilogueBwdISD_SE_SG_Li256ELb1ELb0ELi1EEENS1_19SingleTileSchedulerILb1ELb0ELb0ELi128EEEEEEEEEvNT_6ParamsE)
	.align		4
        /*002c*/ 	.word	index@(__assertfail)
	.align		4
        /*0030*/ 	.word	index@(_ZN7cutlass13device_kernelIN5flash11enable_sm90INS1_16FlashAttnBwdSm90INS1_25CollectiveMainloopBwdSm90ILi2ELi2ELi2EN4cute5tupleIJNS5_1CILi1EEES8_S8_EEENS6_IJNS7_ILi64EEENS7_ILi128EEENS7_ILi96EEEEEENS_10bfloat16_tEfNS_4arch4Sm90ELb0ELb0ELb1ELb1ELb1ELb1ELb0ELb0ELi2ELi1ELi2ELi1ELb1EEENS1_21CollectiveEpilogueBwdISD_SE_SG_Li256ELb1ELb0ELi1EEENS1_19SingleTileSchedulerILb1ELb0ELb0ELi128EEEEEEEEEvNT_6ParamsE)
	.align		4
        /*0034*/ 	.word	index@(__assertfail)
	.align		4
        /*0038*/ 	.word	index@(_ZN7cutlass13device_kernelIN5flash11enable_sm90INS1_16FlashAttnBwdSm90INS1_25CollectiveMainloopBwdSm90ILi2ELi2ELi2EN4cute5tupleIJNS5_1CILi1EEES8_S8_EEENS6_IJNS7_ILi64EEENS7_ILi128EEENS7_ILi96EEEEEENS_10bfloat16_tEfNS_4arch4Sm90ELb0ELb0ELb1ELb1ELb0ELb1ELb0ELb0ELi2ELi1ELi2ELi1ELb1EEENS1_24CollectiveEpilogueBwdGQAISD_fSG_Li256ELb1ELb0EEENS1_19SingleTileSchedulerILb1ELb0ELb0ELi128EEEEEEEEEvNT_6ParamsE)
	.align		4
        /*003c*/ 	.word	index@(__assertfail)
	.align		4
        /*0040*/ 	.word	index@(_ZN7cutlass13device_kernelIN5flash11enable_sm90INS1_16FlashAttnBwdSm90INS1_25CollectiveMainloopBwdSm90ILi2ELi2ELi2EN4cute5tupleIJNS5_1CILi1EEES8_S8_EEENS6_IJNS7_ILi64EEENS7_ILi128EEENS7_ILi96EEEEEENS_10bfloat16_tEfNS_4arch4Sm90ELb0ELb0ELb1ELb1ELb1ELb1ELb0ELb0ELi2ELi1ELi2ELi1ELb1EEENS1_24CollectiveEpilogueBwdGQAISD_fSG_Li256ELb1ELb1EEENS1_19SingleTileSchedulerILb1ELb0ELb0ELi128EEEEEEEEEvNT_6ParamsE)
	.align		4
        /*0044*/ 	.word	index@(__assertfail)
	.align		4
        /*0048*/ 	.word	index@(_ZN7cutlass13device_kernelIN5flash11enable_sm90INS1_16FlashAttnBwdSm90INS1_25CollectiveMainloopBwdSm90ILi2ELi2ELi2EN4cute5tupleIJNS5_1CILi1EEES8_S8_EEENS6_IJNS7_ILi64EEENS7_ILi128EEENS7_ILi96EEEEEENS_10bfloat16_tEfNS_4arch4Sm90ELb0ELb1ELb1ELb0ELb0ELb1ELb0ELb0ELi2ELi1ELi2ELi1ELb1EEENS1_21CollectiveEpilogueBwdISD_SE_SG_Li256ELb0ELb0ELi1EEENS1_19SingleTileSchedulerILb0ELb0ELb0ELi128EEEEEEEEEvNT_6ParamsE)
	.align		4
        /*004c*/ 	.word	index@(__assertfail)
	.align		4
        /*0050*/ 	.word	index@(_ZN7cutlass13device_kernelIN5flash11enable_sm90INS1_16FlashAttnBwdSm90INS1_25CollectiveMainloopBwdSm90ILi2ELi2ELi2EN4cute5tupleIJNS5_1CILi1EEES8_S8_EEENS6_IJNS7_ILi64EEENS7_ILi128EEENS7_ILi96EEEEEENS_10bfloat16_tEfNS_4arch4Sm90ELb0ELb1ELb1ELb0ELb1ELb1ELb0ELb0ELi2ELi1ELi2ELi1ELb1EEENS1_21CollectiveEpilogueBwdISD_SE_SG_Li256ELb0ELb0ELi1EEENS1_19SingleTileSchedulerILb0ELb0ELb0ELi128EEEEEEEEEvNT_6ParamsE)
	.align		4
        /*0054*/ 	.word	index@(__assertfail)
	.align		4
        /*0058*/ 	.word	index@(_ZN7cutlass13device_kernelIN5flash11enable_sm90INS1_16FlashAttnBwdSm90INS1_25CollectiveMainloopBwdSm90ILi2ELi2ELi2EN4cute5tupleIJNS5_1CILi1EEES8_S8_EEENS6_IJNS7_ILi64EEENS7_ILi128EEENS7_ILi96EEEEEENS_10bfloat16_tEfNS_4arch4Sm90ELb0ELb1ELb1ELb0ELb0ELb1ELb0ELb0ELi2ELi1ELi2ELi1ELb1EEENS1_24CollectiveEpilogueBwdGQAISD_fSG_Li256ELb0ELb0EEENS1_19SingleTileSchedulerILb0ELb0ELb0ELi128EEEEEEEEEvNT_6ParamsE)
	.align		4
        /*005c*/ 	.word	index@(__assertfail)
	.align		4
        /*0060*/ 	.word	index@(_ZN7cutlass13device_kernelIN5flash11enable_sm90INS1_16FlashAttnBwdSm90INS1_25CollectiveMainloopBwdSm90ILi2ELi2ELi2EN4cute5tupleIJNS5_1CILi1EEES8_S8_EEENS6_IJNS7_ILi64EEENS7_ILi128EEENS7_ILi96EEEEEENS_10bfloat16_tEfNS_4arch4Sm90ELb0ELb1ELb1ELb0ELb1ELb1ELb0ELb0ELi2ELi1ELi2ELi1ELb1EEENS1_24CollectiveEpilogueBwdGQAISD_fSG_Li256ELb0ELb1EEENS1_19SingleTileSchedulerILb0ELb0ELb0ELi128EEEEEEEEEvNT_6ParamsE)
	.align		4
        /*0064*/ 	.word	index@(__assertfail)
	.align		4
        /*0068*/ 	.word	index@(_ZN7cutlass13device_kernelIN5flash11enable_sm90INS1_16FlashAttnBwdSm90INS1_25CollectiveMainloopBwdSm90ILi2ELi2ELi2EN4cute5tupleIJNS5_1CILi1EEES8_S8_EEENS6_IJNS7_ILi64EEENS7_ILi128EEENS7_ILi96EEEEEENS_10bfloat16_tEfNS_4arch4Sm90ELb0ELb1ELb1ELb1ELb0ELb1ELb0ELb0ELi2ELi1ELi2ELi1ELb1EEENS1_21CollectiveEpilogueBwdISD_SE_SG_Li256ELb1ELb0ELi1EEENS1_19SingleTileSchedulerILb1ELb0ELb0ELi128EEEEEEEEEvNT_6ParamsE)
	.align		4
        /*006c*/ 	.word	index@(__assertfail)
	.align		4
        /*0070*/ 	.word	index@(_ZN7cutlass13device_kernelIN5flash11enable_sm90INS1_16FlashAttnBwdSm90INS1_25CollectiveMainloopBwdSm90ILi2ELi2ELi2EN4cute5tupleIJNS5_1CILi1EEES8_S8_EEENS6_IJNS7_ILi64EEENS7_ILi128EEENS7_ILi96EEEEEENS_10bfloat16_tEfNS_4arch4Sm90ELb0ELb1ELb1ELb1ELb1ELb1ELb0ELb0ELi2ELi1ELi2ELi1ELb1EEENS1_21CollectiveEpilogueBwdISD_SE_SG_Li256ELb1ELb0ELi1EEENS1_19SingleTileSchedulerILb1ELb0ELb0ELi128EEEEEEEEEvNT_6ParamsE)
	.align		4
        /*0074*/ 	.word	index@(__assertfail)
	.align		4
        /*0078*/ 	.word	index@(_ZN7cutlass13device_kernelIN5flash11enable_sm90INS1_16FlashAttnBwdSm90INS1_25CollectiveMainloopBwdSm90ILi2ELi2ELi2EN4cute5tupleIJNS5_1CILi1EEES8_S8_EEENS6_IJNS7_ILi64EEENS7_ILi128EEENS7_ILi96EEEEEENS_10bfloat16_tEfNS_4arch4Sm90ELb0ELb1ELb1ELb1ELb0ELb1ELb0ELb0ELi2ELi1ELi2ELi1ELb1EEENS1_24CollectiveEpilogueBwdGQAISD_fSG_Li256ELb1ELb0EEENS1_19SingleTileSchedulerILb1ELb0ELb0ELi128EEEEEEEEEvNT_6ParamsE)
	.align		4
        /*007c*/ 	.word	index@(__assertfail)
	.align		4
        /*0080*/ 	.word	index@(_ZN7cutlass13device_kernelIN5flash11enable_sm90INS1_16FlashAttnBwdSm90INS1_25CollectiveMainloopBwdSm90ILi2ELi2ELi2EN4cute5tupleIJNS5_1CILi1EEES8_S8_EEENS6_IJNS7_ILi64EEENS7_ILi128EEENS7_ILi96EEEEEENS_10bfloat16_tEfNS_4arch4Sm90ELb0ELb1ELb1ELb1ELb1ELb1ELb0ELb0ELi2ELi1ELi2ELi1ELb1EEENS1_24CollectiveEpilogueBwdGQAISD_fSG_Li256ELb1ELb1EEENS1_19SingleTileSchedulerILb1ELb0ELb0ELi128EEEEEEEEEvNT_6ParamsE)
	.align		4
        /*0084*/ 	.word	index@(__assertfail)
	.align		4
        /*0088*/ 	.word	index@(_ZN7cutlass13device_kernelIN5flash11enable_sm90INS1_16FlashAttnBwdSm90INS1_25CollectiveMainloopBwdSm90ILi2ELi2ELi2EN4cute5tupleIJNS5_1CILi1EEES8_S8_EEENS6_IJNS7_ILi64EEENS7_ILi128EEENS7_ILi96EEEEEENS_10bfloat16_tEfNS_4arch4Sm90ELb1ELb0ELb1ELb0ELb0ELb1ELb0ELb0ELi2ELi1ELi2ELi1ELb1EEENS1_21CollectiveEpilogueBwdISD_SE_SG_Li256ELb0ELb0ELi1EEENS1_25SingleTileBwdLPTSchedulerILb0ELi128ELb0EEEEEEEEEvNT_6ParamsE)
	.align		4
        /*008c*/ 	.word	index@(__assertfail)
	.align		4
        /*0090*/ 	.word	index@(_ZN7cutlass13device_kernelIN5flash11enable_sm90INS1_16FlashAttnBwdSm90INS1_25CollectiveMainloopBwdSm90ILi2ELi2ELi2EN4cute5tupleIJNS5_1CILi1EEES8_S8_EEENS6_IJNS7_ILi64EEENS7_ILi128EEENS7_ILi96EEEEEENS_10bfloat16_tEfNS_4arch4Sm90ELb1ELb0ELb1ELb0ELb1ELb1ELb0ELb0ELi2ELi1ELi2ELi1ELb1EEENS1_21CollectiveEpilogueBwdISD_SE_SG_Li256ELb0ELb0ELi1EEENS1_25SingleTileBwdLPTSchedulerILb0ELi128ELb1EEEEEEEEEvNT_6ParamsE)
	.align		4
        /*0094*/ 	.word	index@(__assertfail)
	.align		4
        /*0098*/ 	.word	index@(_ZN7cutlass13device_kernelIN5flash11enable_sm90INS1_16FlashAttnBwdSm90INS1_25CollectiveMainloopBwdSm90ILi2ELi2ELi2EN4cute5tupleIJNS5_1CILi1EEES8_S8_EEENS6_IJNS7_ILi64EEENS7_ILi128EEENS7_ILi96EEEEEENS_10bfloat16_tEfNS_4arch4Sm90ELb1ELb0ELb1ELb0ELb0ELb1ELb0ELb0ELi2ELi1ELi2ELi1ELb1EEENS1_24CollectiveEpilogueBwdGQAISD_fSG_Li256ELb0ELb0EEENS1_25SingleTileBwdLPTSchedulerILb0ELi128ELb0EEEEEEEEEvNT_6ParamsE)
	.align		4
        /*009c*/ 	.word	index@(__assertfail)
	.align		4
        /*00a0*/ 	.word	index@(_ZN7cutlass13device_kernelIN5flash11enable_sm90INS1_16FlashAttnBwdSm90INS1_25CollectiveMainloopBwdSm90ILi2ELi2ELi2EN4cute5tupleIJNS5_1CILi1EEES8_S8_EEENS6_IJNS7_ILi64EEENS7_ILi128EEENS7_ILi96EEEEEENS_10bfloat16_tEfNS_4arch4Sm90ELb1ELb0ELb1ELb0ELb1ELb1ELb0ELb0ELi2ELi1ELi2ELi1ELb1EEENS1_24CollectiveEpilogueBwdGQAISD_fSG_Li256ELb0ELb1EEENS1_25SingleTileBwdLPTSchedulerILb0ELi128ELb1EEEEEEEEEvNT_6ParamsE)
	.align		4
        /*00a4*/ 	.word	index@(__assertfail)
	.align		4
        /*00a8*/ 	.word	index@(_ZN7cutlass13device_kernelIN5flash11enable_sm90INS1_16FlashAttnBwdSm90INS1_25CollectiveMainloopBwdSm90ILi2ELi2ELi2EN4cute5tupleIJNS5_1CILi1EEES8_S8_EEENS6_IJNS7_ILi64EEENS7_ILi128EEENS7_ILi96EEEEEENS_10bfloat16_tEfNS_4arch4Sm90ELb1ELb0ELb1ELb1ELb0ELb1ELb0ELb0ELi2ELi1ELi2ELi1ELb1EEENS1_21CollectiveEpilogueBwdISD_SE_SG_Li256ELb1ELb0ELi1EEENS1_25SingleTileBwdLPTSchedulerILb1ELi128ELb0EEEEEEEEEvNT_6ParamsE)
	.align		4
        /*00ac*/ 	.word	index@(__assertfail)
	.align		4
        /*00b0*/ 	.word	index@(_ZN7cutlass13device_kernelIN5flash11enable_sm90INS1_16FlashAttnBwdSm90INS1_25CollectiveMainloopBwdSm90ILi2ELi2ELi2EN4cute5tupleIJNS5_1CILi1EEES8_S8_EEENS6_IJNS7_ILi64EEENS7_ILi128EEENS7_ILi96EEEEEENS_10bfloat16_tEfNS_4arch4Sm90ELb1ELb0ELb1ELb1ELb1ELb1ELb0ELb0ELi2ELi1ELi2ELi1ELb1EEENS1_21CollectiveEpilogueBwdISD_SE_SG_Li256ELb1ELb0ELi1EEENS1_25SingleTileBwdLPTSchedulerILb1ELi128ELb1EEEEEEEEEvNT_6ParamsE)
	.align		4
        /*00b4*/ 	.word	index@(__assertfail)
	.align		4
        /*00b8*/ 	.word	index@(_ZN7cutlass13device_kernelIN5flash11enable_sm90INS1_16FlashAttnBwdSm90INS1_25CollectiveMainloopBwdSm90ILi2ELi2ELi2EN4cute5tupleIJNS5_1CILi1EEES8_S8_EEENS6_IJNS7_ILi64EEENS7_ILi128EEENS7_ILi96EEEEEENS_10bfloat16_tEfNS_4arch4Sm90ELb1ELb0ELb1ELb1ELb0ELb1ELb0ELb0ELi2ELi1ELi2ELi1ELb1EEENS1_24CollectiveEpilogueBwdGQAISD_fSG_Li256ELb1ELb0EEENS1_25SingleTileBwdLPTSchedulerILb1ELi128ELb0EEEEEEEEEvNT_6ParamsE)
	.align		4
        /*00bc*/ 	.word	index@(__assertfail)
	.align		4
        /*00c0*/ 	.word	index@(_ZN7cutlass13device_kernelIN5flash11enable_sm90INS1_16FlashAttnBwdSm90INS1_25CollectiveMainloopBwdSm90ILi2ELi2ELi2EN4cute5tupleIJNS5_1CILi1EEES8_S8_EEENS6_IJNS7_ILi64EEENS7_ILi128EEENS7_ILi96EEEEEENS_10bfloat16_tEfNS_4arch4Sm90ELb1ELb0ELb1ELb1ELb1ELb1ELb0ELb0ELi2ELi1ELi2ELi1ELb1EEENS1_24CollectiveEpilogueBwdGQAISD_fSG_Li256ELb1ELb1EEENS1_25SingleTileBwdLPTSchedulerILb1ELi128ELb1EEEEEEEEEvNT_6ParamsE)
	.align		4
        /*00c4*/ 	.word	index@(__assertfail)
	.align		4
        /*00c8*/ 	.word	0x00000000
	.align		4
        /*00cc*/ 	.word	0xfffffffe
	.align		4
        /*00d0*/ 	.word	0x00000000
	.align		4
        /*00d4*/ 	.word	0xfffffffd
	.align		4
        /*00d8*/ 	.word	0x00000000
	.align		4
        /*00dc*/ 	.word	0xfffffffc


//--------------------- .nv.constant4             --------------------------
	.section	.nv.constant4,"a",@progbits
	.align	8
	.align		8
.nv.constant4:
        /*0000*/ 	.dword	__assertfail
	.align		8
        /*0008*/ 	.dword	__unnamed_1
	.align		8
        /*0010*/ 	.dword	__unnamed_2
	.align		8
        /*0018*/ 	.dword	__unnamed_3
	.align		8
        /*0020*/ 	.dword	__unnamed_4
	.align		8
        /*0028*/ 	.dword	__unnamed_5
	.align		8
        /*0030*/ 	.dword	_ZN73_INTERNAL_41cdafbe_37_flash_bwd_hdim96_bf16_softcap_sm90_cu_1f2e7571_28184cuda3std3__45__cpo5beginE
	.align		8
        /*0038*/ 	.dword	_ZN73_INTERNAL_41cdafbe_37_flash_bwd_hdim96_bf16_softcap_sm90_cu_1f2e7571_28184cuda3std3__45__cpo3endE
	.align		8
        /*0040*/ 	.dword	_ZN73_INTERNAL_41cdafbe_37_flash_bwd_hdim96_bf16_softcap_sm90_cu_1f2e7571_28184cuda3std3__45__cpo6cbeginE
	.align		8
        /*0048*/ 	.dword	_ZN73_INTERNAL_41cdafbe_37_flash_bwd_hdim96_bf16_softcap_sm90_cu_1f2e7571_28184cuda3std3__45__cpo4cendE
	.align		8
        /*0050*/ 	.dword	_ZN73_INTERNAL_41cdafbe_37_flash_bwd_hdim96_bf16_softcap_sm90_cu_1f2e7571_28184cuda3std3__475_GLOBAL__N__41cdafbe_37_flash_bwd_hdim96_bf16_softcap_sm90_cu_1f2e7571_28186ignoreE
	.align		8
        /*0058*/ 	.dword	_ZN73_INTERNAL_41cdafbe_37_flash_bwd_hdim96_bf16_softcap_sm90_cu_1f2e7571_28184cuda3std3__419piecewise_constructE
	.align		8
        /*0060*/ 	.dword	_ZN73_INTERNAL_41cdafbe_37_flash_bwd_hdim96_bf16_softcap_sm90_cu_1f2e7571_28184cuda3std3__48in_placeE
	.align		8
        /*0068*/ 	.dword	_ZN73_INTERNAL_41cdafbe_37_flash_bwd_hdim96_bf16_softcap_sm90_cu_1f2e7571_28184cuda3std6ranges3__45__cpo4swapE
	.align		8
        /*0070*/ 	.dword	_ZN73_INTERNAL_41cdafbe_37_flash_bwd_hdim96_bf16_softcap_sm90_cu_1f2e7571_28184cuda3std6ranges3__45__cpo9iter_moveE
	.align		8
        /*0078*/ 	.dword	_ZN73_INTERNAL_41cdafbe_37_flash_bwd_hdim96_bf16_softcap_sm90_cu_1f2e7571_28184cute7productE
	.align		8
        /*0080*/ 	.dword	_ZN73_INTERNAL_41cdafbe_37_flash_bwd_hdim96_bf16_softcap_sm90_cu_1f2e7571_28184cute1_E
	.align		8
        /*0088*/ 	.dword	$str$23
	.align		8
        /*0090*/ 	.dword	$str$24


//--------------------- .text._ZN7cutlass13device_kernelIN5flash11enable_sm90INS1_16FlashAttnBwdSm90INS1_25CollectiveMainloopBwdSm90ILi2ELi2ELi2EN4cute5tupleIJNS5_1CILi1EEES8_S8_EEENS6_IJNS7_ILi64EEENS7_ILi128EEENS7_ILi96EEEEEENS_10bfloat16_tEfNS_4arch4Sm90ELb0ELb0ELb1ELb0ELb0ELb1ELb0ELb0ELi2ELi1ELi2ELi1ELb1EEENS1_21CollectiveEpilogueBwdISD_SE_SG_Li256ELb0ELb0ELi1EEENS1_19SingleTileSchedulerILb0ELb0ELb0ELi128EEEEEEEEEvNT_6ParamsE --------------------------
	.section	.text._ZN7cutlass13device_kernelIN5flash11enable_sm90INS1_16FlashAttnBwdSm90INS1_25CollectiveMainloopBwdSm90ILi2ELi2ELi2EN4cute5tupleIJNS5_1CILi1EEES8_S8_EEENS6_IJNS7_ILi64EEENS7_ILi128EEENS7_ILi96EEEEEENS_10bfloat16_tEfNS_4arch4Sm90ELb0ELb0ELb1ELb0ELb0ELb1ELb0ELb0ELi2ELi1ELi2ELi1ELb1EEENS1_21CollectiveEpilogueBwdISD_SE_SG_Li256ELb0ELb0ELi1EEENS1_19SingleTileSchedulerILb0ELb0ELb0ELi128EEEEEEEEEvNT_6ParamsE,"ax",@progbits
	.align	128
.text._ZN7cutlass13device_kernelIN5flash11enable_sm90INS1_16FlashAttnBwdSm90INS1_25CollectiveMainloopBwdSm90ILi2ELi2ELi2EN4cute5tupleIJNS5_1CILi1EEES8_S8_EEENS6_IJNS7_ILi64EEENS7_ILi128EEENS7_ILi96EEEEEENS_10bfloat16_tEfNS_4arch4Sm90ELb0ELb0ELb1ELb0ELb0ELb1ELb0ELb0ELi2ELi1ELi2ELi1ELb1EEENS1_21CollectiveEpilogueBwdISD_SE_SG_Li256ELb0ELb0ELi1EEENS1_19SingleTileSchedulerILb0ELb0ELb0ELi128EEEEEEEEEvNT_6ParamsE:
        .type           _ZN7cutlass13device_kernelIN5flash11enable_sm90INS1_16FlashAttnBwdSm90INS1_25CollectiveMainloopBwdSm90ILi2ELi2ELi2EN4cute5tupleIJNS5_1CILi1EEES8_S8_EEENS6_IJNS7_ILi64EEENS7_ILi128EEENS7_ILi96EEEEEENS_10bfloat16_tEfNS_4arch4Sm90ELb0ELb0ELb1ELb0ELb0ELb1ELb0ELb0ELi2ELi1ELi2ELi1ELb1EEENS1_21CollectiveEpilogueBwdISD_SE_SG_Li256ELb0ELb0ELi1EEENS1_19SingleTileSchedulerILb0ELb0ELb0ELi128EEEEEEEEEvNT_6ParamsE,@function
        .size           _ZN7cutlass13device_kernelIN5flash11enable_sm90INS1_16FlashAttnBwdSm90INS1_25CollectiveMainloopBwdSm90ILi2ELi2ELi2EN4cute5tupleIJNS5_1CILi1EEES8_S8_EEENS6_IJNS7_ILi64EEENS7_ILi128EEENS7_ILi96EEEEEENS_10bfloat16_tEfNS_4arch4Sm90ELb0ELb0ELb1ELb0ELb0ELb1ELb0ELb0ELi2ELi1ELi2ELi1ELb1EEENS1_21CollectiveEpilogueBwdISD_SE_SG_Li256ELb0ELb0ELi1EEENS1_19SingleTileSchedulerILb0ELb0ELb0ELi128EEEEEEEEEvNT_6ParamsE,(.L_x_3293 - _ZN7cutlass13device_kernelIN5flash11enable_sm90INS1_16FlashAttnBwdSm90INS1_25CollectiveMainloopBwdSm90ILi2ELi2ELi2EN4cute5tupleIJNS5_1CILi1EEES8_S8_EEENS6_IJNS7_ILi64EEENS7_ILi128EEENS7_ILi96EEEEEENS_10bfloat16_tEfNS_4arch4Sm90ELb0ELb0ELb1ELb0ELb0ELb1ELb0ELb0ELi2ELi1ELi2ELi1ELb1EEENS1_21CollectiveEpilogueBwdISD_SE_SG_Li256ELb0ELb0ELi1EEENS1_19SingleTileSchedulerILb0ELb0ELb0ELi128EEEEEEEEEvNT_6ParamsE)
        .other          _ZN7cutlass13device_kernelIN5flash11enable_sm90INS1_16FlashAttnBwdSm90INS1_25CollectiveMainloopBwdSm90ILi2ELi2ELi2EN4cute5tupleIJNS5_1CILi1EEES8_S8_EEENS6_IJNS7_ILi64EEENS7_ILi128EEENS7_ILi96EEEEEENS_10bfloat16_tEfNS_4arch4Sm90ELb0ELb0ELb1ELb0ELb0ELb1ELb0ELb0ELi2ELi1ELi2ELi1ELb1EEENS1_21CollectiveEpilogueBwdISD_SE_SG_Li256ELb0ELb0ELi1EEENS1_19SingleTileSchedulerILb0ELb0ELb0ELi128EEEEEEEEEvNT_6ParamsE,@"STO_CUDA_ENTRY STV_DEFAULT"
_ZN7cutlass13device_kernelIN5flash11enable_sm90INS1_16FlashAttnBwdSm90INS1_25CollectiveMainloopBwdSm90ILi2ELi2ELi2EN4cute5tupleIJNS5_1CILi1EEES8_S8_EEENS6_IJNS7_ILi64EEENS7_ILi128EEENS7_ILi96EEEEEENS_10bfloat16_tEfNS_4arch4Sm90ELb0ELb0ELb1ELb0ELb0ELb1ELb0ELb0ELi2ELi1ELi2ELi1ELb1EEENS1_21CollectiveEpilogueBwdISD_SE_SG_Li256ELb0ELb0ELi1EEENS1_19SingleTileSchedulerILb0ELb0ELb0ELi128EEEEEEEEEvNT_6ParamsE:
[----:B------:R-:W1:Y:S01]  /*0000*/  LDC R1, c[0x0][0x28] ;  /* 0x00000a00ff017b82 */ /* 0x000e620000000800 */
[----:B------:R-:W2:Y:S01]  /*0010*/  S2R R3, SR_TID.X ;  /* 0x0000000000037919 */ /* 0x000ea20000002100 */
[----:B------:R-:W-:Y:S01]  /*0020*/  ELECT P0, URZ, PT ;  /* 0x00000000003f782f */ /* 0x000fe20003800000 */
[----:B------:R-:W-:Y:S01]  /*0030*/  BSSY B0, `(.L_x_0) ;  /* 0x000001a000007945 */ /* 0x000fe20003800000 */
[----:B--2---:R-:W-:-:S05]  /*0040*/  SHF.R.U32.HI R0, RZ, 0x5, R3 ;  /* 0x00000005ff007819 */ /* 0x004fca0000011603 */
[----:B------:R-:W2:Y:S02]  /*0050*/  SHFL.IDX PT, R2, R0, RZ, 0x1f ;  /* 0x00001fff00027589 */ /* 0x000ea400000e0000 */
[----:B--2---:R-:W-:Y:S02]  /*0060*/  ISETP.EQ.AND P0, PT, R2, RZ, P0 ;  /* 0x000000ff0200720c */ /* 0x004fe40000702270 */
[----:B------:R-:W-:-:S11]  /*0070*/  SHF.R.U32.HI R2, RZ, 0x7, R3 ;  /* 0x00000007ff027819 */ /* 0x000fd60000011603 */
[----:B-1----:R-:W-:Y:S05]  /*0080*/  @!P0 BRA `(.L_x_1) ;  /* 0x0000000000508947 */ /* 0x002fea0003800000 */
[----:B------:R-:W-:Y:S02]  /*0090*/  ULDC.64 UR4, c[0x0][0x198] ;  /* 0x0000660000047ab9 */ /* 0x000fe40000000a00 */
[----:B------:R-:W-:Y:S02]  /*00a0*/  UIADD3 UR6, UP0, UR4, 0xf0, URZ ;  /* 0x000000f004067890 */ /* 0x000fe4000ff1e03f */
[----:B------:R-:W-:Y:S02]  /*00b0*/  UIADD3 UR8, UP1, UR4, 0x1f0, URZ ;  /* 0x000001f004087890 */ /* 0x000fe4000ff3e03f */
[----:B------:R-:W-:Y:S02]  /*00c0*/  UIADD3 UR10, UP2, UR4, 0x2f0, URZ ;  /* 0x000002f0040a7890 */ /* 0x000fe4000ff5e03f */
[----:B------:R-:W-:Y:S02]  /*00d0*/  UIADD3 UR12, UP3, UR4, 0x3f0, URZ ;  /* 0x000003f0040c7890 */ /* 0x000fe4000ff7e03f */
[----:B------:R-:W-:-:S02]  /*00e0*/  UIADD3 UR14, UP4, UR4, 0x670, URZ ;  /* 0x00000670040e7890 */ /* 0x000fc4000ff9e03f */
[----:B------:R-:W-:Y:S02]  /*00f0*/  UIADD3.X UR7, URZ, UR5, URZ, UP0, !UPT ;  /* 0x000000053f077290 */ /* 0x000fe400087fe43f */
[----:B------:R-:W-:Y:S02]  /*0100*/  UIADD3 UR4, UP5, UR4, 0x770, URZ ;  /* 0x0000077004047890 */ /* 0x000fe4000ffbe03f */
[----:B------:R-:W-:Y:S02]  /*0110*/  UIADD3.X UR9, URZ, UR5, URZ, UP1, !UPT ;  /* 0x000000053f097290 */ /* 0x000fe40008ffe43f */
[----:B------:R-:W-:Y:S02]  /*0120*/  UIADD3.X UR11, URZ, UR5, URZ, UP2, !UPT ;  /* 0x000000053f0b7290 */ /* 0x000fe400097fe43f */
[----:B------:R-:W-:Y:S01]  /*0130*/  UIADD3.X UR13, URZ, UR5, URZ, UP3, !UPT ;  /* 0x000000053f0d7290 */ /* 0x000fe20009ffe43f */
[----:B------:R1:W-:Y:S01]  /*0140*/  UTMACCTL.PF [UR6] ;  /* 0x00000000060079b9 */ /* 0x0003e20008040000 */
[----:B------:R-:W-:-:S03]  /*0150*/  UIADD3.X UR15, URZ, UR5, URZ, UP4, !UPT ;  /* 0x000000053f0f7290 */ /* 0x000fc6000a7fe43f */
[----:B------:R1:W-:Y:S01]  /*0160*/  UTMACCTL.PF [UR8] ;  /* 0x00000000080079b9 */ /* 0x0003e20008040000 */
[----:B------:R-:W-:Y:S01]  /*0170*/  UIADD3.X UR5, URZ, UR5, URZ, UP5, !UPT ;  /* 0x000000053f057290 */ /* 0x000fe2000affe43f */
[----:B------:R1:W-:Y:S02]  /*0180*/  UTMACCTL.PF [UR10] ;  /* 0x000000000a0079b9 */ /* 0x0003e40008040000 */
[----:B------:R1:W-:Y:S02]  /*0190*/  UTMACCTL.PF [UR12] ;  /* 0x000000000c0079b9 */ /* 0x0003e40008040000 */
[----:B------:R1:W-:Y:S04]  /*01a0*/  UTMACCTL.PF [UR14] ;  /* 0x000000000e0079b9 */ /* 0x0003e80008040000 */
[----:B------:R1:W-:Y:S02]  /*01b0*/  UTMACCTL.PF [UR4] ;  /* 0x00000000040079b9 */ /* 0x0003e40008040000 */
[----:B-1----:R-:W-:Y:S01]  /*01c0*/  NOP ;  /* 0x0000000000007918 */ /* 0x002fe20000000000 */
.L_x_1:
[----:B------:R-:W-:Y:S05]  /*01d0*/  BSYNC B0 ;  /* 0x0000000000007941 */ /* 0x000fea0003800000 */
.L_x_0:
[----:B------:R-:W-:Y:S01]  /*01e0*/  VOTEU.ANY UP0, P0 ;  /* 0x00000000003f7886 */ /* 0x000fe20000000100 */
[----:B------:R-:W1:Y:S01]  /*01f0*/  SHFL.IDX PT, R4, R2, RZ, 0x1f ;  /* 0x00001fff02047589 */ /* 0x000e6200000e0000 */
[----:B------:R-:W-:Y:S01]  /*0200*/  UMOV UR4, 0x1 ;  /* 0x0000000100047882 */ /* 0x000fe20000000000 */
[----:B------:R-:W-:Y:S01]  /*0210*/  VOTEU.ANY UP1, P0 ;  /* 0x00000000003f7886 */ /* 0x000fe20000020100 */
[----:B------:R-:W-:Y:S01]  /*0220*/  UMOV UR38, 0x1 ;  /* 0x0000000100267882 */ /* 0x000fe20000000000 */
[----:B------:R-:W2:Y:S01]  /*0230*/  @UP0 S2UR UR7, SR_CgaCtaId ;  /* 0x00000000000709c3 */ /* 0x000ea20000008800 */
[----:B------:R-:W3:Y:S01]  /*0240*/  SHFL.IDX PT, R3, R0, RZ, 0x1f ;  /* 0x00001fff00037589 */ /* 0x000ee200000e0000 */
[----:B------:R-:W-:Y:S01]  /*0250*/  @UP0 UMOV UR6, 0x400 ;  /* 0x0000040000060882 */ /* 0x000fe20000000000 */
[----:B------:R-:W-:-:S04]  /*0260*/  @UP0 UIADD3 UR4, -UR4, 0x100000, URZ ;  /* 0x0010000004040890 */ /* 0x000fc8000fffe13f */
[----:B------:R-:W-:Y:S02]  /*0270*/  @UP0 USHF.L.U32 UR5, UR4, 0xb, URZ ;  /* 0x0000000b04050899 */ /* 0x000fe4000800063f */
[----:B------:R-:W-:Y:S01]  /*0280*/  @UP0 USHF.L.U32 UR4, UR4, 0x1, URZ ;  /* 0x0000000104040899 */ /* 0x000fe2000800063f */
[----:B-1----:R-:W-:Y:S01]  /*0290*/  R2UR UR8, R4 ;  /* 0x00000000040872ca */ /* 0x002fe200000e0000 */
[----:B--2---:R-:W-:Y:S01]  /*02a0*/  @UP0 ULEA UR6, UR7, UR6, 0x18 ;  /* 0x0000000607060291 */ /* 0x004fe2000f8ec03f */
[----:B---3--:R-:W-:-:S11]  /*02b0*/  ISETP.NE.AND P1, PT, R3, RZ, PT ;  /* 0x000000ff0300720c */ /* 0x008fd60003f25270 */
[----:B------:R-:W-:Y:S01]  /*02c0*/  UISETP.NE.AND UP0, UPT, UR8, URZ, UPT ;  /* 0x0000003f0800728c */ /* 0x000fe2000bf05270 */
[----:B------:R-:W1:Y:S02]  /*02d0*/  FENCE.VIEW.ASYNC.S ;  /* 0x00000000000073c6 */ /* 0x000e640000000000 */
[----:B-1----:R1:W2:Y:S01]  /*02e0*/  @UP1 SYNCS.EXCH.64 URZ, [UR6+0x26800], UR4 ;  /* 0x02680004063f15b2 */ /* 0x0022a20008000100 */
[----:B------:R-:W-:Y:S01]  /*02f0*/  USEL UR38, UR38, 0x2, !UP0 ;  /* 0x0000000226267887 */ /* 0x000fe2000c000000 */
[----:B------:R-:W-:Y:S11]  /*0300*/  @P1 BRA `(.L_x_2) ;  /* 0x0000000000481947 */ /* 0x000ff60003800000 */
[----:B-1----:R-:W1:Y:S01]  /*0310*/  S2UR UR5, SR_CgaCtaId ;  /* 0x00000000000579c3 */ /* 0x002e620000008800 */
[----:B------:R-:W-:Y:S01]  /*0320*/  UMOV UR4, 0x400 ;  /* 0x0000040000047882 */ /* 0x000fe20000000000 */
[----:B------:R-:W-:Y:S01]  /*0330*/  UMOV UR6, 0x1 ;  /* 0x0000000100067882 */ /* 0x000fe20000000000 */
[----:B------:R-:W-:Y:S01]  /*0340*/  UMOV UR9, 0x100 ;  /* 0x0000010000097882 */ /* 0x000fe20000000000 */
[----:B------:R-:W-:-:S04]  /*0350*/  UIADD3 UR6, -UR6, 0x100000, URZ ;  /* 0x0010000006067890 */ /* 0x000fc8000fffe13f */
[----:B------:R-:W-:Y:S02]  /*0360*/  USHF.L.U32 UR7, UR6, 0xb, URZ ;  /* 0x0000000b06077899 */ /* 0x000fe4000800063f */
[----:B------:R-:W-:Y:S01]  /*0370*/  USHF.L.U32 UR6, UR6, 0x1, URZ ;  /* 0x0000000106067899 */ /* 0x000fe2000800063f */
[----:B------:R-:W-:Y:S01]  /*0380*/  ELECT P0, URZ, PT ;  /* 0x00000000003f782f */ /* 0x000fe20003800000 */
[----:B-1----:R-:W-:Y:S02]  /*0390*/  ULEA UR8, UR5, UR4, 0x18 ;  /* 0x0000000405087291 */ /* 0x002fe4000f8ec03f */
[----:B------:R-:W-:-:S04]  /*03a0*/  UIADD3 UR4, -UR9, 0x100000, URZ ;  /* 0x0010000009047890 */ /* 0x000fc8000fffe13f */
[----:B------:R-:W-:Y:S02]  /*03b0*/  USHF.L.U32 UR5, UR4, 0xb, URZ ;  /* 0x0000000b04057899 */ /* 0x000fe4000800063f */
[----:B------:R-:W-:Y:S01]  /*03c0*/  USHF.L.U32 UR4, UR4, 0x1, URZ ;  /* 0x0000000104047899 */ /* 0x000fe2000800063f */
[----:B------:R-:W1:Y:S03]  /*03d0*/  FENCE.VIEW.ASYNC.S ;  /* 0x00000000000073c6 */ /* 0x000e660000000000 */
[----:B-1----:R3:W4:Y:S08]  /*03e0*/  SYNCS.EXCH.64 URZ, [UR8+0x26810], UR6 ;  /* 0x02681006083f75b2 */ /* 0x0027300008000100 */
[----:B------:R3:W5:Y:S01]  /*03f0*/  SYNCS.EXCH.64 URZ, [UR8+0x26820], UR4 ;  /* 0x02682004083f75b2 */ /* 0x0007620008000100 */
[----:B------:R3:W1:Y:S01]  /*0400*/  SYNCS.EXCH.64 URZ, [UR8+0x26818], UR6 ;  /* 0x02681806083f75b2 */ /* 0x0006620008000100 */
[----:B------:R3:W1:Y:S02]  /*0410*/  SYNCS.EXCH.64 URZ, [UR8+0x26828], UR4 ;  /* 0x02682804083f75b2 */ /* 0x0006640008000100 */
[----:B---3--:R-:W-:Y:S01]  /*0420*/  NOP ;  /* 0x0000000000007918 */ /* 0x008fe20000000000 */
.L_x_2:
[----:B------:R-:W3:Y:S01]  /*0430*/  SHFL.IDX PT, R3, R0, RZ, 0x1f ;  /* 0x00001fff00037589 */ /* 0x000ee200000e0000 */
[----:B------:R-:W-:Y:S01]  /*0440*/  NOP ;  /* 0x0000000000007918 */ /* 0x000fe20000000000 */
[----:B---3--:R-:W-:-:S13]  /*0450*/  ISETP.NE.AND P0, PT, R3, RZ, PT ;  /* 0x000000ff0300720c */ /* 0x008fda0003f05270 */
[----:B------:R-:W-:Y:S05]  /*0460*/  @P0 BRA `(.L_x_3) ;  /* 0x0000000000480947 */ /* 0x000fea0003800000 */
[----:B-1----:R-:W1:Y:S01]  /*0470*/  S2UR UR5, SR_CgaCtaId ;  /* 0x00000000000579c3 */ /* 0x002e620000008800 */
[----:B------:R-:W-:Y:S01]  /*0480*/  UMOV UR4, 0x400 ;  /* 0x0000040000047882 */ /* 0x000fe20000000000 */
[----:B------:R-:W-:Y:S01]  /*0490*/  UMOV UR6, 0x1 ;  /* 0x0000000100067882 */ /* 0x000fe20000000000 */
[----:B------:R-:W-:Y:S01]  /*04a0*/  UMOV UR7, 0x100 ;  /* 0x0000010000077882 */ /* 0x000fe20000000000 */
[----:B------:R-:W-:Y:S01]  /*04b0*/  ELECT P0, URZ, PT ;  /* 0x00000000003f782f */ /* 0x000fe20003800000 */
[----:B-1----:R-:W-:Y:S02]  /*04c0*/  ULEA UR8, UR5, UR4, 0x18 ;  /* 0x0000000405087291 */ /* 0x002fe4000f8ec03f */
[----:B------:R-:W-:-:S04]  /*04d0*/  UIADD3 UR4, -UR6, 0x100000, URZ ;  /* 0x0010000006047890 */ /* 0x000fc8000fffe13f */
[----:B------:R-:W-:Y:S02]  /*04e0*/  USHF.L.U32 UR5, UR4, 0xb, URZ ;  /* 0x0000000b04057899 */ /* 0x000fe4000800063f */
[----:B------:R-:W-:Y:S02]  /*04f0*/  USHF.L.U32 UR4, UR4, 0x1, URZ ;  /* 0x0000000104047899 */ /* 0x000fe4000800063f */
[----:B------:R-:W-:-:S04]  /*0500*/  UIADD3 UR6, -UR7, 0x100000, URZ ;  /* 0x0010000007067890 */ /* 0x000fc8000fffe13f */
[----:B------:R-:W-:Y:S02]  /*0510*/  USHF.L.U32 UR7, UR6, 0xb, URZ ;  /* 0x0000000b06077899 */ /* 0x000fe4000800063f */
[----:B------:R-:W-:Y:S01]  /*0520*/  USHF.L.U32 UR6, UR6, 0x1, URZ ;  /* 0x0000000106067899 */ /* 0x000fe2000800063f */
[----:B------:R-:W1:Y:S03]  /*0530*/  FENCE.VIEW.ASYNC.S ;  /* 0x00000000000073c6 */ /* 0x000e660000000000 */
[----:B-1----:R3:W1:Y:S08]  /*0540*/  SYNCS.EXCH.64 URZ, [UR8+0x26830], UR4 ;  /* 0x02683004083f75b2 */ /* 0x0026700008000100 */
[----:B------:R3:W1:Y:S01]  /*0550*/  SYNCS.EXCH.64 URZ, [UR8+0x26840], UR6 ;  /* 0x02684006083f75b2 */ /* 0x0006620008000100 */
[----:B------:R3:W1:Y:S01]  /*0560*/  SYNCS.EXCH.64 URZ, [UR8+0x26838], UR4 ;  /* 0x02683804083f75b2 */ /* 0x0006620008000100 */
[----:B------:R3:W1:Y:S02]  /*0570*/  SYNCS.EXCH.64 URZ, [UR8+0x26848], UR6 ;  /* 0x02684806083f75b2 */ /* 0x0006640008000100 */
[----:B---3--:R-:W-:Y:S01]  /*0580*/  NOP ;  /* 0x0000000000007918 */ /* 0x008fe20000000000 */
.L_x_3:
[----:B------:R-:W-:Y:S01]  /*0590*/  PLOP3.LUT P0, PT, PT, PT, UP0, 0x80, 0x0 ;  /* 0x000000000000781c */ /* 0x000fe20003f0f008 */
[----:B------:R-:W-:Y:S01]  /*05a0*/  NOP ;  /* 0x0000000000007918 */ /* 0x000fe20000000000 */
[----:B-12-45:R-:W-:Y:S11]  /*05b0*/  BAR.SYNC.DEFER_BLOCKING 0x0 ;  /* 0x0000000000007b1d */ /* 0x036ff60000010000 */
[----:B------:R-:W-:Y:S05]  /*05c0*/  @!P0 BRA `(.L_x_4) ;  /* 0x0000004c00108947 */ /* 0x000fea0003800000 */
.L_x_5:
[----:B------:R-:W-:-:S08]  /*05d0*/  NOP ;  /* 0x0000000000007918 */ /* 0x000fd00000000000 */
[----:B------:R-:W1:Y:S02]  /*05e0*/  USETMAXREG.TRY_ALLOC.CTAPOOL UP0, 0xf0 ;  /* 0x000000f0000079c8 */ /* 0x000e640008000600 */
[----:B-1----:R-:W-:-:S13]  /*05f0*/  PLOP3.LUT P0, PT, PT, PT, UP0, 0x80, 0x0 ;  /* 0x000000000000781c */ /* 0x002fda0003f0f008 */
[----:B------:R-:W-:Y:S05]  /*0600*/  @!P0 BRA `(.L_x_5) ;  /* 0xfffffffc00f08947 */ /* 0x000fea000383ffff */
[----:B------:R-:W-:Y:S01]  /*0610*/  LOP3.LUT R0, R0, 0x3, RZ, 0xc0, !PT ;  /* 0x0000000300007812 */ /* 0x000fe200078ec0ff */
[----:B------:R-:W1:Y:S05]  /*0620*/  S2UR UR4, SR_CTAID.Z ;  /* 0x00000000000479c3 */ /* 0x000e6a0000002700 */
[----:B------:R-:W2:Y:S02]  /*0630*/  SHFL.IDX PT, R0, R0, RZ, 0x1f ;  /* 0x00001fff00007589 */ /* 0x000ea400000e0000 */
[----:B--2---:R-:W-:-:S13]  /*0640*/  ISETP.NE.AND P0, PT, R0, RZ, PT ;  /* 0x000000ff0000720c */ /* 0x004fda0003f05270 */
[----:B------:R-:W-:-:S05]  /*0650*/  @!P0 VIADD R3, R2, 0x9 ;  /* 0x0000000902038836 */ /* 0x000fca0000000000 */
[----:B------:R2:W-:Y:S06]  /*0660*/  @!P0 BAR.ARV R3, 0xa0 ;  /* 0x000280030000851d */ /* 0x0005ec0000002000 */
[----:B-1----:R-:W-:-:S13]  /*0670*/  ISETP.LE.AND P0, PT, RZ, UR4, PT ;  /* 0x00000004ff007c0c */ /* 0x002fda000bf03270 */
[----:B--2---:R-:W-:Y:S05]  /*0680*/  @!P0 EXIT ;  /* 0x000000000000894d */ /* 0x004fea0003800000 */
[----:B------:R-:W1:Y:S01]  /*0690*/  S2R R4, SR_TID.X ;  /* 0x0000000000047919 */ /* 0x000e620000002100 */
[----:B------:R-:W-:-:S04]  /*06a0*/  MOV R0, RZ ;  /* 0x000000ff00007202 */ /* 0x000fc80000000f00 */
[----:B------:R-:W-:Y:S01]  /*06b0*/  LOP3.LUT P0, RZ, R0, 0x3ff, RZ, 0xc0, !PT ;  /* 0x000003ff00ff7812 */ /* 0x000fe2000780c0ff */
[----:B-1----:R-:W-:-:S12]  /*06c0*/  VIADD R121, R4, 0xffffff80 ;  /* 0xffffff8004797836 */ /* 0x002fd80000000000 */
[----:B------:R-:W-:Y:S05]  /*06d0*/  @!P0 BRA `(.L_x_6) ;  /* 0x00000000007c8947 */ /* 0x000fea0003800000 */
[----:B------:R-:W-:Y:S01]  /*06e0*/  MOV R16, 0x0 ;  /* 0x0000000000107802 */ /* 0x000fe20000000f00 */
[----:B------:R-:W-:Y:S01]  /*06f0*/  ULDC.64 UR4, c[0x4][0x88] ;  /* 0x0100220000047ab9 */ /* 0x000fe20000000a00 */
[----:B------:R-:W-:Y:S01]  /*0700*/  ULDC.64 UR6, c[0x4][0x8] ;  /* 0x0100020000067ab9 */ /* 0x000fe20000000a00 */
[----:B------:R-:W-:Y:S01]  /*0710*/  IMAD.U32 R4, RZ, RZ, UR4 ;  /* 0x00000004ff047e24 */ /* 0x000fe2000f8e00ff */
[----:B------:R1:W2:Y:S01]  /*0720*/  LDC.64 R14, c[0x4][R16] ;  /* 0x01000000100e7b82 */ /* 0x0002a20000000a00 */
[----:B------:R-:W-:Y:S01]  /*0730*/  IMAD.U32 R5, RZ, RZ, UR5 ;  /* 0x00000005ff057e24 */ /* 0x000fe2000f8e00ff */
[----:B------:R-:W-:Y:S01]  /*0740*/  ULDC.64 UR4, c[0x4][0x90] ;  /* 0x0100240000047ab9 */ /* 0x000fe20000000a00 */
[----:B------:R-:W-:Y:S02]  /*0750*/  IMAD.U32 R10, RZ, RZ, UR6 ;  /* 0x00000006ff0a7e24 */ /* 0x000fe4000f8e00ff */
[----:B------:R-:W-:Y:S02]  /*0760*/  IMAD.U32 R6, RZ, RZ, UR4 ;  /* 0x00000004ff067e24 */ /* 0x000fe4000f8e00ff */
[----:B------:R-:W-:-:S02]  /*0770*/  IMAD.U32 R7, RZ, RZ, UR5 ;  /* 0x00000005ff077e24 */ /* 0x000fc4000f8e00ff */
[----:B------:R-:W-:Y:S02]  /*0780*/  IMAD.U32 R11, RZ, RZ, UR7 ;  /* 0x00000007ff0b7e24 */ /* 0x000fe4000f8e00ff */
[----:B------:R-:W-:Y:S02]  /*0790*/  IMAD.MOV.U32 R8, RZ, RZ, 0x70 ;  /* 0x00000070ff087424 */ /* 0x000fe400078e00ff */
[----:B------:R-:W-:Y:S02]  /*07a0*/  IMAD.MOV.U32 R12, RZ, RZ, 0x1 ;  /* 0x00000001ff0c7424 */ /* 0x000fe400078e00ff */
[----:B-1----:R-:W-:-:S07]  /*07b0*/  IMAD.MOV.U32 R13, RZ, RZ, RZ ;  /* 0x000000ffff0d7224 */ /* 0x002fce00078e00ff */
[----:B------:R-:W-:-:S07]  /*07c0*/  LEPC R20, `(.L_x_7) ;  /* 0x000000001014794e */ /* 0x000fce0000000000 */
[----:B--2---:R-:W-:Y:S05]  /*07d0*/  CALL.ABS.NOINC R14 ;  /* 0x000000000e007343 */ /* 0x004fea0003c00000 */
.L_x_7:
[----:B------:R-:W1:Y:S01]  /*07e0*/  LDC.64 R16, c[0x4][R16] ;  /* 0x0100000010107b82 */ /* 0x000e620000000a00 */
[----:B------:R-:W-:Y:S01]  /*07f0*/  ULDC.64 UR4, c[0x4][0x88] ;  /* 0x0100220000047ab9 */ /* 0x000fe20000000a00 */
[----:B------:R-:W-:Y:S01]  /*0800*/  ULDC.64 UR6, c[0x4][0x90] ;  /* 0x0100240000067ab9 */ /* 0x000fe20000000a00 */
[----:B------:R-:W-:Y:S01]  /*0810*/  MOV R4, UR4 ;  /* 0x0000000400047c02 */ /* 0x000fe20008000f00 */
        /* <DEDUP_REMOVED lines=8> */
[----:B------:R-:W-:-:S07]  /*08a0*/  IMAD.MOV.U32 R13, RZ, RZ, RZ ;  /* 0x000000ffff0d7224 */ /* 0x000fce00078e00ff */
[----:B------:R-:W-:-:S07]  /*08b0*/  LEPC R20, `(.L_x_6) ;  /* 0x000000001014794e */ /* 0x000fce0000000000 */
[----:B-1----:R-:W-:Y:S05]  /*08c0*/  CALL.ABS.NOINC R16 ;  /* 0x0000000010007343 */ /* 0x002fea0003c00000 */
.L_x_6:
[----:B------:R-:W1:Y:S01]  /*08d0*/  S2R R3, SR_CgaCtaId ;  /* 0x0000000000037919 */ /* 0x000e620000008800 */
[----:B------:R-:W-:-:S04]  /*08e0*/  MOV R16, 0x400 ;  /* 0x0000040000107802 */ /* 0x000fc80000000f00 */
[----:B-1----:R-:W-:-:S05]  /*08f0*/  LEA R16, R3, R16, 0x18 ;  /* 0x0000001003107211 */ /* 0x002fca00078ec0ff */
[----:B------:R-:W-:-:S05]  /*0900*/  VIADD R17, R16, 0x1e800 ;  /* 0x0001e80010117836 */ /* 0x000fca0000000000 */
[----:B------:R-:W-:-:S13]  /*0910*/  LOP3.LUT P0, RZ, R17, 0x3ff, RZ, 0xc0, !PT ;  /* 0x000003ff11ff7812 */ /* 0x000fda000780c0ff */
[----:B------:R-:W-:Y:S05]  /*0920*/  @!P0 BRA `(.L_x_8) ;  /* 0x00000000007c8947 */ /* 0x000fea0003800000 */
[----:B------:R-:W-:Y:S01]  /*0930*/  MOV R18, 0x0 ;  /* 0x0000000000127802 */ /* 0x000fe20000000f00 */
[----:B------:R-:W-:Y:S01]  /*0940*/  ULDC.64 UR4, c[0x4][0x88] ;  /* 0x0100220000047ab9 */ /* 0x000fe20000000a00 */
[----:B------:R-:W-:Y:S01]  /*0950*/  ULDC.64 UR6, c[0x4][0x8] ;  /* 0x0100020000067ab9 */ /* 0x000fe20000000a00 */
[----:B------:R-:W-:Y:S01]  /*0960*/  IMAD.U32 R4, RZ, RZ, UR4 ;  /* 0x00000004ff047e24 */ /* 0x000fe2000f8e00ff */
[----:B------:R1:W2:Y:S01]  /*0970*/  LDC.64 R14, c[0x4][R18] ;  /* 0x01000000120e7b82 */ /* 0x0002a20000000a00 */
[----:B------:R-:W-:Y:S01]  /*0980*/  MOV R5, UR5 ;  /* 0x0000000500057c02 */ /* 0x000fe20008000f00 */
        /* <DEDUP_REMOVED lines=10> */
.L_x_9:
[----:B------:R-:W1:Y:S01]  /*0a30*/  LDC.64 R18, c[0x4][R18] ;  /* 0x0100000012127b82 */ /* 0x000e620000000a00 */
[----:B------:R-:W-:Y:S01]  /*0a40*/  ULDC.64 UR4, c[0x4][0x88] ;  /* 0x0100220000047ab9 */ /* 0x000fe20000000a00 */
[----:B------:R-:W-:Y:S01]  /*0a50*/  ULDC.64 UR6, c[0x4][0x10] ;  /* 0x0100040000067ab9 */ /* 0x000fe20000000a00 */
[----:B------:R-:W-:Y:S02]  /*0a60*/  IMAD.U32 R4, RZ, RZ, UR4 ;  /* 0x00000004ff047e24 */ /* 0x000fe4000f8e00ff */
[----:B------:R-:W-:Y:S01]  /*0a70*/  IMAD.U32 R5, RZ, RZ, UR5 ;  /* 0x00000005ff057e24 */ /* 0x000fe2000f8e00ff */
[----:B------:R-:W-:Y:S01]  /*0a80*/  ULDC.64 UR4, c[0x4][0x90] ;  /* 0x0100240000047ab9 */ /* 0x000fe20000000a00 */
[----:B------:R-:W-:Y:S01]  /*0a90*/  IMAD.U32 R10, RZ, RZ, UR6 ;  /* 0x00000006ff0a7e24 */ /* 0x000fe2000f8e00ff */
[----:B------:R-:W-:Y:S01]  /*0aa0*/  MOV R7, UR5 ;  /* 0x0000000500077c02 */ /* 0x000fe20008000f00 */
[----:B------:R-:W-:Y:S02]  /*0ab0*/  IMAD.U32 R6, RZ, RZ, UR4 ;  /* 0x00000004ff067e24 */ /* 0x000fe4000f8e00ff */
[----:B------:R-:W-:-:S02]  /*0ac0*/  IMAD.U32 R11, RZ, RZ, UR7 ;  /* 0x00000007ff0b7e24 */ /* 0x000fc4000f8e00ff */
[----:B------:R-:W-:Y:S02]  /*0ad0*/  IMAD.MOV.U32 R8, RZ, RZ, 0x70 ;  /* 0x00000070ff087424 */ /* 0x000fe400078e00ff */
[----:B------:R-:W-:Y:S02]  /*0ae0*/  IMAD.MOV.U32 R12, RZ, RZ, 0x1 ;  /* 0x00000001ff0c7424 */ /* 0x000fe400078e00ff */
[----:B------:R-:W-:-:S07]  /*0af0*/  IMAD.MOV.U32 R13, RZ, RZ, RZ ;  /* 0x000000ffff0d7224 */ /* 0x000fce00078e00ff */
[----:B------:R-:W-:-:S07]  /*0b00*/  LEPC R20, `(.L_x_8) ;  /* 0x000000001014794e */ /* 0x000fce0000000000 */
[----:B-1----:R-:W-:Y:S05]  /*0b10*/  CALL.ABS.NOINC R18 ;  /* 0x0000000012007343 */ /* 0x002fea0003c00000 */
.L_x_8:
[----:B------:R-:W-:Y:S01]  /*0b20*/  SHF.R.S32.HI R122, RZ, 0x1f, R121 ;  /* 0x0000001fff7a7819 */ /* 0x000fe20000011479 */
[----:B------:R-:W-:-:S03]  /*0b30*/  UMOV UR4, 0xffffffff ;  /* 0xffffffff00047882 */ /* 0x000fc60000000000 */
[----:B------:R-:W-:-:S04]  /*0b40*/  LEA.HI R0, R122, R121, RZ, 0x7 ;  /* 0x000000797a007211 */ /* 0x000fc800078f38ff */
[----:B------:R-:W-:Y:S01]  /*0b50*/  SHF.R.S32.HI R120, RZ, 0x7, R0 ;  /* 0x00000007ff787819 */ /* 0x000fe20000011400 */
[----:B------:R-:W-:Y:S06]  /*0b60*/  BRA.DIV UR4, `(.L_x_10) ;  /* 0x0000007604307947 */ /* 0x000fec000b800000 */
[----:B------:R1:W2:Y:S02]  /*0b70*/  SHFL.IDX PT, R14, R120, RZ, 0x1f ;  /* 0x00001fff780e7589 */ /* 0x0002a400000e0000 */
.L_x_84:
[----:B------:R-:W-:Y:S01]  /*0b80*/  SHF.L.U32 R7, RZ, 0x1f, RZ ;  /* 0x0000001fff077819 */ /* 0x000fe200000006ff */
[----:B------:R-:W-:Y:S01]  /*0b90*/  VIADD R228, R16, 0x6000 ;  /* 0x0000600010e47836 */ /* 0x000fe20000000000 */
[----:B------:R-:W-:Y:S02]  /*0ba0*/  LEA.HI R22, R122, R121, RZ, 0x4 ;  /* 0x000000797a167211 */ /* 0x000fe400078f20ff */
[----:B------:R-:W3:Y:S01]  /*0bb0*/  SYNCS.PHASECHK.TRANS64.TRYWAIT P0, [R16+URZ+0x26800], R7 ;  /* 0x02680007100075a7 */ /* 0x000ee2000800017f */
[----:B------:R-:W-:Y:S02]  /*0bc0*/  LOP3.LUT R0, R0, 0xffffff80, RZ, 0xc0, !PT ;  /* 0xffffff8000007812 */ /* 0x000fe400078ec0ff */
[----:B------:R-:W-:Y:S02]  /*0bd0*/  SHF.R.S32.HI R5, RZ, 0x4, R22 ;  /* 0x00000004ff057819 */ /* 0x000fe40000011416 */
[----:B------:R-:W-:Y:S01]  /*0be0*/  LOP3.LUT P1, RZ, R228, 0x1bf, RZ, 0xc0, !PT ;  /* 0x000001bfe4ff7812 */ /* 0x000fe2000782c0ff */
[----:B------:R-:W-:Y:S01]  /*0bf0*/  IMAD.IADD R123, R121, 0x1, -R0 ;  /* 0x00000001797b7824 */ /* 0x000fe200078e0a00 */
[----:B------:R-:W-:-:S02]  /*0c00*/  LEA.HI R4, R22, R5, RZ, 0x1 ;  /* 0x0000000516047211 */ /* 0x000fc400078f08ff */
[----:B--2---:R-:W-:Y:S02]  /*0c10*/  LEA.HI R0, R14, R14, RZ, 0x1 ;  /* 0x0000000e0e007211 */ /* 0x004fe400078f08ff */
[----:B------:R-:W-:Y:S02]  /*0c20*/  SHF.R.S32.HI R126, RZ, 0x1f, R123 ;  /* 0x0000001fff7e7819 */ /* 0x000fe4000001147b */
[----:B------:R-:W-:Y:S02]  /*0c30*/  LOP3.LUT R4, R4, 0xfffffffe, RZ, 0xc0, !PT ;  /* 0xfffffffe04047812 */ /* 0x000fe400078ec0ff */
[----:B------:R-:W-:Y:S02]  /*0c40*/  LOP3.LUT R3, R0, 0xfffffffe, RZ, 0xc0, !PT ;  /* 0xfffffffe00037812 */ /* 0x000fe400078ec0ff */
[----:B------:R-:W-:Y:S01]  /*0c50*/  LEA.HI R127, R126, R123, RZ, 0x2 ;  /* 0x0000007b7e7f7211 */ /* 0x000fe200078f10ff */
[----:B------:R-:W-:Y:S01]  /*0c60*/  IMAD.IADD R125, R5, 0x1, -R4 ;  /* 0x00000001057d7824 */ /* 0x000fe200078e0a04 */
[----:B------:R-:W-:Y:S01]  /*0c70*/  LEA.HI R0, R122, R121, RZ, 0x5 ;  /* 0x000000797a007211 */ /* 0x000fe200078f28ff */
[----:B------:R-:W-:Y:S01]  /*0c80*/  IMAD.IADD R18, R14, 0x1, -R3 ;  /* 0x000000010e127824 */ /* 0x000fe200078e0a03 */
[----:B------:R-:W-:Y:S01]  /*0c90*/  LOP3.LUT R4, R127, 0x7ffffffc, RZ, 0xc0, !PT ;  /* 0x7ffffffc7f047812 */ /* 0x000fe200078ec0ff */
[----:B---3--:R-:W-:Y:S06]  /*0ca0*/  @P0 BRA `(.L_x_11) ;  /* 0x0000000000080947 */ /* 0x008fec0003800000 */
[----:B------:R-:W2:Y:S02]  /*0cb0*/  SYNCS.PHASECHK.TRANS64.TRYWAIT P0, [R16+URZ+0x26800], R7 ;  /* 0x02680007100075a7 */ /* 0x000ea4000800017f */
[----:B--2---:R-:W-:Y:S05]  /*0cc0*/  @!P0 BRA `(.L_x_12) ;  /* 0x0000007000f88947 */ /* 0x004fea0003800000 */
.L_x_11:
[----:B------:R-:W-:Y:S01]  /*0cd0*/  LOP3.LUT P0, RZ, R228, 0x1bf, RZ, 0xc0, !PT ;  /* 0x000001bfe4ff7812 */ /* 0x000fe2000780c0ff */
[----:B------:R-:W-:Y:S01]  /*0ce0*/  IMAD.IADD R19, R123, 0x1, -R4 ;  /* 0x000000017b137824 */ /* 0x000fe200078e0a04 */
[----:B------:R-:W-:-:S11]  /*0cf0*/  SHF.R.S32.HI R124, RZ, 0x5, R0 ;  /* 0x00000005ff7c7819 */ /* 0x000fd60000011400 */
[----:B------:R-:W-:Y:S05]  /*0d00*/  @!P0 BRA `(.L_x_13) ;  /* 0x0000000000408947 */ /* 0x000fea0003800000 */
[----:B------:R-:W-:Y:S01]  /*0d10*/  MOV R0, 0x0 ;  /* 0x0000000000007802 */ /* 0x000fe20000000f00 */
[----:B------:R-:W-:Y:S01]  /*0d20*/  ULDC.64 UR4, c[0x4][0x88] ;  /* 0x0100220000047ab9 */ /* 0x000fe20000000a00 */
[----:B------:R-:W-:Y:S01]  /*0d30*/  ULDC.64 UR6, c[0x4][0x90] ;  /* 0x0100240000067ab9 */ /* 0x000fe20000000a00 */
[----:B------:R-:W-:Y:S01]  /*0d40*/  MOV R4, UR4 ;  /* 0x0000000400047c02 */ /* 0x000fe20008000f00 */
[----:B------:R3:W4:Y:S01]  /*0d50*/  LDC.64 R14, c[0x4][R0] ;  /* 0x01000000000e7b82 */ /* 0x0007220000000a00 */
[----:B------:R-:W-:Y:S01]  /*0d60*/  IMAD.U32 R5, RZ, RZ, UR5 ;  /* 0x00000005ff057e24 */ /* 0x000fe2000f8e00ff */
[----:B------:R-:W-:Y:S01]  /*0d70*/  ULDC.64 UR4, c[0x4][0x18] ;  /* 0x0100060000047ab9 */ /* 0x000fe20000000a00 */
[----:B------:R-:W-:Y:S02]  /*0d80*/  IMAD.U32 R6, RZ, RZ, UR6 ;  /* 0x00000006ff067e24 */ /* 0x000fe4000f8e00ff */
[----:B--2---:R-:W-:Y:S02]  /*0d90*/  IMAD.U32 R7, RZ, RZ, UR7 ;  /* 0x00000007ff077e24 */ /* 0x004fe4000f8e00ff */
[----:B------:R-:W-:-:S02]  /*0da0*/  IMAD.U32 R10, RZ, RZ, UR4 ;  /* 0x00000004ff0a7e24 */ /* 0x000fc4000f8e00ff */
[----:B------:R-:W-:Y:S02]  /*0db0*/  IMAD.U32 R11, RZ, RZ, UR5 ;  /* 0x00000005ff0b7e24 */ /* 0x000fe4000f8e00ff */
[----:B------:R-:W-:Y:S02]  /*0dc0*/  IMAD.MOV.U32 R8, RZ, RZ, 0x70 ;  /* 0x00000070ff087424 */ /* 0x000fe400078e00ff */
[----:B------:R-:W-:Y:S02]  /*0dd0*/  IMAD.MOV.U32 R12, RZ, RZ, 0x1 ;  /* 0x00000001ff0c7424 */ /* 0x000fe400078e00ff */
[----:B---3--:R-:W-:-:S07]  /*0de0*/  IMAD.MOV.U32 R13, RZ, RZ, RZ ;  /* 0x000000ffff0d7224 */ /* 0x008fce00078e00ff */
[----:B------:R-:W-:-:S07]  /*0df0*/  LEPC R20, `(.L_x_13) ;  /* 0x000000001014794e */ /* 0x000fce0000000000 */
[----:B-1--4-:R-:W-:Y:S05]  /*0e00*/  CALL.ABS.NOINC R14 ;  /* 0x000000000e007343 */ /* 0x012fea0003c00000 */
.L_x_13:
[----:B------:R-:W-:Y:S01]  /*0e10*/  LOP3.LUT R22, R22, 0xfffffff0, RZ, 0xc0, !PT ;  /* 0xfffffff016167812 */ /* 0x000fe200078ec0ff */
[----:B------:R-:W-:Y:S01]  /*0e20*/  IMAD.SHL.U32 R6, R125, 0x8, RZ ;  /* 0x000000087d067824 */ /* 0x000fe200078e00ff */
[----:B------:R-:W-:Y:S05]  /*0e30*/  WARPSYNC.ALL ;  /* 0x0000000000007948 */ /* 0x000fea0003800000 */
[----:B------:R-:W-:Y:S01]  /*0e40*/  IMAD.IADD R22, R121, 0x1, -R22 ;  /* 0x0000000179167824 */ /* 0x000fe200078e0a16 */
[----:B------:R-:W-:Y:S01]  /*0e50*/  ULDC UR4, c[0x0][0x280] ;  /* 0x0000a00000047ab9 */ /* 0x000fe20000000800 */
[----:B------:R-:W-:Y:S01]  /*0e60*/  IMAD.MOV.U32 R23, RZ, RZ, 0x20 ;  /* 0x00000020ff177424 */ /* 0x000fe200078e00ff */
[----:B------:R-:W-:Y:S01]  /*0e70*/  UISETP.GE.AND UP0, UPT, UR4, 0x1, UPT ;  /* 0x000000010400788c */ /* 0x000fe2000bf06270 */
[----:B------:R-:W-:-:S02]  /*0e80*/  CS2R R118, SRZ ;  /* 0x0000000000767805 */ /* 0x000fc4000001ff00 */
[----:B------:R-:W-:Y:S02]  /*0e90*/  LEA.HI R0, R22, R22, RZ, 0x1 ;  /* 0x0000001616007211 */ /* 0x000fe400078f08ff */
[----:B------:R-:W-:Y:S02]  /*0ea0*/  CS2R R116, SRZ ;  /* 0x0000000000747805 */ /* 0x000fe4000001ff00 */
[----:B------:R-:W-:Y:S02]  /*0eb0*/  SHF.R.S32.HI R5, RZ, 0x1f, R22 ;  /* 0x0000001fff057819 */ /* 0x000fe40000011416 */
[----:B------:R-:W-:Y:S02]  /*0ec0*/  CS2R R114, SRZ ;  /* 0x0000000000727805 */ /* 0x000fe4000001ff00 */
[----:B------:R-:W-:Y:S02]  /*0ed0*/  SHF.R.S32.HI R3, RZ, 0x1, R0 ;  /* 0x00000001ff037819 */ /* 0x000fe40000011400 */
[----:B------:R-:W-:-:S02]  /*0ee0*/  CS2R R112, SRZ ;  /* 0x0000000000707805 */ /* 0x000fc4000001ff00 */
[----:B------:R-:W-:Y:S02]  /*0ef0*/  SHF.R.S32.HI R4, RZ, 0x1f, R0 ;  /* 0x0000001fff047819 */ /* 0x000fe40000011400 */
[----:B------:R-:W-:Y:S02]  /*0f00*/  CS2R R110, SRZ ;  /* 0x00000000006e7805 */ /* 0x000fe4000001ff00 */
[----:B------:R-:W-:Y:S02]  /*0f10*/  LEA.HI R5, R5, R22, RZ, 0x3 ;  /* 0x0000001605057211 */ /* 0x000fe400078f18ff */
[----:B------:R-:W-:Y:S02]  /*0f20*/  CS2R R108, SRZ ;  /* 0x00000000006c7805 */ /* 0x000fe4000001ff00 */
[----:B------:R-:W-:Y:S02]  /*0f30*/  LEA.HI R4, R4, R3, RZ, 0x2 ;  /* 0x0000000304047211 */ /* 0x000fe400078f10ff */
[----:B------:R-:W-:-:S02]  /*0f40*/  CS2R R106, SRZ ;  /* 0x00000000006a7805 */ /* 0x000fc4000001ff00 */
[----:B--2---:R-:W-:Y:S02]  /*0f50*/  SHF.L.U32 R7, R5, 0x5, RZ ;  /* 0x0000000505077819 */ /* 0x004fe400000006ff */
[----:B------:R-:W-:Y:S02]  /*0f60*/  CS2R R104, SRZ ;  /* 0x0000000000687805 */ /* 0x000fe4000001ff00 */
[----:B------:R-:W-:Y:S02]  /*0f70*/  LOP3.LUT R4, R4, 0xfffffffc, RZ, 0xc0, !PT ;  /* 0xfffffffc04047812 */ /* 0x000fe400078ec0ff */
[----:B------:R-:W-:Y:S02]  /*0f80*/  CS2R R102, SRZ ;  /* 0x0000000000667805 */ /* 0x000fe4000001ff00 */
[----:B------:R-:W-:Y:S02]  /*0f90*/  LOP3.LUT R5, R0, 0x7fffffe, RZ, 0xc0, !PT ;  /* 0x07fffffe00057812 */ /* 0x000fe400078ec0ff */
[----:B------:R-:W-:-:S02]  /*0fa0*/  CS2R R100, SRZ ;  /* 0x0000000000647805 */ /* 0x000fc4000001ff00 */
[----:B------:R-:W-:Y:S01]  /*0fb0*/  LOP3.LUT R7, R7, 0xffffff00, RZ, 0xc0, !PT ;  /* 0xffffff0007077812 */ /* 0x000fe200078ec0ff */
[----:B------:R-:W-:Y:S01]  /*0fc0*/  IMAD.IADD R4, R3, 0x1, -R4 ;  /* 0x0000000103047824 */ /* 0x000fe200078e0a04 */
[----:B------:R-:W-:Y:S01]  /*0fd0*/  CS2R R98, SRZ ;  /* 0x0000000000627805 */ /* 0x000fe2000001ff00 */
[----:B------:R-:W-:Y:S01]  /*0fe0*/  IMAD.IADD R5, R22, 0x1, -R5 ;  /* 0x0000000116057824 */ /* 0x000fe200078e0a05 */
[----:B------:R-:W-:Y:S01]  /*0ff0*/  CS2R R96, SRZ ;  /* 0x0000000000607805 */ /* 0x000fe2000001ff00 */
[C---:B------:R-:W-:Y:S01]  /*1000*/  IMAD.SHL.U32 R3, R4.reuse, 0x40, RZ ;  /* 0x0000004004037824 */ /* 0x040fe200078e00ff */
[----:B------:R-:W-:Y:S01]  /*1010*/  LOP3.LUT P0, RZ, R4, 0x2, RZ, 0xc0, !PT ;  /* 0x0000000204ff7812 */ /* 0x000fe2000780c0ff */
[----:B------:R-:W-:Y:S01]  /*1020*/  IMAD R0, R124, 0x200, R7 ;  /* 0x000002007c007824 */ /* 0x000fe200078e0207 */
[----:B------:R-:W-:Y:S02]  /*1030*/  CS2R R94, SRZ ;  /* 0x00000000005e7805 */ /* 0x000fe4000001ff00 */
[----:B------:R-:W-:-:S02]  /*1040*/  CS2R R92, SRZ ;  /* 0x00000000005c7805 */ /* 0x000fc4000001ff00 */
[----:B------:R-:W-:Y:S01]  /*1050*/  LOP3.LUT R3, R3, 0xc0, RZ, 0xc0, !PT ;  /* 0x000000c003037812 */ /* 0x000fe200078ec0ff */
[----:B------:R-:W-:Y:S01]  /*1060*/  IMAD R0, R5, 0x20, R0 ;  /* 0x0000002005007824 */ /* 0x000fe200078e0200 */
[----:B------:R-:W-:Y:S02]  /*1070*/  SEL R23, R23, 0xffffffe0, !P0 ;  /* 0xffffffe017177807 */ /* 0x000fe40004000000 */
[----:B------:R-:W-:Y:S02]  /*1080*/  CS2R R90, SRZ ;  /* 0x00000000005a7805 */ /* 0x000fe4000001ff00 */
[----:B------:R-:W-:Y:S02]  /*1090*/  LOP3.LUT R6, R3, 0x8, R6, 0xf8, !PT ;  /* 0x0000000803067812 */ /* 0x000fe400078ef806 */
[----:B------:R-:W-:Y:S02]  /*10a0*/  CS2R R88, SRZ ;  /* 0x0000000000587805 */ /* 0x000fe4000001ff00 */
[----:B------:R-:W-:-:S02]  /*10b0*/  SHF.R.U32.HI R3, RZ, 0x3, R3 ;  /* 0x00000003ff037819 */ /* 0x000fc40000011603 */
[----:B------:R-:W-:Y:S02]  /*10c0*/  CS2R R86, SRZ ;  /* 0x0000000000567805 */ /* 0x000fe4000001ff00 */
[----:B------:R-:W-:Y:S02]  /*10d0*/  PLOP3.LUT P0, PT, PT, PT, UP0, 0x80, 0x0 ;  /* 0x000000000000781c */ /* 0x000fe40003f0f008 */
[----:B------:R-:W-:Y:S02]  /*10e0*/  CS2R R84, SRZ ;  /* 0x0000000000547805 */ /* 0x000fe4000001ff00 */
[----:B------:R-:W-:Y:S02]  /*10f0*/  LOP3.LUT R3, R6, R3, RZ, 0x3c, !PT ;  /* 0x0000000306037212 */ /* 0x000fe400078e3cff */
[----:B------:R-:W-:Y:S02]  /*1100*/  CS2R R82, SRZ ;  /* 0x0000000000527805 */ /* 0x000fe4000001ff00 */
[----:B------:R-:W-:-:S02]  /*1110*/  CS2R R80, SRZ ;  /* 0x0000000000507805 */ /* 0x000fc4000001ff00 */
[----:B------:R-:W-:Y:S02]  /*1120*/  CS2R R78, SRZ ;  /* 0x00000000004e7805 */ /* 0x000fe4000001ff00 */
[----:B------:R-:W-:Y:S01]  /*1130*/  CS2R R76, SRZ ;  /* 0x00000000004c7805 */ /* 0x000fe2000001ff00 */
[----:B------:R-:W-:Y:S01]  /*1140*/  IMAD.IADD R3, R3, 0x1, R0 ;  /* 0x0000000103037824 */ /* 0x000fe200078e0200 */
[----:B------:R-:W-:Y:S02]  /*1150*/  CS2R R74, SRZ ;  /* 0x00000000004a7805 */ /* 0x000fe4000001ff00 */
[----:B------:R-:W-:Y:S02]  /*1160*/  CS2R R72, SRZ ;  /* 0x0000000000487805 */ /* 0x000fe4000001ff00 */
[----:B------:R-:W-:Y:S01]  /*1170*/  CS2R R70, SRZ ;  /* 0x0000000000467805 */ /* 0x000fe2000001ff00 */
[----:B------:R-:W-:Y:S01]  /*1180*/  IMAD R22, R3, 0x2, R16 ;  /* 0x0000000203167824 */ /* 0x000fe200078e0210 */
[----:B------:R-:W-:-:S02]  /*1190*/  CS2R R68, SRZ ;  /* 0x0000000000447805 */ /* 0x000fc4000001ff00 */
[----:B------:R-:W-:Y:S02]  /*11a0*/  CS2R R66, SRZ ;  /* 0x0000000000427805 */ /* 0x000fe4000001ff00 */
[----:B------:R-:W-:Y:S01]  /*11b0*/  CS2R R64, SRZ ;  /* 0x0000000000407805 */ /* 0x000fe2000001ff00 */
[----:B------:R-:W-:Y:S01]  /*11c0*/  IMAD.IADD R23, R22, 0x1, R23 ;  /* 0x0000000116177824 */ /* 0x000fe200078e0217 */
[----:B------:R2:W3:Y:S01]  /*11d0*/  LDSM.16.M88.4 R184, [R22+0x6000] ;  /* 0x0060000016b8783b */ /* 0x0004e20000000200 */
[----:B------:R-:W-:Y:S02]  /*11e0*/  CS2R R62, SRZ ;  /* 0x00000000003e7805 */ /* 0x000fe4000001ff00 */
[----:B------:R-:W-:Y:S02]  /*11f0*/  CS2R R60, SRZ ;  /* 0x00000000003c7805 */ /* 0x000fe4000001ff00 */
[----:B------:R-:W-:Y:S01]  /*1200*/  CS2R R58, SRZ ;  /* 0x00000000003a7805 */ /* 0x000fe2000001ff00 */
[----:B------:R2:W4:Y:S01]  /*1210*/  LDSM.16.M88.4 R188, [R22+0x8000] ;  /* 0x0080000016bc783b */ /* 0x0005220000000200 */
[----:B------:R-:W-:-:S02]  /*1220*/  CS2R R56, SRZ ;  /* 0x0000000000387805 */ /* 0x000fc4000001ff00 */
[----:B------:R-:W-:Y:S02]  /*1230*/  CS2R R54, SRZ ;  /* 0x0000000000367805 */ /* 0x000fe4000001ff00 */
[----:B------:R-:W-:Y:S01]  /*1240*/  CS2R R52, SRZ ;  /* 0x0000000000347805 */ /* 0x000fe2000001ff00 */
[----:B------:R2:W5:Y:S01]  /*1250*/  LDSM.16.M88.4 R192, [R22+0xa000] ;  /* 0x00a0000016c0783b */ /* 0x0005620000000200 */
[----:B------:R-:W-:Y:S02]  /*1260*/  CS2R R50, SRZ ;  /* 0x0000000000327805 */ /* 0x000fe4000001ff00 */
[----:B------:R-:W-:Y:S02]  /*1270*/  CS2R R48, SRZ ;  /* 0x0000000000307805 */ /* 0x000fe4000001ff00 */
[----:B------:R-:W-:Y:S01]  /*1280*/  CS2R R46, SRZ ;  /* 0x00000000002e7805 */ /* 0x000fe2000001ff00 */
[----:B------:R2:W1:Y:S01]  /*1290*/  LDSM.16.M88.4 R196, [R23+0x6000] ;  /* 0x0060000017c4783b */ /* 0x0004620000000200 */
[----:B------:R-:W-:-:S02]  /*12a0*/  CS2R R44, SRZ ;  /* 0x00000000002c7805 */ /* 0x000fc4000001ff00 */
[----:B------:R-:W-:Y:S02]  /*12b0*/  CS2R R42, SRZ ;  /* 0x00000000002a7805 */ /* 0x000fe4000001ff00 */
[----:B------:R-:W-:Y:S01]  /*12c0*/  CS2R R40, SRZ ;  /* 0x0000000000287805 */ /* 0x000fe2000001ff00 */
[----:B------:R2:W1:Y:S01]  /*12d0*/  LDSM.16.M88.4 R200, [R23+0x8000] ;  /* 0x0080000017c8783b */ /* 0x0004620000000200 */
[----:B------:R-:W-:Y:S02]  /*12e0*/  CS2R R38, SRZ ;  /* 0x0000000000267805 */ /* 0x000fe4000001ff00 */
[----:B------:R-:W-:Y:S02]  /*12f0*/  CS2R R36, SRZ ;  /* 0x0000000000247805 */ /* 0x000fe4000001ff00 */
[----:B------:R-:W-:Y:S01]  /*1300*/  CS2R R34, SRZ ;  /* 0x0000000000227805 */ /* 0x000fe2000001ff00 */
[----:B------:R2:W1:Y:S01]  /*1310*/  LDSM.16.M88.4 R204, [R23+0xa000] ;  /* 0x00a0000017cc783b */ /* 0x0004620000000200 */
[----:B------:R-:W-:-:S02]  /*1320*/  CS2R R32, SRZ ;  /* 0x0000000000207805 */ /* 0x000fc4000001ff00 */
[----:B------:R-:W-:Y:S02]  /*1330*/  CS2R R30, SRZ ;  /* 0x00000000001e7805 */ /* 0x000fe4000001ff00 */
[----:B------:R-:W-:Y:S02]  /*1340*/  CS2R R28, SRZ ;  /* 0x00000000001c7805 */ /* 0x000fe4000001ff00 */
[----:B------:R-:W-:Y:S02]  /*1350*/  CS2R R26, SRZ ;  /* 0x00000000001a7805 */ /* 0x000fe4000001ff00 */
[----:B------:R-:W-:Y:S01]  /*1360*/  CS2R R24, SRZ ;  /* 0x0000000000187805 */ /* 0x000fe2000001ff00 */
[----:B--23--:R-:W-:Y:S06]  /*1370*/  @!P0 BRA `(.L_x_14) ;  /* 0x0000002c00d48947 */ /* 0x00cfec0003800000 */
[----:B------:R-:W2:Y:S01]  /*1380*/  S2R R6, SR_CTAID.X ;  /* 0x0000000000067919 */ /* 0x000ea20000002500 */
[----:B------:R-:W2:Y:S01]  /*1390*/  LDC R7, c[0x0][0x290] ;  /* 0x0000a400ff077b82 */ /* 0x000ea20000000800 */
[----:B------:R-:W-:Y:S01]  /*13a0*/  IMAD.SHL.U32 R0, R121, 0x40, RZ ;  /* 0x0000004079007824 */ /* 0x000fe200078e00ff */
[----:B------:R-:W-:Y:S01]  /*13b0*/  SHF.L.U32 R3, R124, 0x4, RZ ;  /* 0x000000047c037819 */ /* 0x000fe200000006ff */
[----:B------:R-:W-:Y:S01]  /*13c0*/  UIADD3 UR4, UR4, 0x3f, URZ ;  /* 0x0000003f04047890 */ /* 0x000fe2000fffe03f */
[----:B------:R-:W-:Y:S01]  /*13d0*/  LEA.HI R122, R122, R121, RZ, 0x3 ;  /* 0x000000797a7a7211 */ /* 0x000fe200078f18ff */
[----:B------:R-:W-:Y:S01]  /*13e0*/  IMAD R125, R120, 0x8, R125 ;  /* 0x00000008787d7824 */ /* 0x000fe200078e027d */
[----:B------:R-:W-:Y:S01]  /*13f0*/  LOP3.LUT R0, R0, 0x1c0, RZ, 0xc0, !PT ;  /* 0x000001c000007812 */ /* 0x000fe200078ec0ff */
[----:B------:R-:W-:Y:S01]  /*1400*/  USHF.R.S32.HI UR5, URZ, 0x1f, UR4 ;  /* 0x0000001f3f057899 */ /* 0x000fe20008011404 */
[----:B------:R-:W-:Y:S01]  /*1410*/  LEA.HI R126, R126, R123, RZ, 0x5 ;  /* 0x0000007b7e7e7211 */ /* 0x000fe200078f28ff */
[----:B------:R-:W-:Y:S01]  /*1420*/  IMAD.MOV.U32 R119, RZ, RZ, RZ ;  /* 0x000000ffff777224 */ /* 0x000fe200078e00ff */
[----:B------:R-:W-:Y:S01]  /*1430*/  LOP3.LUT R3, R0, 0x30, R3, 0xf8, !PT ;  /* 0x0000003000037812 */ /* 0x000fe200078ef803 */
[----:B------:R-:W-:Y:S01]  /*1440*/  ULEA.HI UR5, UR5, UR4, URZ, 0x6 ;  /* 0x0000000405057291 */ /* 0x000fe2000f8f303f */
[----:B------:R-:W-:Y:S01]  /*1450*/  SHF.R.S32.HI R126, RZ, 0x5, R126 ;  /* 0x00000005ff7e7819 */ /* 0x000fe2000001147e */
[----:B------:R-:W-:Y:S01]  /*1460*/  ULOP3.LUT UR11, UR38, 0x1, URZ, 0xfc, !UPT ;  /* 0x00000001260b7892 */ /* 0x000fe2000f8efc3f */
[----:B------:R-:W-:Y:S01]  /*1470*/  LOP3.LUT R5, R3, 0x8, R122, 0xf8, !PT ;  /* 0x0000000803057812 */ /* 0x000fe200078ef87a */
[----:B------:R-:W-:Y:S01]  /*1480*/  USHF.R.S32.HI UR7, URZ, 0x6, UR5 ;  /* 0x000000063f077899 */ /* 0x000fe20008011405 */
[----:B------:R-:W-:Y:S01]  /*1490*/  SHF.R.U32.HI R4, RZ, 0x3, R0 ;  /* 0x00000003ff047819 */ /* 0x000fe20000011600 */
[----:B------:R-:W-:Y:S01]  /*14a0*/  UMOV UR4, URZ ;  /* 0x0000003f00047c82 */ /* 0x000fe20008000000 */
[--C-:B------:R-:W-:Y:S01]  /*14b0*/  SHF.R.S32.HI R0, RZ, 0x2, R127.reuse ;  /* 0x00000002ff007819 */ /* 0x100fe2000001147f */
[----:B------:R-:W-:Y:S01]  /*14c0*/  UMOV UR5, URZ ;  /* 0x0000003f00057c82 */ /* 0x000fe20008000000 */
[----:B------:R-:W-:Y:S01]  /*14d0*/  SHF.R.S32.HI R127, RZ, 0x1f, R127 ;  /* 0x0000001fff7f7819 */ /* 0x000fe2000001147f */
[----:B------:R-:W-:Y:S01]  /*14e0*/  UMOV UR6, URZ ;  /* 0x0000003f00067c82 */ /* 0x000fe20008000000 */
[----:B------:R-:W-:Y:S01]  /*14f0*/  LOP3.LUT R4, R5, R4, RZ, 0x3c, !PT ;  /* 0x0000000405047212 */ /* 0x000fe200078e3cff */
[----:B------:R-:W-:Y:S01]  /*1500*/  IMAD R5, R120, 0x300, R123 ;  /* 0x0000030078057824 */ /* 0x000fe200078e027b */
[----:B------:R-:W-:Y:S01]  /*1510*/  LEA.HI R127, R127, R0, RZ, 0x3 ;  /* 0x000000007f7f7211 */ /* 0x000fe200078f18ff */
[----:B------:R-:W-:Y:S01]  /*1520*/  ULDC UR13, c[0x0][0x75c] ;  /* 0x0001d700000d7ab9 */ /* 0x000fe20000000800 */
[----:B------:R-:W-:Y:S01]  /*1530*/  ULDC UR14, c[0x0][0x744] ;  /* 0x0001d100000e7ab9 */ /* 0x000fe20000000800 */
[----:B------:R-:W-:Y:S01]  /*1540*/  IMAD.SHL.U32 R5, R5, 0x4, RZ ;  /* 0x0000000405057824 */ /* 0x000fe200078e00ff */
[----:B------:R-:W-:Y:S01]  /*1550*/  LOP3.LUT R127, R127, 0xfffffff8, RZ, 0xc0, !PT ;  /* 0xfffffff87f7f7812 */ /* 0x000fe200078ec0ff */
[----:B------:R-:W-:-:S02]  /*1560*/  IMAD.U32 R4, R125, 0x200, R4 ;  /* 0x000002007d047824 */ /* 0x000fc400078e0004 */
[----:B--2---:R-:W-:-:S04]  /*1570*/  IMAD R3, R6, -0x80, R7 ;  /* 0xffffff8006037824 */ /* 0x004fc800078e0207 */
[----:B------:R-:W-:Y:S01]  /*1580*/  IMAD R126, R126, -0x10, R3 ;  /* 0xfffffff07e7e7824 */ /* 0x000fe200078e0203 */
[----:B------:R-:W-:-:S04]  /*1590*/  LEA.HI R3, R120, R120, RZ, 0x1 ;  /* 0x0000007878037211 */ /* 0x000fc800078f08ff */
[----:B------:R-:W-:Y:S02]  /*15a0*/  LOP3.LUT R3, R3, 0xfffffffe, RZ, 0xc0, !PT ;  /* 0xfffffffe03037812 */ /* 0x000fe400078ec0ff */
[----:B------:R-:W-:Y:S01]  /*15b0*/  IADD3 R126, R126, R127, -R0 ;  /* 0x0000007f7e7e7210 */ /* 0x000fe20007ffe800 */
[----:B------:R-:W-:Y:S02]  /*15c0*/  IMAD R0, R5, 0x4, R16 ;  /* 0x0000000405007824 */ /* 0x000fe400078e0210 */
[----:B------:R-:W-:-:S04]  /*15d0*/  IMAD.IADD R3, R120, 0x1, -R3 ;  /* 0x0000000178037824 */ /* 0x000fc800078e0a03 */
[----:B------:R-:W-:-:S07]  /*15e0*/  IMAD R3, R3, -0x40, R126 ;  /* 0xffffffc003037824 */ /* 0x000fce00078e027e */
.L_x_25:
[----:B------:R-:W-:-:S06]  /*15f0*/  UISETP.NE.AND UP0, UPT, UR11, 0x3, UPT ;  /* 0x000000030b00788c */ /* 0x000fcc000bf05270 */
[----:B------:R-:W-:-:S13]  /*1600*/  PLOP3.LUT P0, PT, PT, PT, UP0, 0x80, 0x0 ;  /* 0x000000000000781c */ /* 0x000fda0003f0f008 */
[----:B-1----:R-:W-:Y:S05]  /*1610*/  @!P0 BRA `(.L_x_15) ;  /* 0x0000000000048947 */ /* 0x002fea0003800000 */
[----:B------:R-:W-:Y:S01]  /*1620*/  BPT.TRAP 0x1 ;  /* 0x000000040000795c */ /* 0x000fe20000300000 */
.L_x_15:
[----:B------:R-:W-:Y:S01]  /*1630*/  R2UR UR8, R16 ;  /* 0x00000000100872ca */ /* 0x000fe200000e0000 */
[----:B------:R-:W-:-:S05]  /*1640*/  IMAD.U32 R6, RZ, RZ, UR5 ;  /* 0x00000005ff067e24 */ /* 0x000fca000f8e00ff */
[----:B------:R-:W-:-:S07]  /*1650*/  SHF.L.U32 R6, R6, 0x1f, RZ ;  /* 0x0000001f06067819 */ /* 0x000fce00000006ff */
[----:B------:R-:W-:-:S09]  /*1660*/  ULEA UR8, UR6, UR8, 0x3 ;  /* 0x0000000806087291 */ /* 0x000fd2000f8e183f */
[----:B------:R2:W3:Y:S01]  /*1670*/  SYNCS.PHASECHK.TRANS64.TRYWAIT P1, [UR8+0x26810], R6 ;  /* 0x02681006ff0075a7 */ /* 0x0004e20008020148 */
[----:B------:R-:W-:Y:S05]  /*1680*/  @!P0 BRA `(.L_x_16) ;  /* 0x0000000000048947 */ /* 0x000fea0003800000 */
[----:B------:R-:W-:Y:S01]  /*1690*/  BPT.TRAP 0x1 ;  /* 0x000000040000795c */ /* 0x000fe20000300000 */
.L_x_16:
[----:B---3--:R-:W-:Y:S05]  /*16a0*/  @P1 BRA `(.L_x_17) ;  /* 0x0000000000081947 */ /* 0x008fea0003800000 */
[----:B------:R-:W3:Y:S02]  /*16b0*/  SYNCS.PHASECHK.TRANS64.TRYWAIT P1, [UR8+0x26810], R6 ;  /* 0x02681006ff0075a7 */ /* 0x000ee40008020148 */
[----:B---3--:R-:W-:Y:S05]  /*16c0*/  @!P1 BRA `(.L_x_18) ;  /* 0x00000068008c9947 */ /* 0x008fea0003800000 */
.L_x_17:
[----:B------:R-:W-:Y:S01]  /*16d0*/  R2UR UR9, R16 ;  /* 0x00000000100972ca */ /* 0x000fe200000e0000 */
[----:B---3--:R-:W-:Y:S01]  /*16e0*/  IMAD R5, R18, 0x800, R16 ;  /* 0x0000080012057824 */ /* 0x008fe200078e0210 */
[----:B------:R-:W-:Y:S01]  /*16f0*/  WARPGROUP.ARRIVE ;  /* 0x00000000000079c5 */ /* 0x000fe20000000000 */
[----:B------:R-:W-:Y:S01]  /*1700*/  UMOV UR17, 0xc0000010 ;  /* 0xc000001000117882 */ /* 0x000fe20000000000 */
[----:B------:R-:W-:Y:S01]  /*1710*/  UMOV UR19, 0x80000020 ;  /* 0x8000002000137882 */ /* 0x000fe20000000000 */
[----:B------:R-:W-:Y:S01]  /*1720*/  IMAD.U32 R8, RZ, RZ, UR6 ;  /* 0x00000006ff087e24 */ /* 0x000fe2000f8e00ff */
[----:B------:R-:W-:-:S03]  /*1730*/  R2UR UR10, R5 ;  /* 0x00000000050a72ca */ /* 0x000fc600000e0000 */
[----:B------:R-:W-:-:S04]  /*1740*/  IMAD R5, R8, 0x20, R19 ;  /* 0x0000002008057824 */ /* 0x000fc800078e0213 */
[----:B------:R-:W-:Y:S01]  /*1750*/  UIADD3 UR9, UR9, 0x12000, URZ ;  /* 0x0001200009097890 */ /* 0x000fe2000fffe03f */
[----:B------:R-:W-:-:S03]  /*1760*/  SHF.L.U32 R5, R5, 0x1, RZ ;  /* 0x0000000105057819 */ /* 0x000fc600000006ff */
[----:B------:R-:W-:Y:S02]  /*1770*/  USHF.R.U32.HI UR9, URZ, 0x4, UR9 ;  /* 0x000000043f097899 */ /* 0x000fe40008011609 */
[----:B------:R-:W-:Y:S01]  /*1780*/  USHF.R.U32.HI UR10, URZ, 0x4, UR10 ;  /* 0x000000043f0a7899 */ /* 0x000fe2000801160a */
[----:B------:R-:W-:Y:S01]  /*1790*/  IMAD R5, R5, 0x4, R16 ;  /* 0x0000000405057824 */ /* 0x000fe200078e0210 */
[----:B------:R-:W-:Y:S02]  /*17a0*/  ULOP3.LUT UR9, UR9, 0x3fff, URZ, 0xc0, !UPT ;  /* 0x00003fff09097892 */ /* 0x000fe4000f8ec03f */
[----:B------:R-:W-:Y:S02]  /*17b0*/  ULOP3.LUT UR10, UR10, 0x3fff, URZ, 0xc0, !UPT ;  /* 0x00003fff0a0a7892 */ /* 0x000fe4000f8ec03f */
[----:B------:R-:W-:Y:S02]  /*17c0*/  ULOP3.LUT UR15, UR9, 0x10000, URZ, 0xfc, !UPT ;  /* 0x00010000090f7892 */ /* 0x000fe4000f8efc3f */
[----:B------:R-:W-:-:S02]  /*17d0*/  ULOP3.LUT UR12, UR10, 0x10000, URZ, 0xfc, !UPT ;  /* 0x000100000a0c7892 */ /* 0x000fc4000f8efc3f */
[----:B------:R-:W-:-:S05]  /*17e0*/  UIMAD UR10, UR6, 0x300, UR15 ;  /* 0x00000300060a78a4 */ /* 0x000fca000f8e020f */
[----:B------:R-:W-:Y:S02]  /*17f0*/  UMOV UR16, UR12 ;  /* 0x0000000c00107c82 */ /* 0x000fe40008000000 */
[----:B------:R-:W-:Y:S02]  /*1800*/  UMOV UR18, UR10 ;  /* 0x0000000a00127c82 */ /* 0x000fe40008000000 */
[----:B------:R-:W-:Y:S01]  /*1810*/  HGMMA.64x64x16.F32.BF16 R152, gdesc[UR16], RZ, !UPT, gsb0 ;  /* 0x00e00000109879f0 */ /* 0x000fe2000c0018ff */
[----:B------:R-:W-:Y:S02]  /*1820*/  UIADD3 UR16, UR12, 0x100, URZ ;  /* 0x000001000c107890 */ /* 0x000fe4000fffe03f */
[----:B------:R-:W-:Y:S01]  /*1830*/  UIADD3 UR18, UR10, 0x2, URZ ;  /* 0x000000020a127890 */ /* 0x000fe2000fffe03f */
[----:B------:R-:W-:Y:S01]  /*1840*/  UMOV UR17, 0xc0000010 ;  /* 0xc000001000117882 */ /* 0x000fe20000000000 */
[----:B------:R-:W-:Y:S01]  /*1850*/  UMOV UR19, 0x80000020 ;  /* 0x8000002000137882 */ /* 0x000fe20000000000 */
[----:B------:R-:W-:-:S02]  /*1860*/  WARPGROUP.DEPBAR.LE gsb0, 0x0 ;  /* 0x00008000000079c5 */ /* 0x000fc40000010000 */
[----:B------:R-:W-:-:S06]  /*1870*/  WARPGROUP.ARRIVE ;  /* 0x00000000000079c5 */ /* 0x000fcc0000000000 */
[----:B------:R-:W-:Y:S01]  /*1880*/  HGMMA.64x64x16.F32.BF16 R152, gdesc[UR16], R152, gsb0 ;  /* 0x00e00000109879f0 */ /* 0x000fe20008001898 */
[----:B------:R-:W-:Y:S02]  /*1890*/  UIADD3 UR16, UR12, 0x200, URZ ;  /* 0x000002000c107890 */ /* 0x000fe4000fffe03f */
[----:B------:R-:W-:Y:S01]  /*18a0*/  UIADD3 UR18, UR10, 0x100, URZ ;  /* 0x000001000a127890 */ /* 0x000fe2000fffe03f */
[----:B------:R-:W-:Y:S01]  /*18b0*/  UMOV UR17, 0xc0000010 ;  /* 0xc000001000117882 */ /* 0x000fe20000000000 */
[----:B------:R-:W-:Y:S01]  /*18c0*/  UMOV UR19, 0x80000020 ;  /* 0x8000002000137882 */ /* 0x000fe20000000000 */
[----:B------:R-:W-:Y:S02]  /*18d0*/  WARPGROUP.DEPBAR.LE gsb0, 0x0 ;  /* 0x00008000000079c5 */ /* 0x000fe40000010000 */
        /* <DEDUP_REMOVED lines=22> */
[----:B------:R-:W-:Y:S03]  /*1a40*/  HGMMA.64x64x16.F32.BF16 R152, gdesc[UR16], R152, gsb0 ;  /* 0x00e00000109879f0 */ /* 0x000fe60008001898 */
[----:B------:R-:W-:Y:S02]  /*1a50*/  WARPGROUP.DEPBAR.LE gsb0, 0x0 ;  /* 0x00008000000079c5 */ /* 0x000fe40000010000 */
[----:B------:R3:W1:Y:S04]  /*1a60*/  LDS.64 R216, [R5+0x1e000] ;  /* 0x01e0000005d87984 */ /* 0x0006680000000a00 */
[----:B------:R3:W1:Y:S04]  /*1a70*/  LDS.64 R218, [R5+0x1e020] ;  /* 0x01e0200005da7984 */ /* 0x0006680000000a00 */
[----:B------:R3:W1:Y:S04]  /*1a80*/  LDS.64 R208, [R5+0x1e040] ;  /* 0x01e0400005d07984 */ /* 0x0006680000000a00 */
[----:B------:R3:W1:Y:S04]  /*1a90*/  LDS.64 R212, [R5+0x1e060] ;  /* 0x01e0600005d47984 */ /* 0x0006680000000a00 */
[----:B------:R3:W1:Y:S04]  /*1aa0*/  LDS.64 R20, [R5+0x1e080] ;  /* 0x01e0800005147984 */ /* 0x0006680000000a00 */
[----:B------:R3:W1:Y:S04]  /*1ab0*/  LDS.64 R214, [R5+0x1e0a0] ;  /* 0x01e0a00005d67984 */ /* 0x0006680000000a00 */
[----:B------:R3:W1:Y:S04]  /*1ac0*/  LDS.64 R210, [R5+0x1e0c0] ;  /* 0x01e0c00005d27984 */ /* 0x0006680000000a00 */
[----:B------:R3:W1:Y:S01]  /*1ad0*/  LDS.64 R14, [R5+0x1e0e0] ;  /* 0x01e0e000050e7984 */ /* 0x0006620000000a00 */
[----:B------:R-:W-:Y:S05]  /*1ae0*/  @!P0 BRA `(.L_x_19) ;  /* 0x0000000000048947 */ /* 0x000fea0003800000 */
[----:B------:R-:W-:Y:S01]  /*1af0*/  BPT.TRAP 0x1 ;  /* 0x000000040000795c */ /* 0x000fe20000300000 */
.L_x_19:
[----:B------:R1:W1:Y:S01]  /*1b00*/  SYNCS.PHASECHK.TRANS64.TRYWAIT P1, [UR8+0x26830], R6 ;  /* 0x02683006ff0075a7 */ /* 0x0002620008020148 */
[----:B------:R-:W-:Y:S05]  /*1b10*/  @!P0 BRA `(.L_x_20) ;  /* 0x0000000000048947 */ /* 0x000fea0003800000 */
[----:B------:R-:W-:Y:S01]  /*1b20*/  BPT.TRAP 0x1 ;  /* 0x000000040000795c */ /* 0x000fe20000300000 */
.L_x_20:
[----:B-1----:R-:W-:Y:S05]  /*1b30*/  @P1 BRA `(.L_x_21) ;  /* 0x0000000000081947 */ /* 0x002fea0003800000 */
[----:B------:R-:W1:Y:S02]  /*1b40*/  SYNCS.PHASECHK.TRANS64.TRYWAIT P1, [UR8+0x26830], R6 ;  /* 0x02683006ff0075a7 */ /* 0x000e640008020148 */
[----:B-1----:R-:W-:Y:S05]  /*1b50*/  @!P1 BRA `(.L_x_22) ;  /* 0x0000006400809947 */ /* 0x002fea0003800000 */
.L_x_21:
[----:B------:R-:W-:Y:S01]  /*1b60*/  R2UR UR10, R16 ;  /* 0x00000000100a72ca */ /* 0x000fe200000e0000 */
[----:B------:R-:W-:Y:S01]  /*1b70*/  WARPGROUP.ARRIVE ;  /* 0x00000000000079c5 */ /* 0x000fe20000000000 */
[----:B------:R-:W-:Y:S01]  /*1b80*/  UMOV UR19, 0x80000020 ;  /* 0x8000002000137882 */ /* 0x000fe20000000000 */
[----:B------:R-:W-:Y:S01]  /*1b90*/  FMUL.FTZ R8, R154, UR13 ;  /* 0x0000000d9a087c20 */ /* 0x000fe20008410000 */
[----:B--2---:R-:W-:Y:S01]  /*1ba0*/  FMUL.FTZ R6, R152, UR13 ;  /* 0x0000000d98067c20 */ /* 0x004fe20008410000 */
[----:B------:R-:W-:Y:S01]  /*1bb0*/  FMUL.FTZ R12, R158, UR13 ;  /* 0x0000000d9e0c7c20 */ /* 0x000fe20008410000 */
[----:B------:R-:W-:Y:S01]  /*1bc0*/  FMUL.FTZ R7, R153, UR13 ;  /* 0x0000000d99077c20 */ /* 0x000fe20008410000 */
[----:B------:R-:W-:Y:S01]  /*1bd0*/  FMUL.FTZ R13, R159, UR13 ;  /* 0x0000000d9f0d7c20 */ /* 0x000fe20008410000 */
[----:B------:R-:W-:Y:S01]  /*1be0*/  FMUL.FTZ R158, R166, UR13 ;  /* 0x0000000da69e7c20 */ /* 0x000fe20008410000 */
[----:B------:R-:W1:Y:S01]  /*1bf0*/  MUFU.TANH R8, R8 ;  /* 0x0000000800087308 */ /* 0x000e620000002400 */
[----:B------:R-:W-:Y:S01]  /*1c00*/  FMUL.FTZ R159, R167, UR13 ;  /* 0x0000000da79f7c20 */ /* 0x000fe20008410000 */
[----:B------:R-:W-:Y:S01]  /*1c10*/  FMUL.FTZ R152, R160, UR13 ;  /* 0x0000000da0987c20 */ /* 0x000fe20008410000 */
[----:B------:R-:W-:Y:S01]  /*1c20*/  ISETP.GT.AND P1, PT, R3, 0x8, PT ;  /* 0x000000080300780c */ /* 0x000fe20003f24270 */
[----:B------:R-:W-:Y:S01]  /*1c30*/  UIADD3 UR10, UR10, 0x18000, URZ ;  /* 0x000180000a0a7890 */ /* 0x000fe2000fffe03f */
[----:B------:R-:W-:Y:S01]  /*1c40*/  FMUL.FTZ R9, R155, UR13 ;  /* 0x0000000d9b097c20 */ /* 0x000fe20008410000 */
[----:B------:R-:W-:Y:S01]  /*1c50*/  FMUL.FTZ R220, R171, UR13 ;  /* 0x0000000dabdc7c20 */ /* 0x000fe20008410000 */
[----:B------:R-:W-:Y:S01]  /*1c60*/  FMUL.FTZ R154, R162, UR13 ;  /* 0x0000000da29a7c20 */ /* 0x000fe20008410000 */
[----:B------:R-:W-:Y:S01]  /*1c70*/  USHF.R.U32.HI UR10, URZ, 0x4, UR10 ;  /* 0x000000043f0a7899 */ /* 0x000fe2000801160a */
[----:B------:R-:W2:Y:S01]  /*1c80*/  MUFU.TANH R6, R6 ;  /* 0x0000000600067308 */ /* 0x000ea20000002400 */
[----:B------:R-:W-:Y:S01]  /*1c90*/  ISETP.GT.AND P2, PT, R3, RZ, PT ;  /* 0x000000ff0300720c */ /* 0x000fe20003f44270 */
[----:B------:R-:W-:Y:S01]  /*1ca0*/  FMUL.FTZ R153, R161, UR13 ;  /* 0x0000000da1997c20 */ /* 0x000fe20008410000 */
[----:B------:R-:W-:Y:S01]  /*1cb0*/  ULOP3.LUT UR10, UR10, 0x3fff, URZ, 0xc0, !UPT ;  /* 0x00003fff0a0a7892 */ /* 0x000fe2000f8ec03f */
[----:B------:R-:W-:Y:S01]  /*1cc0*/  FMUL.FTZ R155, R163, UR13 ;  /* 0x0000000da39b7c20 */ /* 0x000fe20008410000 */
[----:B------:R-:W-:Y:S01]  /*1cd0*/  FMUL.FTZ R11, R157, UR13 ;  /* 0x0000000d9d0b7c20 */ /* 0x000fe20008410000 */
[----:B------:R-:W-:Y:S01]  /*1ce0*/  FMUL.FTZ R157, R165, UR13 ;  /* 0x0000000da59d7c20 */ /* 0x000fe20008410000 */
[----:B------:R-:W-:Y:S01]  /*1cf0*/  ULOP3.LUT UR12, UR10, 0x10000, URZ, 0xfc, !UPT ;  /* 0x000100000a0c7892 */ /* 0x000fe2000f8efc3f */
[----:B------:R-:W3:Y:S01]  /*1d00*/  MUFU.TANH R12, R12 ;  /* 0x0000000c000c7308 */ /* 0x000ee20000002400 */
[----:B-1----:R-:W-:Y:S01]  /*1d10*/  FSEL R171, R8, -INF , P1 ;  /* 0xff80000008ab7808 */ /* 0x002fe20000800000 */
[----:B------:R-:W-:Y:S01]  /*1d20*/  FMUL.FTZ R163, R168, UR13 ;  /* 0x0000000da8a37c20 */ /* 0x000fe20008410000 */
[----:B------:R-:W-:Y:S01]  /*1d30*/  UIMAD UR12, UR6, 0x300, UR12 ;  /* 0x00000300060c78a4 */ /* 0x000fe2000f8e020c */
[----:B------:R-:W-:Y:S01]  /*1d40*/  FMUL.FTZ R165, R169, UR13 ;  /* 0x0000000da9a57c20 */ /* 0x000fe20008410000 */
[----:B------:R-:W-:Y:S01]  /*1d50*/  FMUL.FTZ R10, R156, UR13 ;  /* 0x0000000d9c0a7c20 */ /* 0x000fe20008410000 */
[----:B------:R-:W-:Y:S01]  /*1d60*/  FFMA.FTZ R162, R171, UR14, -R216 ;  /* 0x0000000eaba27c23 */ /* 0x000fe200080108d8 */
[----:B------:R-:W-:Y:S01]  /*1d70*/  UIADD3 UR16, UR12, 0x2, URZ ;  /* 0x000000020c107890 */ /* 0x000fe2000fffe03f */
[----:B------:R-:W1:Y:S01]  /*1d80*/  MUFU.TANH R7, R7 ;  /* 0x0000000700077308 */ /* 0x000e620000002400 */
[----:B--2---:R-:W-:Y:S01]  /*1d90*/  FSEL R161, R6, -INF , P2 ;  /* 0xff80000006a17808 */ /* 0x004fe20001000000 */
[----:B------:R-:W-:Y:S01]  /*1da0*/  UMOV UR18, UR12 ;  /* 0x0000000c00127c82 */ /* 0x000fe20008000000 */
[----:B------:R-:W-:-:S05]  /*1db0*/  FMUL.FTZ R169, R170, UR13 ;  /* 0x0000000daaa97c20 */ /* 0x000fca0008410000 */
[----:B------:R-:W-:Y:S01]  /*1dc0*/  HGMMA.64x64x16.F32.BF16 R120, R184, gdesc[UR16], RZ, !UPT, gsb0 ;  /* 0x00e00010b8787df0 */ /* 0x000fe2000c0018ff */
[----:B------:R-:W-:Y:S01]  /*1dd0*/  UMOV UR19, 0x80000020 ;  /* 0x8000002000137882 */ /* 0x000fe20000000000 */
[----:B------:R-:W-:Y:S01]  /*1de0*/  UMOV UR18, UR16 ;  /* 0x0000001000127c82 */ /* 0x000fe20008000000 */
[----:B------:R-:W-:Y:S01]  /*1df0*/  UIADD3 UR16, UR12, 0x100, URZ ;  /* 0x000001000c107890 */ /* 0x000fe2000fffe03f */
[----:B------:R-:W2:Y:S01]  /*1e00*/  MUFU.TANH R13, R13 ;  /* 0x0000000d000d7308 */ /* 0x000ea20000002400 */
[----:B---3--:R-:W-:Y:S01]  /*1e10*/  FSEL R171, R12, -INF , P1 ;  /* 0xff8000000cab7808 */ /* 0x008fe20000800000 */
[----:B------:R-:W-:Y:S01]  /*1e20*/  FFMA.FTZ R226, R161, UR14, -R216 ;  /* 0x0000000ea1e27c23 */ /* 0x000fe200080108d8 */
[----:B------:R-:W-:Y:S01]  /*1e30*/  FMUL.FTZ R227, R183, UR13 ;  /* 0x0000000db7e37c20 */ /* 0x000fe20008410000 */
[----:B------:R-:W-:Y:S01]  /*1e40*/  FMUL.FTZ R221, R172, UR13 ;  /* 0x0000000dacdd7c20 */ /* 0x000fe20008410000 */
[----:B------:R-:W-:Y:S01]  /*1e50*/  FMUL.FTZ R222, R173, UR13 ;  /* 0x0000000dadde7c20 */ /* 0x000fe20008410000 */
[----:B------:R-:W-:Y:S01]  /*1e60*/  FFMA.FTZ R168, R171, UR14, -R218 ;  /* 0x0000000eaba87c23 */ /* 0x000fe200080108da */
[----:B------:R-:W-:Y:S01]  /*1e70*/  FMUL.FTZ R156, R164, UR13 ;  /* 0x0000000da49c7c20 */ /* 0x000fe20008410000 */
[----:B------:R-:W3:Y:S01]  /*1e80*/  MUFU.TANH R152, R152 ;  /* 0x0000009800987308 */ /* 0x000ee20000002400 */
[----:B-1----:R-:W-:Y:S01]  /*1e90*/  FSEL R160, R7, -INF , P2 ;  /* 0xff80000007a07808 */ /* 0x002fe20001000000 */
[----:B------:R-:W-:Y:S01]  /*1ea0*/  FMUL.FTZ R225, R181, UR13 ;  /* 0x0000000db5e17c20 */ /* 0x000fe20008410000 */
[----:B------:R-:W-:Y:S01]  /*1eb0*/  FMUL.FTZ R224, R178, UR13 ;  /* 0x0000000db2e07c20 */ /* 0x000fe20008410000 */
[----:B------:R-:W-:Y:S01]  /*1ec0*/  FFMA.FTZ R6, -R6, R6, 1 ;  /* 0x3f80000006067423 */ /* 0x000fe20000010106 */
[----:B------:R-:W-:Y:S01]  /*1ed0*/  FMUL.FTZ R223, R174, UR13 ;  /* 0x0000000daedf7c20 */ /* 0x000fe20008410000 */
[----:B------:R-:W-:Y:S01]  /*1ee0*/  FFMA.FTZ R183, R160, UR14, -R217 ;  /* 0x0000000ea0b77c23 */ /* 0x000fe200080108d9 */
[----:B------:R-:W-:Y:S01]  /*1ef0*/  FMUL.FTZ R176, R176, UR13 ;  /* 0x0000000db0b07c20 */ /* 0x000fe20008410000 */
[----:B------:R-:W1:Y:S01]  /*1f00*/  MUFU.TANH R9, R9 ;  /* 0x0000000900097308 */ /* 0x000e620000002400 */
[----:B--2---:R-:W-:Y:S01]  /*1f10*/  FSEL R170, R13, -INF , P1 ;  /* 0xff8000000daa7808 */ /* 0x004fe20000800000 */
[----:B------:R-:W-:Y:S01]  /*1f20*/  FMUL.FTZ R175, R175, UR13 ;  /* 0x0000000dafaf7c20 */ /* 0x000fe20008410000 */
[----:B------:R-:W-:Y:S01]  /*1f30*/  FMUL.FTZ R177, R177, UR13 ;  /* 0x0000000db1b17c20 */ /* 0x000fe20008410000 */
[----:B------:R-:W-:Y:S01]  /*1f40*/  FMUL.FTZ R179, R179, UR13 ;  /* 0x0000000db3b37c20 */ /* 0x000fe20008410000 */
[----:B------:R-:W-:Y:S01]  /*1f50*/  FMUL.FTZ R180, R180, UR13 ;  /* 0x0000000db4b47c20 */ /* 0x000fe20008410000 */
[----:B------:R-:W-:Y:S01]  /*1f60*/  FFMA.FTZ R173, R170, UR14, -R219 ;  /* 0x0000000eaaad7c23 */ /* 0x000fe200080108db */
[----:B------:R-:W-:Y:S01]  /*1f70*/  FMUL.FTZ R182, R182, UR13 ;  /* 0x0000000db6b67c20 */ /* 0x000fe20008410000 */
[----:B------:R-:W2:Y:S01]  /*1f80*/  MUFU.TANH R154, R154 ;  /* 0x0000009a009a7308 */ /* 0x000ea20000002400 */
[C---:B---3--:R-:W-:Y:S01]  /*1f90*/  FSEL R171, R152.reuse, -INF , P2 ;  /* 0xff80000098ab7808 */ /* 0x048fe20001000000 */
[----:B------:R-:W-:Y:S01]  /*1fa0*/  FFMA.FTZ R152, -R152, R152, 1 ;  /* 0x3f80000098987423 */ /* 0x000fe20000010198 */
[----:B------:R-:W-:-:S03]  /*1fb0*/  ULOP3.LUT UR10, UR10, 0x1000000, URZ, 0xfc, !UPT ;  /* 0x010000000a0a7892 */ /* 0x000fc6000f8efc3f */
[----:B------:R-:W-:Y:S01]  /*1fc0*/  FFMA.FTZ R172, R171, UR14, -R208 ;  /* 0x0000000eabac7c23 */ /* 0x000fe200080108d0 */
[----:B------:R-:W-:Y:S01]  /*1fd0*/  UIMAD UR10, UR6, 0x300, UR10 ;  /* 0x00000300060a78a4 */ /* 0x000fe2000f8e020a */
[----:B------:R-:W-:Y:S01]  /*1fe0*/  MUFU.TANH R155, R155 ;  /* 0x0000009b009b7308 */ /* 0x000fe20000002400 */
[----:B-1----:R-:W-:-:S05]  /*1ff0*/  FSEL R164, R9, -INF , P1 ;  /* 0xff80000009a47808 */ /* 0x002fca0000800000 */
[----:B------:R-:W-:Y:S02]  /*2000*/  FFMA.FTZ R164, R164, UR14, -R217 ;  /* 0x0000000ea4a47c23 */ /* 0x000fe400080108d9 */
[----:B------:R-:W-:Y:S01]  /*2010*/  MUFU.TANH R153, R153 ;  /* 0x0000009900997308 */ /* 0x000fe20000002400 */
[C---:B--2---:R-:W-:Y:S01]  /*2020*/  FSEL R181, R154.reuse, -INF , P1 ;  /* 0xff8000009ab57808 */ /* 0x044fe20000800000 */
[----:B------:R-:W-:-:S04]  /*2030*/  FFMA.FTZ R154, -R154, R154, 1 ;  /* 0x3f8000009a9a7423 */ /* 0x000fc8000001019a */
[----:B------:R-:W-:Y:S02]  /*2040*/  FFMA.FTZ R208, R181, UR14, -R208 ;  /* 0x0000000eb5d07c23 */ /* 0x000fe400080108d0 */
[----:B------:R-:W-:Y:S08]  /*2050*/  MUFU.EX2 R226, R226 ;  /* 0x000000e200e27308 */ /* 0x000ff00000000800 */
[----:B------:R-:W1:Y:S08]  /*2060*/  MUFU.TANH R10, R10 ;  /* 0x0000000a000a7308 */ /* 0x000e700000002400 */
[----:B------:R-:W2:Y:S08]  /*2070*/  MUFU.TANH R11, R11 ;  /* 0x0000000b000b7308 */ /* 0x000eb00000002400 */
[----:B------:R-:W-:Y:S01]  /*2080*/  MUFU.TANH R157, R157 ;  /* 0x0000009d009d7308 */ /* 0x000fe20000002400 */
[----:B-1----:R-:W-:Y:S01]  /*2090*/  FSEL R161, R10, -INF , P2 ;  /* 0xff8000000aa17808 */ /* 0x002fe20001000000 */
[----:B------:R-:W-:-:S02]  /*20a0*/  WARPGROUP.DEPBAR.LE gsb0, 0x0 ;  /* 0x00008000000079c5 */ /* 0x000fc40000010000 */
[----:B------:R-:W-:Y:S02]  /*20b0*/  WARPGROUP.ARRIVE ;  /* 0x00000000000079c5 */ /* 0x000fe40000000000 */
[----:B------:R-:W-:Y:S02]  /*20c0*/  FFMA.FTZ R161, R161, UR14, -R218 ;  /* 0x0000000ea1a17c23 */ /* 0x000fe400080108da */
[----:B------:R-:W1:Y:S01]  /*20d0*/  MUFU.EX2 R183, R183 ;  /* 0x000000b700b77308 */ /* 0x000e620000000800 */
[----:B--2---:R-:W-:Y:S01]  /*20e0*/  FSEL R160, R11, -INF , P2 ;  /* 0xff8000000ba07808 */ /* 0x004fe20001000000 */
[----:B------:R-:W-:Y:S01]  /*20f0*/  HGMMA.64x64x16.F32.BF16 R120, R196, gdesc[UR16], R120, gsb0 ;  /* 0x00e00010c4787df0 */ /* 0x000fe20008001878 */
[----:B------:R-:W-:Y:S01]  /*2100*/  UMOV UR18, UR16 ;  /* 0x0000001000127c82 */ /* 0x000fe20008000000 */
[----:B------:R-:W-:Y:S01]  /*2110*/  UMOV UR19, 0x80000020 ;  /* 0x8000002000137882 */ /* 0x000fe20000000000 */
[----:B------:R-:W-:Y:S01]  /*2120*/  UIADD3 UR16, UR12, 0x102, URZ ;  /* 0x000001020c107890 */ /* 0x000fe2000fffe03f */
[----:B------:R-:W-:-:S02]  /*2130*/  FFMA.FTZ R160, R160, UR14, -R219 ;  /* 0x0000000ea0a07c23 */ /* 0x000fc400080108db */
[----:B------:R-:W2:Y:S08]  /*2140*/  MUFU.TANH R156, R156 ;  /* 0x0000009c009c7308 */ /* 0x000eb00000002400 */
[----:B------:R-:W-:Y:S08]  /*2150*/  MUFU.EX2 R164, R164 ;  /* 0x000000a400a47308 */ /* 0x000ff00000000800 */
[----:B------:R-:W3:Y:S08]  /*2160*/  MUFU.TANH R158, R158 ;  /* 0x0000009e009e7308 */ /* 0x000ef00000002400 */
[----:B------:R-:W-:Y:S08]  /*2170*/  MUFU.TANH R159, R159 ;  /* 0x0000009f009f7308 */ /* 0x000ff00000002400 */
[----:B------:R-:W-:Y:S08]  /*2180*/  MUFU.TANH R163, R163 ;  /* 0x000000a300a37308 */ /* 0x000ff00000002400 */
[----:B------:R-:W-:Y:S08]  /*2190*/  MUFU.TANH R165, R165 ;  /* 0x000000a500a57308 */ /* 0x000ff00000002400 */
[----:B------:R-:W3:Y:S08]  /*21a0*/  MUFU.EX2 R162, R162 ;  /* 0x000000a200a27308 */ /* 0x000ef00000000800 */
[----:B------:R-:W3:Y:S08]  /*21b0*/  MUFU.EX2 R161, R161 ;  /* 0x000000a100a17308 */ /* 0x000ef00000000800 */
[----:B------:R-:W-:Y:S01]  /*21c0*/  MUFU.EX2 R160, R160 ;  /* 0x000000a000a07308 */ /* 0x000fe20000000800 */
[----:B------:R-:W-:-:S02]  /*21d0*/  WARPGROUP.DEPBAR.LE gsb0, 0x0 ;  /* 0x00008000000079c5 */ /* 0x000fc40000010000 */
[----:B----4-:R-:W-:-:S05]  /*21e0*/  WARPGROUP.ARRIVE ;  /* 0x00000000000079c5 */ /* 0x010fca0000000000 */
[----:B------:R-:W4:Y:S01]  /*21f0*/  MUFU.EX2 R168, R168 ;  /* 0x000000a800a87308 */ /* 0x000f220000000800 */
[----:B------:R-:W-:Y:S01]  /*2200*/  HGMMA.64x64x16.F32.BF16 R120, R188, gdesc[UR16], R120, gsb0 ;  /* 0x00e00010bc787df0 */ /* 0x000fe20008001878 */
[----:B------:R-:W-:Y:S01]  /*2210*/  UMOV UR18, UR16 ;  /* 0x0000001000127c82 */ /* 0x000fe20008000000 */
[----:B------:R-:W-:Y:S01]  /*2220*/  UMOV UR19, 0x80000020 ;  /* 0x8000002000137882 */ /* 0x000fe20000000000 */
[----:B------:R-:W-:-:S04]  /*2230*/  UIADD3 UR16, UR12, 0x200, URZ ;  /* 0x000002000c107890 */ /* 0x000fc8000fffe03f */
[----:B------:R-:W4:Y:S01]  /*2240*/  MUFU.TANH R169, R169 ;  /* 0x000000a900a97308 */ /* 0x000f220000002400 */
[----:B------:R-:W-:-:S07]  /*2250*/  UIADD3 UR12, UR12, 0x202, URZ ;  /* 0x000002020c0c7890 */ /* 0x000fce000fffe03f */
[----:B------:R-:W4:Y:S08]  /*2260*/  MUFU.TANH R220, R220 ;  /* 0x000000dc00dc7308 */ /* 0x000f300000002400 */
[----:B------:R-:W-:Y:S08]  /*2270*/  MUFU.TANH R222, R222 ;  /* 0x000000de00de7308 */ /* 0x000ff00000002400 */
[----:B------:R-:W4:Y:S08]  /*2280*/  MUFU.TANH R176, R176 ;  /* 0x000000b000b07308 */ /* 0x000f300000002400 */
[----:B------:R-:W-:Y:S08]  /*2290*/  MUFU.TANH R224, R224 ;  /* 0x000000e000e07308 */ /* 0x000ff00000002400 */
[----:B------:R-:W-:Y:S08]  /*22a0*/  MUFU.TANH R175, R175 ;  /* 0x000000af00af7308 */ /* 0x000ff00000002400 */
[----:B------:R-:W-:Y:S08]  /*22b0*/  MUFU.TANH R177, R177 ;  /* 0x000000b100b17308 */ /* 0x000ff00000002400 */
[----:B------:R-:W-:Y:S08]  /*22c0*/  MUFU.TANH R179, R179 ;  /* 0x000000b300b37308 */ /* 0x000ff00000002400 */
[----:B------:R-:W4:Y:S08]  /*22d0*/  MUFU.TANH R180, R180 ;  /* 0x000000b400b47308 */ /* 0x000f300000002400 */
[----:B------:R-:W-:Y:S01]  /*22e0*/  MUFU.EX2 R172, R172 ;  /* 0x000000ac00ac7308 */ /* 0x000fe20000000800 */
[----:B------:R-:W-:-:S02]  /*22f0*/  WARPGROUP.DEPBAR.LE gsb0, 0x0 ;  /* 0x00008000000079c5 */ /* 0x000fc40000010000 */
[----:B------:R-:W-:-:S05]  /*2300*/  WARPGROUP.ARRIVE ;  /* 0x00000000000079c5 */ /* 0x000fca0000000000 */
[----:B------:R-:W-:Y:S01]  /*2310*/  MUFU.TANH R182, R182 ;  /* 0x000000b600b67308 */ /* 0x000fe20000002400 */
[----:B------:R-:W-:Y:S01]  /*2320*/  HGMMA.64x64x16.F32.BF16 R120, R200, gdesc[UR16], R120, gsb0 ;  /* 0x00e00010c8787df0 */ /* 0x000fe20008001878 */
[----:B------:R-:W-:Y:S01]  /*2330*/  UMOV UR18, UR16 ;  /* 0x0000001000127c82 */ /* 0x000fe20008000000 */
[----:B------:R-:W-:Y:S01]  /*2340*/  UMOV UR19, 0x80000020 ;  /* 0x8000002000137882 */ /* 0x000fe20000000000 */
[----:B------:R-:W-:-:S04]  /*2350*/  UIADD3 UR16, UR10, 0xc0, URZ ;  /* 0x000000c00a107890 */ /* 0x000fc8000fffe03f */
[----:B------:R-:W4:Y:S08]  /*2360*/  MUFU.TANH R223, R223 ;  /* 0x000000df00df7308 */ /* 0x000f300000002400 */
[----:B------:R-:W4:Y:S08]  /*2370*/  MUFU.TANH R221, R221 ;  /* 0x000000dd00dd7308 */ /* 0x000f300000002400 */
[----:B------:R-:W-:Y:S08]  /*2380*/  MUFU.TANH R225, R225 ;  /* 0x000000e100e17308 */ /* 0x000ff00000002400 */
[----:B------:R-:W-:Y:S08]  /*2390*/  MUFU.TANH R227, R227 ;  /* 0x000000e300e37308 */ /* 0x000ff00000002400 */
[----:B------:R-:W4:Y:S01]  /*23a0*/  MUFU.EX2 R173, R173 ;  /* 0x000000ad00ad7308 */ /* 0x000f220000000800 */
[----:B------:R-:W-:-:S02]  /*23b0*/  WARPGROUP.DEPBAR.LE gsb0, 0x0 ;  /* 0x00008000000079c5 */ /* 0x000fc40000010000 */
[----:B-----5:R-:W-:-:S06]  /*23c0*/  WARPGROUP.ARRIVE ;  /* 0x00000000000079c5 */ /* 0x020fcc0000000000 */
[----:B------:R-:W-:Y:S01]  /*23d0*/  HGMMA.64x64x16.F32.BF16 R120, R192, gdesc[UR16], R120, gsb0 ;  /* 0x00e00010c0787df0 */ /* 0x000fe20008001878 */
[----:B------:R-:W-:Y:S01]  /*23e0*/  UMOV UR18, UR12 ;  /* 0x0000000c00127c82 */ /* 0x000fe20008000000 */
[----:B------:R-:W-:Y:S01]  /*23f0*/  UMOV UR19, 0x80000020 ;  /* 0x8000002000137882 */ /* 0x000fe20000000000 */
[----:B------:R-:W-:Y:S01]  /*2400*/  UIADD3 UR12, UR10, 0x40, URZ ;  /* 0x000000400a0c7890 */ /* 0x000fe2000fffe03f */
[----:B------:R-:W-:Y:S02]  /*2410*/  WARPGROUP.DEPBAR.LE gsb0, 0x0 ;  /* 0x00008000000079c5 */ /* 0x000fe40000010000 */
[----:B------:R-:W-:-:S06]  /*2420*/  WARPGROUP.ARRIVE ;  /* 0x00000000000079c5 */ /* 0x000fcc0000000000 */
[----:B------:R-:W-:Y:S01]  /*2430*/  HGMMA.64x64x16.F32.BF16 R120, R204, gdesc[UR16], R120, gsb0 ;  /* 0x00e00010cc787df0 */ /* 0x000fe20008001878 */
[----:B------:R-:W-:Y:S01]  /*2440*/  UMOV UR18, UR10 ;  /* 0x0000000a00127c82 */ /* 0x000fe20008000000 */
[----:B------:R-:W-:Y:S01]  /*2450*/  UMOV UR19, 0x80000020 ;  /* 0x8000002000137882 */ /* 0x000fe20000000000 */
[----:B------:R-:W-:Y:S02]  /*2460*/  WARPGROUP.DEPBAR.LE gsb0, 0x0 ;  /* 0x00008000000079c5 */ /* 0x000fe40000010000 */
[----:B------:R-:W5:Y:S04]  /*2470*/  LDS.64 R166, [R5+0x1e200] ;  /* 0x01e2000005a67984 */ /* 0x000f680000000a00 */
[----:B------:R-:W4:Y:S01]  /*2480*/  LDS.64 R170, [R5+0x1e220] ;  /* 0x01e2200005aa7984 */ /* 0x000f220000000a00 */
[--C-:B-----5:R-:W-:Y:S01]  /*2490*/  FADD.FTZ R217, R120, -R166.reuse ;  /* 0x800000a678d97221 */ /* 0x120fe20000010000 */
[----:B------:R-:W-:Y:S01]  /*24a0*/  FADD.FTZ R181, R122, -R166 ;  /* 0x800000a67ab57221 */ /* 0x000fe20000010000 */
[----:B------:R-:W-:Y:S01]  /*24b0*/  FSEL R122, R155, -INF , P1 ;  /* 0xff8000009b7a7808 */ /* 0x000fe20000800000 */
[--C-:B------:R-:W-:Y:S01]  /*24c0*/  FADD.FTZ R178, R121, -R167.reuse ;  /* 0x800000a779b27221 */ /* 0x100fe20000010000 */
[----:B------:R-:W-:Y:S01]  /*24d0*/  FSEL R120, R153, -INF , P2 ;  /* 0xff80000099787808 */ /* 0x000fe20001000000 */
[----:B------:R-:W-:Y:S01]  /*24e0*/  FMUL.FTZ R217, R226, R217 ;  /* 0x000000d9e2d97220 */ /* 0x000fe20000410000 */
[----:B------:R-:W-:Y:S01]  /*24f0*/  FADD.FTZ R219, R123, -R167 ;  /* 0x800000a77bdb7221 */ /* 0x000fe20000010000 */
[--C-:B------:R-:W-:Y:S01]  /*2500*/  FFMA.FTZ R216, R122, UR14, -R209.reuse ;  /* 0x0000000e7ad87c23 */ /* 0x100fe200080108d1 */
[----:B------:R-:W-:Y:S01]  /*2510*/  FFMA.FTZ R122, -R7, R7, 1 ;  /* 0x3f800000077a7423 */ /* 0x000fe20000010107 */
[----:B------:R-:W-:Y:S01]  /*2520*/  FMUL.FTZ R121, R6, R217 ;  /* 0x000000d906797220 */ /* 0x000fe20000410000 */
[----:B------:R-:W-:Y:S01]  /*2530*/  FFMA.FTZ R120, R120, UR14, -R209 ;  /* 0x0000000e78787c23 */ /* 0x000fe200080108d1 */
[----:B-1----:R-:W-:Y:S01]  /*2540*/  FMUL.FTZ R7, R183, R178 ;  /* 0x000000b2b7077220 */ /* 0x002fe20000410000 */
[----:B------:R-:W-:Y:S01]  /*2550*/  FSEL R6, R157, -INF , P2 ;  /* 0xff8000009d067808 */ /* 0x000fe20001000000 */
[----:B------:R1:W5:Y:S01]  /*2560*/  MUFU.EX2 R166, R208 ;  /* 0x000000d000a67308 */ /* 0x0003620000000800 */
[----:B--2---:R-:W-:Y:S01]  /*2570*/  FSEL R123, R156, -INF , P2 ;  /* 0xff8000009c7b7808 */ /* 0x004fe20001000000 */
[----:B------:R-:W-:Y:S01]  /*2580*/  FMUL.FTZ R122, R122, R7 ;  /* 0x000000077a7a7220 */ /* 0x000fe20000410000 */
[----:B---3--:R-:W-:Y:S01]  /*2590*/  FSEL R209, R158, -INF , P1 ;  /* 0xff8000009ed17808 */ /* 0x008fe20000800000 */
[----:B----4-:R-:W-:Y:S01]  /*25a0*/  FADD.FTZ R218, R124, -R170 ;  /* 0x800000aa7cda7221 */ /* 0x010fe20000010000 */
[----:B------:R-:W-:Y:S01]  /*25b0*/  FMUL.FTZ R181, R162, R181 ;  /* 0x000000b5a2b57220 */ /* 0x000fe20000410000 */
[--C-:B------:R-:W-:Y:S01]  /*25c0*/  FFMA.FTZ R178, R123, UR14, -R212.reuse ;  /* 0x0000000e7bb27c23 */ /* 0x100fe200080108d4 */
[----:B------:R-:W-:Y:S01]  /*25d0*/  FFMA.FTZ R123, -R9, R9, 1 ;  /* 0x3f800000097b7423 */ /* 0x000fe20000010109 */
[----:B------:R2:W3:Y:S01]  /*25e0*/  MUFU.EX2 R174, R120 ;  /* 0x0000007800ae7308 */ /* 0x0004e20000000800 */
[----:B-1----:R-:W-:Y:S01]  /*25f0*/  FFMA.FTZ R208, -R8, R8, 1 ;  /* 0x3f80000008d07423 */ /* 0x002fe20000010108 */
[----:B------:R-:W-:Y:S01]  /*2600*/  FMUL.FTZ R8, R164, R219 ;  /* 0x000000dba4087220 */ /* 0x000fe20000410000 */
[----:B------:R-:W-:Y:S01]  /*2610*/  FFMA.FTZ R212, R209, UR14, -R212 ;  /* 0x0000000ed1d47c23 */ /* 0x000fe200080108d4 */
[----:B------:R-:W-:Y:S01]  /*2620*/  FSEL R209, R163, -INF , P2 ;  /* 0xff800000a3d17808 */ /* 0x000fe20001000000 */
[----:B------:R-:W-:Y:S01]  /*2630*/  FADD.FTZ R9, R126, -R170 ;  /* 0x800000aa7e097221 */ /* 0x000fe20000010000 */
[----:B------:R-:W-:Y:S01]  /*2640*/  FMUL.FTZ R123, R123, R8 ;  /* 0x000000087b7b7220 */ /* 0x000fe20000410000 */
[----:B------:R-:W-:Y:S01]  /*2650*/  FSEL R8, R159, -INF , P1 ;  /* 0xff8000009f087808 */ /* 0x000fe20000800000 */
[----:B------:R1:W4:Y:S01]  /*2660*/  MUFU.EX2 R167, R216 ;  /* 0x000000d800a77308 */ /* 0x0003220000000800 */
[----:B--2---:R-:W-:Y:S01]  /*2670*/  FFMA.FTZ R120, R6, UR14, -R213 ;  /* 0x0000000e06787c23 */ /* 0x004fe200080108d5 */
[--C-:B------:R-:W-:Y:S01]  /*2680*/  FFMA.FTZ R217, R209, UR14, -R20.reuse ;  /* 0x0000000ed1d97c23 */ /* 0x100fe20008010814 */
[----:B------:R-:W2:Y:S01]  /*2690*/  LDS.64 R6, [R5+0x1e240] ;  /* 0x01e2400005067984 */ /* 0x000ea20000000a00 */
[----:B------:R-:W-:Y:S01]  /*26a0*/  FFMA.FTZ R170, -R10, R10, 1 ;  /* 0x3f8000000aaa7423 */ /* 0x000fe2000001010a */
[----:B------:R-:W-:Y:S01]  /*26b0*/  FMUL.FTZ R209, R161, R218 ;  /* 0x000000daa1d17220 */ /* 0x000fe20000410000 */
[----:B------:R-:W-:Y:S01]  /*26c0*/  FADD.FTZ R219, R125, -R171 ;  /* 0x800000ab7ddb7221 */ /* 0x000fe20000010000 */
[----:B------:R-:W-:Y:S01]  /*26d0*/  FMUL.FTZ R208, R208, R181 ;  /* 0x000000b5d0d07220 */ /* 0x000fe20000410000 */
[----:B------:R5:W-:Y:S01]  /*26e0*/  MUFU.EX2 R124, R120 ;  /* 0x00000078007c7308 */ /* 0x000be20000000800 */
[----:B-1----:R-:W-:Y:S01]  /*26f0*/  FFMA.FTZ R216, R8, UR14, -R213 ;  /* 0x0000000e08d87c23 */ /* 0x002fe200080108d5 */
[----:B------:R-:W-:Y:S01]  /*2700*/  FSEL R8, R165, -INF , P2 ;  /* 0xff800000a5087808 */ /* 0x000fe20001000000 */
[----:B------:R-:W-:Y:S01]  /*2710*/  FMUL.FTZ R170, R170, R209 ;  /* 0x000000d1aaaa7220 */ /* 0x000fe20000410000 */
[----:B------:R-:W-:Y:S01]  /*2720*/  FMUL.FTZ R9, R168, R9 ;  /* 0x00000009a8097220 */ /* 0x000fe20000410000 */
[----:B------:R-:W-:Y:S01]  /*2730*/  FFMA.FTZ R209, -R11, R11, 1 ;  /* 0x3f8000000bd17423 */ /* 0x000fe2000001010b */
[----:B------:R-:W-:Y:S01]  /*2740*/  FSEL R213, R169, -INF , P1 ;  /* 0xff800000a9d57808 */ /* 0x000fe20000800000 */
[----:B------:R-:W-:Y:S01]  /*2750*/  FADD.FTZ R218, R127, -R171 ;  /* 0x800000ab7fda7221 */ /* 0x000fe20000010000 */
[----:B------:R1:W-:Y:S01]  /*2760*/  MUFU.EX2 R181, R212 ;  /* 0x000000d400b57308 */ /* 0x0003e20000000800 */
[--C-:B-----5:R-:W-:Y:S01]  /*2770*/  FFMA.FTZ R120, R8, UR14, -R21.reuse ;  /* 0x0000000e08787c23 */ /* 0x120fe20008010815 */
[----:B------:R-:W-:Y:S01]  /*2780*/  FMUL.FTZ R8, R160, R219 ;  /* 0x000000dba0087220 */ /* 0x000fe20000410000 */
[----:B------:R-:W-:Y:S01]  /*2790*/  FSEL R126, R220, -INF , P1 ;  /* 0xff800000dc7e7808 */ /* 0x000fe20000800000 */
[----:B------:R-:W-:Y:S01]  /*27a0*/  FFMA.FTZ R213, R213, UR14, -R20 ;  /* 0x0000000ed5d57c23 */ /* 0x000fe20008010814 */
[----:B------:R-:W-:Y:S01]  /*27b0*/  FFMA.FTZ R171, -R13, R13, 1 ;  /* 0x3f8000000dab7423 */ /* 0x000fe2000001010d */
[----:B------:R-:W-:Y:S01]  /*27c0*/  FMUL.FTZ R209, R209, R8 ;  /* 0x00000008d1d17220 */ /* 0x000fe20000410000 */
[----:B------:R-:W-:Y:S01]  /*27d0*/  FSEL R13, R176, -INF , P2 ;  /* 0xff800000b00d7808 */ /* 0x000fe20001000000 */
[----:B------:R-:W-:Y:S01]  /*27e0*/  MUFU.EX2 R20, R217 ;  /* 0x000000d900147308 */ /* 0x000fe20000000800 */
[----:B-1----:R-:W-:Y:S01]  /*27f0*/  FFMA.FTZ R212, -R12, R12, 1 ;  /* 0x3f8000000cd47423 */ /* 0x002fe2000001010c */
[----:B------:R-:W-:Y:S01]  /*2800*/  FFMA.FTZ R126, R126, UR14, -R21 ;  /* 0x0000000e7e7e7c23 */ /* 0x000fe20008010815 */
[----:B------:R-:W-:Y:S01]  /*2810*/  FFMA.FTZ R153, -R153, R153, 1 ;  /* 0x3f80000099997423 */ /* 0x000fe20000010199 */
[----:B------:R-:W-:Y:S01]  /*2820*/  FFMA.FTZ R12, R13, UR14, -R210 ;  /* 0x0000000e0d0c7c23 */ /* 0x000fe200080108d2 */
[----:B------:R-:W-:Y:S01]  /*2830*/  FMUL.FTZ R212, R212, R9 ;  /* 0x00000009d4d47220 */ /* 0x000fe20000410000 */
[----:B------:R-:W-:Y:S01]  /*2840*/  FSEL R13, R180, -INF , P2 ;  /* 0xff800000b40d7808 */ /* 0x000fe20001000000 */
[----:B------:R-:W1:Y:S01]  /*2850*/  LDS.64 R8, [R5+0x1e260] ;  /* 0x01e2600005087984 */ /* 0x000e620000000a00 */
[----:B------:R5:W-:Y:S01]  /*2860*/  MUFU.EX2 R21, R213 ;  /* 0x000000d500157308 */ /* 0x000be20000000800 */
[----:B------:R-:W-:Y:S01]  /*2870*/  FSEL R127, R223, -INF , P1 ;  /* 0xff800000df7f7808 */ /* 0x000fe20000800000 */
[----:B------:R-:W-:Y:S01]  /*2880*/  FFMA.FTZ R163, -R163, R163, 1 ;  /* 0x3f800000a3a37423 */ /* 0x000fe200000101a3 */
[----:B------:R-:W-:Y:S01]  /*2890*/  FSEL R125, R221, -INF , P2 ;  /* 0xff800000dd7d7808 */ /* 0x000fe20001000000 */
[----:B------:R-:W-:Y:S01]  /*28a0*/  FFMA.FTZ R159, -R159, R159, 1 ;  /* 0x3f8000009f9f7423 */ /* 0x000fe2000001019f */
[----:B------:R-:W-:Y:S01]  /*28b0*/  FFMA.FTZ R221, -R221, R221, 1 ;  /* 0x3f800000dddd7423 */ /* 0x000fe200000101dd */
[--C-:B------:R-:W-:Y:S01]  /*28c0*/  FFMA.FTZ R127, R127, UR14, -R214.reuse ;  /* 0x0000000e7f7f7c23 */ /* 0x100fe200080108d6 */
[----:B------:R-:W-:Y:S01]  /*28d0*/  FMUL.FTZ R218, R173, R218 ;  /* 0x000000daadda7220 */ /* 0x000fe20000410000 */
[----:B------:R-:W1:Y:S01]  /*28e0*/  MUFU.EX2 R178, R178 ;  /* 0x000000b200b27308 */ /* 0x000e620000000800 */
[----:B-----5:R-:W-:Y:S01]  /*28f0*/  FSEL R213, R224, -INF , P1 ;  /* 0xff800000e0d57808 */ /* 0x020fe20000800000 */
[----:B------:R-:W-:Y:S01]  /*2900*/  FFMA.FTZ R125, R125, UR14, -R214 ;  /* 0x0000000e7d7d7c23 */ /* 0x000fe200080108d6 */
[--C-:B--2---:R-:W-:Y:S01]  /*2910*/  FADD.FTZ R217, R128, -R6.reuse ;  /* 0x8000000680d97221 */ /* 0x104fe20000010000 */
[----:B------:R-:W-:Y:S01]  /*2920*/  FADD.FTZ R219, R130, -R6 ;  /* 0x8000000682db7221 */ /* 0x000fe20000010000 */
[----:B------:R-:W-:Y:S01]  /*2930*/  FSEL R128, R222, -INF , P2 ;  /* 0xff800000de807808 */ /* 0x000fe20001000000 */
[----:B------:R-:W-:Y:S01]  /*2940*/  FFMA.FTZ R213, R213, UR14, -R210 ;  /* 0x0000000ed5d57c23 */ /* 0x000fe200080108d2 */
[----:B------:R-:W-:Y:S01]  /*2950*/  FSEL R6, R175, -INF , P1 ;  /* 0xff800000af067808 */ /* 0x000fe20000800000 */
[--C-:B------:R-:W-:Y:S01]  /*2960*/  FADD.FTZ R129, R129, -R7.reuse ;  /* 0x8000000781817221 */ /* 0x100fe20000010000 */
[----:B------:R-:W-:Y:S01]  /*2970*/  FADD.FTZ R210, R131, -R7 ;  /* 0x8000000783d27221 */ /* 0x000fe20000010000 */
[--C-:B------:R-:W-:Y:S01]  /*2980*/  FFMA.FTZ R128, R128, UR14, -R215.reuse ;  /* 0x0000000e80807c23 */ /* 0x100fe200080108d7 */
[----:B------:R2:W5:Y:S01]  /*2990*/  MUFU.EX2 R11, R120 ;  /* 0x00000078000b7308 */ /* 0x0005620000000800 */
[----:B------:R-:W-:Y:S01]  /*29a0*/  FFMA.FTZ R215, R6, UR14, -R215 ;  /* 0x0000000e06d77c23 */ /* 0x000fe200080108d7 */
[C---:B------:R-:W-:Y:S01]  /*29b0*/  FSEL R130, R177.reuse, -INF , P2 ;  /* 0xff800000b1827808 */ /* 0x040fe20001000000 */
[----:B------:R-:W5:Y:S01]  /*29c0*/  LDS.64 R6, [R5+0x1e280] ;  /* 0x01e2800005067984 */ /* 0x000f620000000a00 */
[----:B------:R-:W-:Y:S01]  /*29d0*/  FMUL.FTZ R217, R172, R217 ;  /* 0x000000d9acd97220 */ /* 0x000fe20000410000 */
[----:B------:R-:W-:Y:S01]  /*29e0*/  FMUL.FTZ R219, R166, R219 ;  /* 0x000000dba6db7220 */ /* 0x000fe20000410000 */
[----:B------:R-:W-:Y:S01]  /*29f0*/  FFMA.FTZ R177, -R177, R177, 1 ;  /* 0x3f800000b1b17423 */ /* 0x000fe200000101b1 */
[--C-:B------:R-:W-:Y:S01]  /*2a00*/  FFMA.FTZ R130, R130, UR14, -R211.reuse ;  /* 0x0000000e82827c23 */ /* 0x100fe200080108d3 */
[----:B------:R-:W-:Y:S01]  /*2a10*/  FMUL.FTZ R152, R152, R217 ;  /* 0x000000d998987220 */ /* 0x000fe20000410000 */
[----:B--2---:R-:W-:Y:S01]  /*2a20*/  FSEL R120, R179, -INF , P1 ;  /* 0xff800000b3787808 */ /* 0x004fe20000800000 */
[----:B------:R-:W-:Y:S01]  /*2a30*/  FMUL.FTZ R131, R154, R219 ;  /* 0x000000db9a837220 */ /* 0x000fe20000410000 */
[----:B---3--:R-:W-:Y:S01]  /*2a40*/  FMUL.FTZ R154, R174, R129 ;  /* 0x00000081ae9a7220 */ /* 0x008fe20000410000 */
[----:B------:R-:W-:Y:S01]  /*2a50*/  FSEL R129, R182, -INF , P1 ;  /* 0xff800000b6817808 */ /* 0x000fe20000800000 */
[----:B------:R-:W2:Y:S01]  /*2a60*/  MUFU.EX2 R126, R126 ;  /* 0x0000007e007e7308 */ /* 0x000ea20000000800 */
[----:B------:R-:W-:Y:S01]  /*2a70*/  FFMA.FTZ R211, R120, UR14, -R211 ;  /* 0x0000000e78d37c23 */ /* 0x000fe200080108d3 */
[--C-:B------:R-:W-:Y:S01]  /*2a80*/  FFMA.FTZ R120, R13, UR14, -R14.reuse ;  /* 0x0000000e0d787c23 */ /* 0x100fe2000801080e */
[----:B------:R-:W-:Y:S01]  /*2a90*/  FMUL.FTZ R153, R153, R154 ;  /* 0x0000009a99997220 */ /* 0x000fe20000410000 */
[----:B------:R-:W-:Y:S01]  /*2aa0*/  FFMA.FTZ R154, -R155, R155, 1 ;  /* 0x3f8000009b9a7423 */ /* 0x000fe2000001019b */
[----:B----4-:R-:W-:Y:S01]  /*2ab0*/  FMUL.FTZ R155, R167, R210 ;  /* 0x000000d2a79b7220 */ /* 0x010fe20000410000 */
[----:B------:R-:W-:Y:S01]  /*2ac0*/  FFMA.FTZ R210, R129, UR14, -R14 ;  /* 0x0000000e81d27c23 */ /* 0x000fe2000801080e */
[--C-:B-1----:R-:W-:Y:S01]  /*2ad0*/  FADD.FTZ R13, R132, -R8.reuse ;  /* 0x80000008840d7221 */ /* 0x102fe20000010000 */
[----:B------:R-:W-:Y:S01]  /*2ae0*/  FADD.FTZ R132, R134, -R8 ;  /* 0x8000000886847221 */ /* 0x000fe20000010000 */
[--C-:B------:R-:W-:Y:S01]  /*2af0*/  FADD.FTZ R133, R133, -R9.reuse ;  /* 0x8000000985857221 */ /* 0x100fe20000010000 */
[----:B------:R-:W-:Y:S01]  /*2b00*/  FADD.FTZ R217, R135, -R9 ;  /* 0x8000000987d97221 */ /* 0x000fe20000010000 */
[----:B------:R-:W-:Y:S01]  /*2b10*/  FMUL.FTZ R13, R178, R13 ;  /* 0x0000000db20d7220 */ /* 0x000fe20000410000 */
[----:B------:R-:W1:Y:S01]  /*2b20*/  LDS.64 R8, [R5+0x1e2a0] ;  /* 0x01e2a00005087984 */ /* 0x000e620000000a00 */
[----:B------:R-:W-:Y:S01]  /*2b30*/  FFMA.FTZ R134, -R156, R156, 1 ;  /* 0x3f8000009c867423 */ /* 0x000fe2000001019c */
[----:B------:R3:W-:Y:S01]  /*2b40*/  MUFU.EX2 R129, R12 ;  /* 0x0000000c00817308 */ /* 0x0007e20000000800 */
[----:B------:R-:W-:Y:S01]  /*2b50*/  FMUL.FTZ R154, R154, R155 ;  /* 0x0000009b9a9a7220 */ /* 0x000fe20000410000 */
[----:B------:R-:W-:Y:S01]  /*2b60*/  FFMA.FTZ R155, -R158, R158, 1 ;  /* 0x3f8000009e9b7423 */ /* 0x000fe2000001019e */
[----:B------:R-:W-:Y:S01]  /*2b70*/  FMUL.FTZ R134, R134, R13 ;  /* 0x0000000d86867220 */ /* 0x000fe20000410000 */
[----:B------:R-:W-:Y:S01]  /*2b80*/  FMUL.FTZ R132, R181, R132 ;  /* 0x00000084b5847220 */ /* 0x000fe20000410000 */
[----:B------:R-:W-:Y:S01]  /*2b90*/  FFMA.FTZ R135, -R157, R157, 1 ;  /* 0x3f8000009d877423 */ /* 0x000fe2000001019d */
[----:B------:R-:W-:Y:S01]  /*2ba0*/  FSEL R156, R225, -INF , P2 ;  /* 0xff800000e19c7808 */ /* 0x000fe20001000000 */
[----:B------:R-:W-:Y:S01]  /*2bb0*/  FFMA.FTZ R179, -R179, R179, 1 ;  /* 0x3f800000b3b37423 */ /* 0x000fe200000101b3 */
[----:B------:R-:W-:Y:S01]  /*2bc0*/  FMUL.FTZ R155, R155, R132 ;  /* 0x000000849b9b7220 */ /* 0x000fe20000410000 */
[----:B---3--:R-:W3:Y:S01]  /*2bd0*/  LDS.64 R12, [R5+0x1e2c0] ;  /* 0x01e2c000050c7984 */ /* 0x008ee20000000a00 */
[----:B------:R4:W2:Y:S01]  /*2be0*/  MUFU.EX2 R10, R216 ;  /* 0x000000d8000a7308 */ /* 0x0008a20000000800 */
[----:B------:R-:W-:Y:S01]  /*2bf0*/  FMUL.FTZ R132, R124, R133 ;  /* 0x000000857c847220 */ /* 0x000fe20000410000 */
[----:B------:R-:W-:Y:S01]  /*2c00*/  FSEL R158, R227, -INF , P1 ;  /* 0xff800000e39e7808 */ /* 0x000fe20000800000 */
[----:B------:R-:W-:Y:S01]  /*2c10*/  FFMA.FTZ R156, R156, UR14, -R15 ;  /* 0x0000000e9c9c7c23 */ /* 0x000fe2000801080f */
[----:B------:R-:W-:Y:S01]  /*2c20*/  FFMA.FTZ R180, -R180, R180, 1 ;  /* 0x3f800000b4b47423 */ /* 0x000fe200000101b4 */
[----:B------:R-:W-:Y:S01]  /*2c30*/  FMUL.FTZ R135, R135, R132 ;  /* 0x0000008487877220 */ /* 0x000fe20000410000 */
[--C-:B-----5:R-:W-:Y:S01]  /*2c40*/  FADD.FTZ R133, R136, -R6.reuse ;  /* 0x8000000688857221 */ /* 0x120fe20000010000 */
[----:B------:R-:W-:Y:S01]  /*2c50*/  FADD.FTZ R6, R138, -R6 ;  /* 0x800000068a067221 */ /* 0x000fe20000010000 */
[----:B------:R-:W5:Y:S01]  /*2c60*/  MUFU.EX2 R127, R127 ;  /* 0x0000007f007f7308 */ /* 0x000f620000000800 */
[--C-:B----4-:R-:W-:Y:S01]  /*2c70*/  FADD.FTZ R216, R137, -R7.reuse ;  /* 0x8000000789d87221 */ /* 0x110fe20000010000 */
[----:B------:R-:W-:Y:S01]  /*2c80*/  FADD.FTZ R7, R139, -R7 ;  /* 0x800000078b077221 */ /* 0x000fe20000010000 */
[----:B------:R-:W-:Y:S01]  /*2c90*/  FMUL.FTZ R132, R20, R133 ;  /* 0x0000008514847220 */ /* 0x000fe20000410000 */
[----:B------:R-:W-:Y:S01]  /*2ca0*/  FMUL.FTZ R133, R21, R6 ;  /* 0x0000000615857220 */ /* 0x000fe20000410000 */
[----:B------:R-:W-:Y:S01]  /*2cb0*/  FMUL.FTZ R157, R11, R216 ;  /* 0x000000d80b9d7220 */ /* 0x000fe20000410000 */
[----:B--2---:R-:W-:Y:S01]  /*2cc0*/  FMUL.FTZ R216, R126, R7 ;  /* 0x000000077ed87220 */ /* 0x004fe20000410000 */
[----:B------:R-:W-:Y:S01]  /*2cd0*/  FFMA.FTZ R139, -R220, R220, 1 ;  /* 0x3f800000dc8b7423 */ /* 0x000fe200000101dc */
[----:B------:R-:W2:Y:S01]  /*2ce0*/  LDS.64 R6, [R5+0x1e2e0] ;  /* 0x01e2e00005067984 */ /* 0x000ea20000000a00 */
[----:B------:R-:W4:Y:S01]  /*2cf0*/  MUFU.EX2 R14, R215 ;  /* 0x000000d7000e7308 */ /* 0x000f220000000800 */
[----:B------:R-:W-:Y:S01]  /*2d00*/  FFMA.FTZ R158, R158, UR14, -R15 ;  /* 0x0000000e9e9e7c23 */ /* 0x000fe2000801080f */
[----:B------:R-:W-:Y:S01]  /*2d10*/  FMUL.FTZ R139, R139, R216 ;  /* 0x000000d88b8b7220 */ /* 0x000fe20000410000 */
[----:B------:R-:W-:Y:S01]  /*2d20*/  FFMA.FTZ R138, -R169, R169, 1 ;  /* 0x3f800000a98a7423 */ /* 0x000fe200000101a9 */
[----:B------:R-:W-:Y:S01]  /*2d30*/  FMUL.FTZ R137, R163, R132 ;  /* 0x00000084a3897220 */ /* 0x000fe20000410000 */
[----:B------:R-:W-:Y:S01]  /*2d40*/  FMUL.FTZ R214, R10, R217 ;  /* 0x000000d90ad67220 */ /* 0x000fe20000410000 */
[----:B------:R-:W-:Y:S01]  /*2d50*/  FFMA.FTZ R182, -R182, R182, 1 ;  /* 0x3f800000b6b67423 */ /* 0x000fe200000101b6 */
[----:B------:R-:W-:Y:S01]  /*2d60*/  FMUL.FTZ R138, R138, R133 ;  /* 0x000000858a8a7220 */ /* 0x000fe20000410000 */
[----:B------:R-:W3:Y:S01]  /*2d70*/  MUFU.EX2 R128, R128 ;  /* 0x0000008000807308 */ /* 0x000ee20000000800 */
[----:B------:R-:W-:Y:S01]  /*2d80*/  FMUL.FTZ R136, R159, R214 ;  /* 0x000000d69f887220 */ /* 0x000fe20000410000 */
[----:B------:R-:W-:Y:S01]  /*2d90*/  FFMA.FTZ R214, -R165, R165, 1 ;  /* 0x3f800000a5d67423 */ /* 0x000fe200000101a5 */
[--C-:B-1----:R-:W-:Y:S01]  /*2da0*/  FADD.FTZ R216, R140, -R8.reuse ;  /* 0x800000088cd87221 */ /* 0x102fe20000010000 */
[----:B------:R-:W-:Y:S01]  /*2db0*/  FADD.FTZ R8, R142, -R8 ;  /* 0x800000088e087221 */ /* 0x000fe20000010000 */
[--C-:B------:R-:W-:Y:S01]  /*2dc0*/  FADD.FTZ R143, R143, -R9.reuse ;  /* 0x800000098f8f7221 */ /* 0x100fe20000010000 */
[----:B------:R-:W-:Y:S01]  /*2dd0*/  FADD.FTZ R141, R141, -R9 ;  /* 0x800000098d8d7221 */ /* 0x000fe20000010000 */
[----:B------:R-:W-:Y:S01]  /*2de0*/  FFMA.FTZ R142, -R175, R175, 1 ;  /* 0x3f800000af8e7423 */ /* 0x000fe200000101af */
[----:B------:R-:W-:Y:S01]  /*2df0*/  MUFU.EX2 R15, R213 ;  /* 0x000000d5000f7308 */ /* 0x000fe20000000800 */
[----:B-----5:R-:W-:Y:S01]  /*2e00*/  FMUL.FTZ R8, R127, R8 ;  /* 0x000000087f087220 */ /* 0x020fe20000410000 */
[----:B----4-:R-:W-:Y:S01]  /*2e10*/  FMUL.FTZ R143, R14, R143 ;  /* 0x0000008f0e8f7220 */ /* 0x010fe20000410000 */
[----:B------:R-:W-:Y:S01]  /*2e20*/  FFMA.FTZ R9, -R223, R223, 1 ;  /* 0x3f800000df097423 */ /* 0x000fe200000101df */
[----:B------:R-:W-:Y:S01]  /*2e30*/  FFMA.FTZ R140, -R222, R222, 1 ;  /* 0x3f800000de8c7423 */ /* 0x000fe200000101de */
[----:B------:R-:W-:Y:S01]  /*2e40*/  FFMA.FTZ R225, -R225, R225, 1 ;  /* 0x3f800000e1e17423 */ /* 0x000fe200000101e1 */
[----:B------:R-:W-:Y:S01]  /*2e50*/  FMUL.FTZ R142, R142, R143 ;  /* 0x0000008f8e8e7220 */ /* 0x000fe20000410000 */
[----:B------:R-:W-:Y:S01]  /*2e60*/  FMUL.FTZ R9, R9, R8 ;  /* 0x0000000809097220 */ /* 0x000fe20000410000 */
[----:B------:R-:W1:Y:S01]  /*2e70*/  MUFU.EX2 R125, R125 ;  /* 0x0000007d007d7308 */ /* 0x000e620000000800 */
[--C-:B---3--:R-:W-:Y:S01]  /*2e80*/  FADD.FTZ R143, R145, -R13.reuse ;  /* 0x8000000d918f7221 */ /* 0x108fe20000010000 */
[----:B------:R-:W-:Y:S01]  /*2e90*/  FADD.FTZ R147, R147, -R13 ;  /* 0x8000000d93937221 */ /* 0x000fe20000010000 */
[----:B------:R-:W-:Y:S01]  /*2ea0*/  FMUL.FTZ R141, R128, R141 ;  /* 0x0000008d808d7220 */ /* 0x000fe20000410000 */
[----:B------:R-:W-:Y:S01]  /*2eb0*/  FFMA.FTZ R145, -R224, R224, 1 ;  /* 0x3f800000e0917423 */ /* 0x000fe200000101e0 */
[----:B------:R-:W-:Y:S01]  /*2ec0*/  FFMA.FTZ R227, -R227, R227, 1 ;  /* 0x3f800000e3e37423 */ /* 0x000fe200000101e3 */
[----:B------:R-:W-:Y:S01]  /*2ed0*/  FMUL.FTZ R171, R171, R218 ;  /* 0x000000daabab7220 */ /* 0x000fe20000410000 */
[----:B------:R-:W-:Y:S01]  /*2ee0*/  FMUL.FTZ R140, R140, R141 ;  /* 0x0000008d8c8c7220 */ /* 0x000fe20000410000 */
[----:B------:R-:W3:Y:S01]  /*2ef0*/  MUFU.EX2 R132, R211 ;  /* 0x000000d300847308 */ /* 0x000ee20000000800 */
[----:B------:R-:W-:Y:S01]  /*2f00*/  FMUL.FTZ R214, R214, R157 ;  /* 0x0000009dd6d67220 */ /* 0x000fe20000410000 */
[----:B------:R-:W-:-:S02]  /*2f10*/  F2FP.BF16.F32.PACK_AB R152, R153, R152 ;  /* 0x000000989998723e */ /* 0x000fc400000010ff */
[----:B------:R-:W-:Y:S02]  /*2f20*/  F2FP.BF16.F32.PACK_AB R157, R123, R208 ;  /* 0x000000d07b9d723e */ /* 0x000fe400000010ff */
[----:B------:R-:W-:Y:S01]  /*2f30*/  F2FP.BF16.F32.PACK_AB R159, R171, R212 ;  /* 0x000000d4ab9f723e */ /* 0x000fe200000010ff */
[----:B--2---:R-:W-:Y:S01]  /*2f40*/  FADD.FTZ R148, R148, -R6 ;  /* 0x8000000694947221 */ /* 0x004fe20000010000 */
[----:B------:R-:W2:Y:S01]  /*2f50*/  MUFU.EX2 R130, R130 ;  /* 0x0000008200827308 */ /* 0x000ea20000000800 */
[----:B-1----:R-:W-:Y:S01]  /*2f60*/  FMUL.FTZ R216, R125, R216 ;  /* 0x000000d87dd87220 */ /* 0x002fe20000410000 */
[----:B------:R-:W-:Y:S01]  /*2f70*/  FADD.FTZ R149, R149, -R7 ;  /* 0x8000000795957221 */ /* 0x000fe20000010000 */
[----:B------:R-:W-:Y:S02]  /*2f80*/  F2FP.BF16.F32.PACK_AB R153, R154, R131 ;  /* 0x000000839a99723e */ /* 0x000fe400000010ff */
[----:B------:R-:W-:Y:S01]  /*2f90*/  FMUL.FTZ R5, R221, R216 ;  /* 0x000000d8dd057220 */ /* 0x000fe20000410000 */
[----:B------:R-:W-:-:S02]  /*2fa0*/  F2FP.BF16.F32.PACK_AB R154, R135, R134 ;  /* 0x00000086879a723e */ /* 0x000fc400000010ff */
[----:B------:R1:W4:Y:S01]  /*2fb0*/  MUFU.EX2 R133, R120 ;  /* 0x0000007800857308 */ /* 0x0003220000000800 */
[----:B------:R-:W-:Y:S02]  /*2fc0*/  F2FP.BF16.F32.PACK_AB R155, R136, R155 ;  /* 0x0000009b889b723e */ /* 0x000fe400000010ff */
[----:B------:R-:W-:Y:S02]  /*2fd0*/  F2FP.BF16.F32.PACK_AB R123, R173, R168 ;  /* 0x000000a8ad7b723e */ /* 0x000fe400000010ff */
[----:B------:R-:W-:Y:S02]  /*2fe0*/  F2FP.BF16.F32.PACK_AB R172, R174, R172 ;  /* 0x000000acaeac723e */ /* 0x000fe400000010ff */
[----:B------:R-:W-:Y:S01]  /*2ff0*/  F2FP.BF16.F32.PACK_AB R173, R167, R166 ;  /* 0x000000a6a7ad723e */ /* 0x000fe200000010ff */
[----:B------:R-:W5:Y:S01]  /*3000*/  MUFU.EX2 R210, R210 ;  /* 0x000000d200d27308 */ /* 0x000f620000000800 */
[--C-:B-1----:R-:W-:Y:S01]  /*3010*/  FADD.FTZ R120, R144, -R12.reuse ;  /* 0x8000000c90787221 */ /* 0x102fe20000010000 */
[----:B------:R-:W-:Y:S01]  /*3020*/  FADD.FTZ R12, R146, -R12 ;  /* 0x8000000c920c7221 */ /* 0x000fe20000010000 */
[----:B------:R-:W-:Y:S01]  /*3030*/  FFMA.FTZ R144, -R176, R176, 1 ;  /* 0x3f800000b0907423 */ /* 0x000fe200000101b0 */
[----:B---3--:R-:W-:Y:S01]  /*3040*/  FMUL.FTZ R146, R132, R147 ;  /* 0x0000009384927220 */ /* 0x008fe20000410000 */
[----:B------:R-:W-:Y:S01]  /*3050*/  FMUL.FTZ R141, R129, R120 ;  /* 0x00000078818d7220 */ /* 0x000fe20000410000 */
[----:B------:R-:W-:Y:S01]  /*3060*/  FMUL.FTZ R12, R15, R12 ;  /* 0x0000000c0f0c7220 */ /* 0x000fe20000410000 */
[----:B--2---:R-:W-:Y:S01]  /*3070*/  FMUL.FTZ R120, R130, R143 ;  /* 0x0000008f82787220 */ /* 0x004fe20000410000 */
[----:B------:R1:W2:Y:S01]  /*3080*/  MUFU.EX2 R8, R156 ;  /* 0x0000009c00087308 */ /* 0x0002a20000000800 */
[----:B------:R-:W-:Y:S01]  /*3090*/  FMUL.FTZ R144, R144, R141 ;  /* 0x0000008d90907220 */ /* 0x000fe20000410000 */
[----:B------:R-:W-:Y:S01]  /*30a0*/  FMUL.FTZ R145, R145, R12 ;  /* 0x0000000c91917220 */ /* 0x000fe20000410000 */
[----:B------:R-:W-:Y:S01]  /*30b0*/  FADD.FTZ R141, R150, -R6 ;  /* 0x80000006968d7221 */ /* 0x000fe20000010000 */
[----:B------:R-:W-:Y:S01]  /*30c0*/  FADD.FTZ R12, R151, -R7 ;  /* 0x80000007970c7221 */ /* 0x000fe20000010000 */
[----:B----4-:R-:W-:Y:S01]  /*30d0*/  FMUL.FTZ R7, R133, R148 ;  /* 0x0000009485077220 */ /* 0x010fe20000410000 */
[----:B------:R-:W-:Y:S01]  /*30e0*/  FMUL.FTZ R146, R179, R146 ;  /* 0x00000092b3927220 */ /* 0x000fe20000410000 */
[----:B------:R-:W-:Y:S01]  /*30f0*/  FMUL.FTZ R177, R177, R120 ;  /* 0x00000078b1b17220 */ /* 0x000fe20000410000 */
[----:B------:R3:W4:Y:S01]  /*3100*/  MUFU.EX2 R13, R158 ;  /* 0x0000009e000d7308 */ /* 0x0007220000000800 */
[----:B-1----:R-:W-:Y:S01]  /*3110*/  F2FP.BF16.F32.PACK_AB R156, R122, R121 ;  /* 0x000000797a9c723e */ /* 0x002fe200000010ff */
[----:B------:R-:W-:-:S02]  /*3120*/  IMAD.U32 R121, RZ, RZ, UR6 ;  /* 0x00000006ff797e24 */ /* 0x000fc4000f8e00ff */
[----:B-----5:R-:W-:Y:S01]  /*3130*/  FMUL.FTZ R141, R210, R141 ;  /* 0x0000008dd28d7220 */ /* 0x020fe20000410000 */
[----:B------:R-:W-:Y:S01]  /*3140*/  FMUL.FTZ R7, R180, R7 ;  /* 0x00000007b4077220 */ /* 0x000fe20000410000 */
[----:B------:R-:W-:Y:S01]  /*3150*/  F2FP.BF16.F32.PACK_AB R150, R140, R5 ;  /* 0x000000058c96723e */ /* 0x000fe200000010ff */
[----:B------:R-:W-:Y:S02]  /*3160*/  IMAD R121, R121, 0x2000, R4 ;  /* 0x0000200079797824 */ /* 0x000fe400078e0204 */
[----:B------:R-:W-:Y:S01]  /*3170*/  FMUL.FTZ R141, R182, R141 ;  /* 0x0000008db68d7220 */ /* 0x000fe20000410000 */
[----:B------:R-:W-:Y:S01]  /*3180*/  F2FP.BF16.F32.PACK_AB R148, R214, R137 ;  /* 0x00000089d694723e */ /* 0x000fe200000010ff */
[----:B--2---:R-:W-:Y:S01]  /*3190*/  FMUL.FTZ R6, R8, R149 ;  /* 0x0000009508067220 */ /* 0x004fe20000410000 */
[----:B---3--:R-:W-:Y:S01]  /*31a0*/  F2FP.BF16.F32.PACK_AB R158, R209, R170 ;  /* 0x000000aad19e723e */ /* 0x008fe200000010ff */
[----:B------:R-:W-:Y:S01]  /*31b0*/  IMAD R5, R121, 0x2, R16 ;  /* 0x0000000279057824 */ /* 0x000fe200078e0210 */
[----:B------:R-:W-:Y:S01]  /*31c0*/  F2FP.BF16.F32.PACK_AB R149, R139, R138 ;  /* 0x0000008a8b95723e */ /* 0x000fe200000010ff */
[----:B------:R-:W-:Y:S01]  /*31d0*/  FMUL.FTZ R6, R225, R6 ;  /* 0x00000006e1067220 */ /* 0x000fe20000410000 */
[----:B------:R-:W-:-:S02]  /*31e0*/  F2FP.BF16.F32.PACK_AB R151, R142, R9 ;  /* 0x000000098e97723e */ /* 0x000fc400000010ff */
[----:B------:R-:W-:Y:S01]  /*31f0*/  F2FP.BF16.F32.PACK_AB R145, R146, R145 ;  /* 0x000000919291723e */ /* 0x000fe200000010ff */
[----:B----4-:R-:W-:Y:S01]  /*3200*/  FMUL.FTZ R12, R13, R12 ;  /* 0x0000000c0d0c7220 */ /* 0x010fe20000410000 */
[----:B------:R-:W-:Y:S01]  /*3210*/  F2FP.BF16.F32.PACK_AB R144, R177, R144 ;  /* 0x00000090b190723e */ /* 0x000fe200000010ff */
[----:B------:R-:W-:Y:S01]  /*3220*/  STSM.16.MT88.4 [R5+0x1e800], R156 ;  /* 0x01e8009c05007844 */ /* 0x000fe20000004200 */
[----:B------:R-:W-:Y:S01]  /*3230*/  F2FP.BF16.F32.PACK_AB R146, R6, R7 ;  /* 0x000000070692723e */ /* 0x000fe200000010ff */
[----:B------:R-:W-:Y:S01]  /*3240*/  FMUL.FTZ R12, R227, R12 ;  /* 0x0000000ce30c7220 */ /* 0x000fe20000410000 */
[----:B------:R-:W-:Y:S01]  /*3250*/  F2FP.BF16.F32.PACK_AB R120, R183, R226 ;  /* 0x000000e2b778723e */ /* 0x000fe200000010ff */
[----:B------:R-:W-:Y:S01]  /*3260*/  STSM.16.MT88.4 [R5+0x1f000], R152 ;  /* 0x01f0009805007844 */ /* 0x000fe20000004200 */
[----:B------:R-:W-:Y:S02]  /*3270*/  F2FP.BF16.F32.PACK_AB R121, R164, R162 ;  /* 0x000000a2a479723e */ /* 0x000fe400000010ff */
[----:B------:R-:W-:Y:S01]  /*3280*/  F2FP.BF16.F32.PACK_AB R147, R12, R141 ;  /* 0x0000008d0c93723e */ /* 0x000fe200000010ff */
[----:B------:R-:W-:Y:S01]  /*3290*/  STSM.16.MT88.4 [R5+0x1f800], R148 ;  /* 0x01f8009405007844 */ /* 0x000fe20000004200 */
[----:B------:R-:W-:-:S02]  /*32a0*/  F2FP.BF16.F32.PACK_AB R122, R160, R161 ;  /* 0x000000a1a07a723e */ /* 0x000fc400000010ff */
[----:B------:R-:W-:Y:S01]  /*32b0*/  F2FP.BF16.F32.PACK_AB R174, R124, R178 ;  /* 0x000000b27cae723e */ /* 0x000fe200000010ff */
[----:B------:R1:W-:Y:S01]  /*32c0*/  STSM.16.MT88.4 [R5+0x20000], R144 ;  /* 0x0200009005007844 */ /* 0x0003e20000004200 */
[----:B------:R-:W-:Y:S01]  /*32d0*/  WARPGROUP.ARRIVE ;  /* 0x00000000000079c5 */ /* 0x000fe20000000000 */
[----:B------:R-:W-:-:S05]  /*32e0*/  F2FP.BF16.F32.PACK_AB R175, R10, R181 ;  /* 0x000000b50aaf723e */ /* 0x000fca00000010ff */
[----:B------:R-:W-:Y:S01]  /*32f0*/  HGMMA.64x96x16.F32.BF16 R24, R120, gdesc[UR16].tnspB, R24, gsb0 ;  /* 0x4160001078187df0 */ /* 0x000fe20008001818 */
[----:B------:R-:W-:Y:S01]  /*3300*/  UMOV UR18, UR12 ;  /* 0x0000000c00127c82 */ /* 0x000fe20008000000 */
[----:B------:R-:W-:Y:S01]  /*3310*/  UMOV UR19, 0x80000020 ;  /* 0x8000002000137882 */ /* 0x000fe20000000000 */
[----:B------:R-:W-:Y:S01]  /*3320*/  UIADD3 UR12, UR10, 0x80, URZ ;  /* 0x000000800a0c7890 */ /* 0x000fe2000fffe03f */
[----:B-1----:R-:W-:-:S05]  /*3330*/  IMAD R5, R18, 0x1000, R16 ;  /* 0x0000100012057824 */ /* 0x002fca00078e0210 */
[----:B------:R-:W-:-:S13]  /*3340*/  R2UR UR15, R5 ;  /* 0x00000000050f72ca */ /* 0x000fda00000e0000 */
[----:B------:R-:W-:Y:S01]  /*3350*/  USHF.R.U32.HI UR15, URZ, 0x4, UR15 ;  /* 0x000000043f0f7899 */ /* 0x000fe2000801160f */
[----:B------:R-:W-:Y:S02]  /*3360*/  WARPGROUP.DEPBAR.LE gsb0, 0x0 ;  /* 0x00008000000079c5 */ /* 0x000fe40000010000 */
[----:B------:R-:W-:Y:S01]  /*3370*/  WARPGROUP.ARRIVE ;  /* 0x00000000000079c5 */ /* 0x000fe20000000000 */
[----:B------:R-:W-:Y:S02]  /*3380*/  F2FP.BF16.F32.PACK_AB R120, R11, R20 ;  /* 0x000000140b78723e */ /* 0x000fe400000010ff */
[----:B------:R-:W-:Y:S02]  /*3390*/  F2FP.BF16.F32.PACK_AB R121, R126, R21 ;  /* 0x000000157e79723e */ /* 0x000fe400000010ff */
[----:B------:R-:W-:Y:S01]  /*33a0*/  F2FP.BF16.F32.PACK_AB R122, R128, R125 ;  /* 0x0000007d807a723e */ /* 0x000fe200000010ff */
[----:B------:R-:W-:Y:S01]  /*33b0*/  HGMMA.64x96x16.F32.BF16 R24, R172, gdesc[UR16].tnspB, R24, gsb0 ;  /* 0x41600010ac187df0 */ /* 0x000fe20008001818 */
[----:B------:R-:W-:Y:S01]  /*33c0*/  F2FP.BF16.F32.PACK_AB R123, R14, R127 ;  /* 0x0000007f0e7b723e */ /* 0x000fe200000010ff */
[----:B------:R-:W-:Y:S01]  /*33d0*/  UMOV UR18, UR12 ;  /* 0x0000000c00127c82 */ /* 0x000fe20008000000 */
[----:B------:R-:W-:Y:S01]  /*33e0*/  UMOV UR19, 0x80000020 ;  /* 0x8000002000137882 */ /* 0x000fe20000000000 */
[----:B------:R-:W-:-:S13]  /*33f0*/  R2UR UR12, R17 ;  /* 0x00000000110c72ca */ /* 0x000fda00000e0000 */
[----:B------:R-:W-:-:S04]  /*3400*/  USHF.R.U32.HI UR12, URZ, 0x4, UR12 ;  /* 0x000000043f0c7899 */ /* 0x000fc8000801160c */
[----:B------:R-:W-:-:S04]  /*3410*/  ULOP3.LUT UR12, UR12, 0x3fff, URZ, 0xc0, !UPT ;  /* 0x00003fff0c0c7892 */ /* 0x000fc8000f8ec03f */
[----:B------:R-:W-:Y:S02]  /*3420*/  ULOP3.LUT UR17, UR12, 0x10000, URZ, 0xfc, !UPT ;  /* 0x000100000c117892 */ /* 0x000fe4000f8efc3f */
[----:B------:R-:W-:Y:S02]  /*3430*/  ULOP3.LUT UR12, UR15, 0x3fff, URZ, 0xc0, !UPT ;  /* 0x00003fff0f0c7892 */ /* 0x000fe4000f8ec03f */
[----:B------:R-:W-:Y:S02]  /*3440*/  ULEA UR10, UR6, UR17, 0xa ;  /* 0x00000011060a7291 */ /* 0x000fe4000f8e503f */
[----:B------:R-:W-:Y:S01]  /*3450*/  UIADD3 UR15, UR12, 0x200, URZ ;  /* 0x000002000c0f7890 */ /* 0x000fe2000fffe03f */
[----:B------:R-:W-:Y:S01]  /*3460*/  UMOV UR17, 0x40000040 ;  /* 0x4000004000117882 */ /* 0x000fe20000000000 */
[----:B------:R-:W-:Y:S01]  /*3470*/  UIADD3 UR20, UR12, 0x400, URZ ;  /* 0x000004000c147890 */ /* 0x000fe2000fffe03f */
[----:B------:R-:W-:Y:S02]  /*3480*/  WARPGROUP.DEPBAR.LE gsb0, 0x0 ;  /* 0x00008000000079c5 */ /* 0x000fe40000010000 */
[----:B------:R-:W-:-:S06]  /*3490*/  WARPGROUP.ARRIVE ;  /* 0x00000000000079c5 */ /* 0x000fcc0000000000 */
[----:B------:R-:W-:Y:S01]  /*34a0*/  HGMMA.64x96x16.F32.BF16 R24, R120, gdesc[UR16].tnspB, R24, gsb0 ;  /* 0x4160001078187df0 */ /* 0x000fe20008001818 */
[----:B------:R-:W-:Y:S01]  /*34b0*/  UMOV UR18, UR16 ;  /* 0x0000001000127c82 */ /* 0x000fe20008000000 */
[----:B------:R-:W-:Y:S01]  /*34c0*/  UMOV UR19, 0x80000020 ;  /* 0x8000002000137882 */ /* 0x000fe20000000000 */
[----:B------:R-:W-:Y:S01]  /*34d0*/  UMOV UR16, UR10 ;  /* 0x0000000a00107c82 */ /* 0x000fe20008000000 */
[----:B------:R-:W-:Y:S02]  /*34e0*/  WARPGROUP.DEPBAR.LE gsb0, 0x0 ;  /* 0x00008000000079c5 */ /* 0x000fe40000010000 */
[----:B------:R-:W-:Y:S02]  /*34f0*/  F2FP.BF16.F32.PACK_AB R120, R130, R129 ;  /* 0x000000818278723e */ /* 0x000fe400000010ff */
[----:B------:R-:W-:Y:S02]  /*3500*/  F2FP.BF16.F32.PACK_AB R121, R132, R15 ;  /* 0x0000000f8479723e */ /* 0x000fe400000010ff */
[----:B------:R-:W-:-:S02]  /*3510*/  F2FP.BF16.F32.PACK_AB R122, R8, R133 ;  /* 0x00000085087a723e */ /* 0x000fc400000010ff */
[----:B------:R-:W-:-:S04]  /*3520*/  F2FP.BF16.F32.PACK_AB R123, R13, R210 ;  /* 0x000000d20d7b723e */ /* 0x000fc800000010ff */
[----:B------:R-:W-:-:S06]  /*3530*/  WARPGROUP.ARRIVE ;  /* 0x00000000000079c5 */ /* 0x000fcc0000000000 */
[----:B------:R-:W-:Y:S01]  /*3540*/  HGMMA.64x96x16.F32.BF16 R24, R120, gdesc[UR16].tnspB, R24, gsb0 ;  /* 0x4160001078187df0 */ /* 0x000fe20008001818 */
[----:B------:R-:W-:Y:S01]  /*3550*/  UMOV UR18, UR12 ;  /* 0x0000000c00127c82 */ /* 0x000fe20008000000 */
[----:B------:R-:W-:Y:S01]  /*3560*/  UMOV UR19, 0xc0000010 ;  /* 0xc000001000137882 */ /* 0x000fe20000000000 */
[----:B------:R-:W-:Y:S02]  /*3570*/  WARPGROUP.DEPBAR.LE gsb0, 0x0 ;  /* 0x00008000000079c5 */ /* 0x000fe40000010000 */
[----:B------:R-:W-:Y:S01]  /*3580*/  @!PT LDS RZ, [RZ] ;  /* 0x00000000fffff984 */ /* 0x000fe20000000800 */
[----:B------:R-:W-:Y:S01]  /*3590*/  @!PT LDS RZ, [RZ] ;  /* 0x00000000fffff984 */ /* 0x000fe20000000800 */
[----:B------:R-:W-:Y:S01]  /*35a0*/  @!PT LDS RZ, [RZ] ;  /* 0x00000000fffff984 */ /* 0x000fe20000000800 */
[----:B------:R-:W-:Y:S01]  /*35b0*/  @!PT LDS RZ, [RZ] ;  /* 0x00000000fffff984 */ /* 0x000fe20000000800 */
[----:B------:R1:W-:Y:S06]  /*35c0*/  MEMBAR.ALL.CTA ;  /* 0x0000000000007992 */ /* 0x0003ec0000008000 */
[----:B-1----:R-:W1:Y:S02]  /*35d0*/  FENCE.VIEW.ASYNC.S ;  /* 0x00000000000073c6 */ /* 0x002e640000000000 */
[----:B-1----:R-:W-:Y:S06]  /*35e0*/  BAR.SYNC.DEFER_BLOCKING 0x9, 0x100 ;  /* 0x0244000000007b1d */ /* 0x002fec0000010000 */
[----:B------:R-:W-:-:S06]  /*35f0*/  WARPGROUP.ARRIVE ;  /* 0x00000000000079c5 */ /* 0x000fcc0000000000 */
[----:B------:R-:W-:Y:S01]  /*3600*/  HGMMA.64x16x16.F32.BF16 R136, gdesc[UR16].tnspB, RZ, !UPT, gsb0 ;  /* 0x40200000108879f0 */ /* 0x000fe2000c0018ff */
[----:B------:R-:W-:Y:S01]  /*3610*/  UMOV UR18, UR15 ;  /* 0x0000000f00127c82 */ /* 0x000fe20008000000 */
[----:B------:R-:W-:Y:S01]  /*3620*/  UMOV UR19, 0xc0000010 ;  /* 0xc000001000137882 */ /* 0x000fe20000000000 */
[----:B------:R-:W-:Y:S01]  /*3630*/  UIADD3 UR15, UR12, 0x220, URZ ;  /* 0x000002200c0f7890 */ /* 0x000fe2000fffe03f */
[----:B------:R-:W-:Y:S02]  /*3640*/  WARPGROUP.DEPBAR.LE gsb0, 0x0 ;  /* 0x00008000000079c5 */ /* 0x000fe40000010000 */
        /* <DEDUP_REMOVED lines=8> */
[----:B------:R-:W-:Y:S02]  /*36d0*/  UIADD3 UR18, UR12, 0x20, URZ ;  /* 0x000000200c127890 */ /* 0x000fe4000fffe03f */
[----:B------:R-:W-:Y:S01]  /*36e0*/  UIADD3 UR16, UR10, 0x2, URZ ;  /* 0x000000020a107890 */ /* 0x000fe2000fffe03f */
[----:B------:R-:W-:Y:S01]  /*36f0*/  UMOV UR19, 0xc0000010 ;  /* 0xc000001000137882 */ /* 0x000fe20000000000 */
[----:B------:R-:W-:Y:S01]  /*3700*/  UMOV UR17, 0x40000040 ;  /* 0x4000004000117882 */ /* 0x000fe20000000000 */
[----:B------:R-:W-:Y:S02]  /*3710*/  WARPGROUP.DEPBAR.LE gsb0, 0x0 ;  /* 0x00008000000079c5 */ /* 0x000fe40000010000 */
[----:B------:R-:W-:-:S06]  /*3720*/  WARPGROUP.ARRIVE ;  /* 0x00000000000079c5 */ /* 0x000fcc0000000000 */
[----:B------:R-:W-:Y:S01]  /*3730*/  HGMMA.64x16x16.F32.BF16 R136, gdesc[UR16].tnspB, R136, gsb0 ;  /* 0x40200000108879f0 */ /* 0x000fe20008001888 */
[----:B------:R-:W-:Y:S01]  /*3740*/  UMOV UR18, UR15 ;  /* 0x0000000f00127c82 */ /* 0x000fe20008000000 */
[----:B------:R-:W-:Y:S01]  /*3750*/  UMOV UR19, 0xc0000010 ;  /* 0xc000001000137882 */ /* 0x000fe20000000000 */
[----:B------:R-:W-:Y:S01]  /*3760*/  UIADD3 UR15, UR12, 0x240, URZ ;  /* 0x000002400c0f7890 */ /* 0x000fe2000fffe03f */
        /* <DEDUP_REMOVED lines=102> */
[----:B------:R-:W-:Y:S02]  /*3dd0*/  UIADD3 UR18, UR12, 0xe0, URZ ;  /* 0x000000e00c127890 */ /* 0x000fe4000fffe03f */
[----:B------:R-:W-:Y:S01]  /*3de0*/  UIADD3 UR16, UR10, 0x206, URZ ;  /* 0x000002060a107890 */ /* 0x000fe2000fffe03f */
[----:B------:R-:W-:Y:S01]  /*3df0*/  UMOV UR19, 0xc0000010 ;  /* 0xc000001000137882 */ /* 0x000fe20000000000 */
[----:B------:R-:W-:Y:S01]  /*3e00*/  UMOV UR17, 0x40000040 ;  /* 0x4000004000117882 */ /* 0x000fe20000000000 */
[----:B------:R-:W-:Y:S02]  /*3e10*/  UIADD3 UR10, UR12, 0x2e0, URZ ;  /* 0x000002e00c0a7890 */ /* 0x000fe4000fffe03f */
[----:B------:R-:W-:Y:S01]  /*3e20*/  UIADD3 UR12, UR12, 0x4e0, URZ ;  /* 0x000004e00c0c7890 */ /* 0x000fe2000fffe03f */
        /* <DEDUP_REMOVED lines=12> */
[----:B------:R-:W-:Y:S03]  /*3ef0*/  HGMMA.64x16x16.F32.BF16 R120, gdesc[UR16].tnspB, R120, gsb0 ;  /* 0x40200000107879f0 */ /* 0x000fe60008001878 */
[----:B------:R-:W-:Y:S02]  /*3f00*/  WARPGROUP.DEPBAR.LE gsb0, 0x0 ;  /* 0x00008000000079c5 */ /* 0x000fe40000010000 */
[----:B------:R-:W-:Y:S05]  /*3f10*/  @!P0 BRA `(.L_x_23) ;  /* 0x0000000000048947 */ /* 0x000fea0003800000 */
[----:B------:R-:W-:Y:S01]  /*3f20*/  BPT.TRAP 0x1 ;  /* 0x000000040000795c */ /* 0x000fe20000300000 */
.L_x_23:
[----:B------:R-:W-:Y:S01]  /*3f30*/  UIADD3 UR10, UR8, 0x26840, URZ ;  /* 0x00026840080a7890 */ /* 0x000fe2000fffe03f */
[C---:B------:R-:W-:Y:S01]  /*3f40*/  VIADD R6, R2.reuse, 0x9 ;  /* 0x0000000902067836 */ /* 0x040fe20000000000 */
[----:B------:R-:W-:Y:S01]  /*3f50*/  ULOP3.LUT UR12, UR9, 0x1000000, URZ, 0xfc, !UPT ;  /* 0x01000000090c7892 */ /* 0x000fe2000f8efc3f */
[----:B------:R-:W-:Y:S01]  /*3f60*/  VIADD R5, R2, 0xc ;  /* 0x0000000c02057836 */ /* 0x000fe20000000000 */
[----:B------:R-:W-:Y:S02]  /*3f70*/  UPRMT UR10, URZ, 0x654, UR10 ;  /* 0x000006543f0a7896 */ /* 0x000fe4000800000a */
[----:B------:R-:W-:Y:S01]  /*3f80*/  UIMAD UR12, UR6, 0x300, UR12 ;  /* 0x00000300060c78a4 */ /* 0x000fe2000f8e020c */
[----:B------:R-:W-:-:S06]  /*3f90*/  UMOV UR19, 0x80000020 ;  /* 0x8000002000137882 */ /* 0x000fcc0000000000 */
[----:B------:R-:W-:Y:S01]  /*3fa0*/  SYNCS.ARRIVE.TRANS64.RED.A1T0 RZ, [UR10], RZ ;  /* 0x000000ffffff79a7 */ /* 0x000fe2000810040a */
[----:B------:R-:W-:Y:S01]  /*3fb0*/  WARPGROUP.ARRIVE ;  /* 0x00000000000079c5 */ /* 0x000fe20000000000 */
[----:B------:R-:W-:Y:S01]  /*3fc0*/  UMOV UR18, UR12 ;  /* 0x0000000c00127c82 */ /* 0x000fe20008000000 */
[----:B------:R-:W-:-:S04]  /*3fd0*/  UIADD3 UR10, UR12, 0x40, URZ ;  /* 0x000000400c0a7890 */ /* 0x000fc8000fffe03f */
[----:B------:R-:W-:Y:S01]  /*3fe0*/  HGMMA.64x96x16.F32.BF16 R72, R156, gdesc[UR16].tnspB, R72, gsb0 ;  /* 0x416000109c487df0 */ /* 0x000fe20008001848 */
[----:B------:R-:W-:Y:S02]  /*3ff0*/  UMOV UR19, 0x80000020 ;  /* 0x8000002000137882 */ /* 0x000fe40000000000 */
[----:B------:R-:W-:Y:S01]  /*4000*/  UMOV UR18, UR10 ;  /* 0x0000000a00127c82 */ /* 0x000fe20008000000 */
[----:B------:R-:W-:Y:S02]  /*4010*/  UIADD3 UR10, UR12, 0x80, URZ ;  /* 0x000000800c0a7890 */ /* 0x000fe4000fffe03f */
[----:B------:R-:W-:Y:S01]  /*4020*/  UIADD3 UR12, UR12, 0xc0, URZ ;  /* 0x000000c00c0c7890 */ /* 0x000fe2000fffe03f */
[----:B------:R-:W-:Y:S02]  /*4030*/  WARPGROUP.DEPBAR.LE gsb0, 0x0 ;  /* 0x00008000000079c5 */ /* 0x000fe40000010000 */
[----:B------:R-:W-:-:S06]  /*4040*/  WARPGROUP.ARRIVE ;  /* 0x00000000000079c5 */ /* 0x000fcc0000000000 */
[----:B------:R-:W-:Y:S01]  /*4050*/  HGMMA.64x96x16.F32.BF16 R72, R152, gdesc[UR16].tnspB, R72, gsb0 ;  /* 0x4160001098487df0 */ /* 0x000fe20008001848 */
[----:B------:R-:W-:Y:S01]  /*4060*/  UMOV UR18, UR10 ;  /* 0x0000000a00127c82 */ /* 0x000fe20008000000 */
[----:B------:R-:W-:Y:S01]  /*4070*/  UMOV UR19, 0x80000020 ;  /* 0x8000002000137882 */ /* 0x000fe20000000000 */
[----:B------:R-:W-:Y:S02]  /*4080*/  WARPGROUP.DEPBAR.LE gsb0, 0x0 ;  /* 0x00008000000079c5 */ /* 0x000fe40000010000 */
[----:B------:R-:W-:-:S06]  /*4090*/  WARPGROUP.ARRIVE ;  /* 0x00000000000079c5 */ /* 0x000fcc0000000000 */
[----:B------:R-:W-:Y:S01]  /*40a0*/  HGMMA.64x96x16.F32.BF16 R72, R148, gdesc[UR16].tnspB, R72, gsb0 ;  /* 0x4160001094487df0 */ /* 0x000fe20008001848 */
[----:B------:R-:W-:Y:S01]  /*40b0*/  UMOV UR18, UR12 ;  /* 0x0000000c00127c82 */ /* 0x000fe20008000000 */
[----:B------:R-:W-:Y:S01]  /*40c0*/  UMOV UR19, 0x80000020 ;  /* 0x8000002000137882 */ /* 0x000fe20000000000 */
[----:B------:R-:W-:Y:S02]  /*40d0*/  WARPGROUP.DEPBAR.LE gsb0, 0x0 ;  /* 0x00008000000079c5 */ /* 0x000fe40000010000 */
[----:B------:R-:W-:-:S06]  /*40e0*/  WARPGROUP.ARRIVE ;  /* 0x00000000000079c5 */ /* 0x000fcc0000000000 */
[----:B------:R-:W-:Y:S03]  /*40f0*/  HGMMA.64x96x16.F32.BF16 R72, R144, gdesc[UR16].tnspB, R72, gsb0 ;  /* 0x4160001090487df0 */ /* 0x000fe60008001848 */
[----:B------:R-:W-:Y:S02]  /*4100*/  WARPGROUP.DEPBAR.LE gsb0, 0x0 ;  /* 0x00008000000079c5 */ /* 0x000fe40000010000 */
[----:B------:R1:W-:Y:S06]  /*4110*/  BAR.SYNC.DEFER_BLOCKING R6, 0xa0 ;  /* 0x000280060000751d */ /* 0x0003ec0000010000 */
[----:B------:R1:W-:Y:S04]  /*4120*/  STS.128 [R0+0xc000], R136 ;  /* 0x00c0008800007388 */ /* 0x0003e80000000c00 */
[----:B------:R1:W-:Y:S04]  /*4130*/  STS.128 [R0+0xc800], R140 ;  /* 0x00c8008c00007388 */ /* 0x0003e80000000c00 */
[----:B------:R1:W-:Y:S04]  /*4140*/  STS.128 [R0+0xd000], R128 ;  /* 0x00d0008000007388 */ /* 0x0003e80000000c00 */
[----:B------:R1:W-:Y:S04]  /*4150*/  STS.128 [R0+0xd800], R132 ;  /* 0x00d8008400007388 */ /* 0x0003e80000000c00 */
[----:B------:R1:W-:Y:S04]  /*4160*/  STS.128 [R0+0xe000], R120 ;  /* 0x00e0007800007388 */ /* 0x0003e80000000c00 */
[----:B------:R1:W-:Y:S01]  /*4170*/  STS.128 [R0+0xe800], R124 ;  /* 0x00e8007c00007388 */ /* 0x0003e20000000c00 */
[----:B------:R-:W-:Y:S01]  /*4180*/  @!PT LDS RZ, [RZ] ;  /* 0x00000000fffff984 */ /* 0x000fe20000000800 */
[----:B------:R-:W-:Y:S01]  /*4190*/  @!PT LDS RZ, [RZ] ;  /* 0x00000000fffff984 */ /* 0x000fe20000000800 */
[----:B------:R-:W-:Y:S01]  /*41a0*/  @!PT LDS RZ, [RZ] ;  /* 0x00000000fffff984 */ /* 0x000fe20000000800 */
[----:B------:R-:W-:Y:S01]  /*41b0*/  @!PT LDS RZ, [RZ] ;  /* 0x00000000fffff984 */ /* 0x000fe20000000800 */
[----:B------:R2:W-:Y:S06]  /*41c0*/  MEMBAR.ALL.CTA ;  /* 0x0000000000007992 */ /* 0x0005ec0000008000 */
[----:B--2---:R-:W2:Y:S02]  /*41d0*/  FENCE.VIEW.ASYNC.S ;  /* 0x00000000000073c6 */ /* 0x004ea40000000000 */
[----:B--2---:R1:W-:Y:S06]  /*41e0*/  BAR.ARV R5, 0xa0 ;  /* 0x000280050000751d */ /* 0x0043ec0000002000 */
[----:B------:R-:W-:Y:S05]  /*41f0*/  @!P0 BRA `(.L_x_24) ;  /* 0x0000000000048947 */ /* 0x000fea0003800000 */
[----:B------:R-:W-:Y:S01]  /*4200*/  BPT.TRAP 0x1 ;  /* 0x000000040000795c */ /* 0x000fe20000300000 */
.L_x_24:
[----:B------:R-:W-:Y:S02]  /*4210*/  UIADD3 UR4, UR4, 0x1, URZ ;  /* 0x0000000104047890 */ /* 0x000fe4000fffe03f */
[----:B------:R-:W-:Y:S02]  /*4220*/  UIADD3 UR8, UR8, 0x26820, URZ ;  /* 0x0002682008087890 */ /* 0x000fe4000fffe03f */
[----:B------:R-:W-:Y:S02]  /*4230*/  UISETP.GE.AND UP1, UPT, UR4, UR7, UPT ;  /* 0x000000070400728c */ /* 0x000fe4000bf26270 */
[----:B------:R-:W-:Y:S02]  /*4240*/  UPRMT UR8, URZ, 0x654, UR8 ;  /* 0x000006543f087896 */ /* 0x000fe40008000008 */
[----:B------:R-:W-:Y:S02]  /*4250*/  UIADD3 UR6, UR6, 0x1, URZ ;  /* 0x0000000106067890 */ /* 0x000fe4000fffe03f */
[----:B------:R-:W-:-:S02]  /*4260*/  PLOP3.LUT P0, PT, PT, PT, UP1, 0x80, 0x0 ;  /* 0x000000000000781c */ /* 0x000fc40003f0f018 */
[----:B------:R-:W-:-:S03]  /*4270*/  UISETP.NE.AND UP0, UPT, UR6, 0x2, UPT ;  /* 0x000000020600788c */ /* 0x000fc6000bf05270 */
[----:B------:R-:W-:Y:S01]  /*4280*/  SYNCS.ARRIVE.TRANS64.RED.A1T0 RZ, [UR8], RZ ;  /* 0x000000ffffff79a7 */ /* 0x000fe20008100408 */
[----:B------:R-:W-:Y:S02]  /*4290*/  USEL UR8, URZ, 0x1, UP0 ;  /* 0x000000013f087887 */ /* 0x000fe40008000000 */
[----:B------:R-:W-:Y:S02]  /*42a0*/  USEL UR6, UR6, URZ, UP0 ;  /* 0x0000003f06067287 */ /* 0x000fe40008000000 */
[----:B------:R-:W-:-:S03]  /*42b0*/  ULOP3.LUT UR5, UR5, UR8, URZ, 0x3c, !UPT ;  /* 0x0000000805057292 */ /* 0x000fc6000f8e3c3f */
[----:B------:R-:W-:Y:S09]  /*42c0*/  @!P0 BRA `(.L_x_25) ;  /* 0xffffffd000c88947 */ /* 0x000ff2000383ffff */
.L_x_14:
[----:B------:R-:W-:Y:S01]  /*42d0*/  LOP3.LUT P0, RZ, R16, 0x1bf, RZ, 0xc0, !PT ;  /* 0x000001bf10ff7812 */ /* 0x000fe2000780c0ff */
[----:B------:R-:W-:Y:S02]  /*42e0*/  ULDC UR4, c[0x0][0x740] ;  /* 0x0001d00000047ab9 */ /* 0x000fe40000000800 */
[----:B------:R-:W-:Y:S01]  /*42f0*/  FMUL.FTZ R72, R72, UR4 ;  /* 0x0000000448487c20 */ /* 0x000fe20008410000 */
        /* <DEDUP_REMOVED lines=47> */
[----:B------:R-:W-:Y:S06]  /*45f0*/  @!P0 BRA `(.L_x_26) ;  /* 0x0000000000408947 */ /* 0x000fec0003800000 */
[----:B-1----:R-:W-:Y:S01]  /*4600*/  MOV R0, 0x0 ;  /* 0x0000000000007802 */ /* 0x002fe20000000f00 */
[----:B------:R-:W-:Y:S01]  /*4610*/  ULDC.64 UR4, c[0x4][0x88] ;  /* 0x0100220000047ab9 */ /* 0x000fe20000000a00 */
[----:B------:R-:W-:Y:S01]  /*4620*/  ULDC.64 UR6, c[0x4][0x90] ;  /* 0x0100240000067ab9 */ /* 0x000fe20000000a00 */
[----:B------:R-:W-:Y:S01]  /*4630*/  IMAD.U32 R4, RZ, RZ, UR4 ;  /* 0x00000004ff047e24 */ /* 0x000fe2000f8e00ff */
[----:B------:R1:W2:Y:S01]  /*4640*/  LDC.64 R2, c[0x4][R0] ;  /* 0x0100000000027b82 */ /* 0x0002a20000000a00 */
        /* <DEDUP_REMOVED lines=8> */
[----:B-1----:R-:W-:-:S07]  /*46d0*/  IMAD.MOV.U32 R13, RZ, RZ, RZ ;  /* 0x000000ffff0d7224 */ /* 0x002fce00078e00ff */
[----:B------:R-:W-:-:S07]  /*46e0*/  LEPC R20, `(.L_x_26) ;  /* 0x000000001014794e */ /* 0x000fce0000000000 */
[----:B--2-45:R-:W-:Y:S05]  /*46f0*/  CALL.ABS.NOINC R2 ;  /* 0x0000000002007343 */ /* 0x034fea0003c00000 */
.L_x_26:
[----:B------:R-:W-:-:S13]  /*4700*/  LOP3.LUT P6, RZ, R228, 0x1bf, RZ, 0xc0, !PT ;  /* 0x000001bfe4ff7812 */ /* 0x000fda00078cc0ff */
[----:B------:R-:W-:Y:S05]  /*4710*/  @!P6 BRA `(.L_x_27) ;  /* 0x000000000040e947 */ /* 0x000fea0003800000 */
        /* <DEDUP_REMOVED lines=16> */
.L_x_27:
        /* <DEDUP_REMOVED lines=10> */
[----:B------:R-:W-:Y:S01]  /*48c0*/  MOV R12, 0x1 ;  /* 0x00000001000c7802 */ /* 0x000fe20000000f00 */
[----:B------:R-:W-:Y:S02]  /*48d0*/  IMAD.U32 R7, RZ, RZ, UR7 ;  /* 0x00000007ff077e24 */ /* 0x000fe4000f8e00ff */
[----:B------:R-:W-:-:S02]  /*48e0*/  IMAD.U32 R10, RZ, RZ, UR4 ;  /* 0x00000004ff0a7e24 */ /* 0x000fc4000f8e00ff */
[----:B------:R-:W-:Y:S02]  /*48f0*/  IMAD.U32 R11, RZ, RZ, UR5 ;  /* 0x00000005ff0b7e24 */ /* 0x000fe4000f8e00ff */
[----:B------:R-:W-:Y:S02]  /*4900*/  IMAD.MOV.U32 R8, RZ, RZ, 0x70 ;  /* 0x00000070ff087424 */ /* 0x000fe400078e00ff */
[----:B-1----:R-:W-:-:S07]  /*4910*/  IMAD.MOV.U32 R13, RZ, RZ, RZ ;  /* 0x000000ffff0d7224 */ /* 0x002fce00078e00ff */
[----:B------:R-:W-:-:S07]  /*4920*/  LEPC R20, `(.L_x_28) ;  /* 0x000000001014794e */ /* 0x000fce0000000000 */
[----:B--2-45:R-:W-:Y:S05]  /*4930*/  CALL.ABS.NOINC R2 ;  /* 0x0000000002007343 */ /* 0x034fea0003c00000 */
.L_x_28:
        /* <DEDUP_REMOVED lines=10> */
[----:B------:R-:W-:Y:S01]  /*49e0*/  MOV R13, RZ ;  /* 0x000000ff000d7202 */ /* 0x000fe20000000f00 */
[----:B------:R-:W-:Y:S02]  /*49f0*/  IMAD.U32 R6, RZ, RZ, UR4 ;  /* 0x00000004ff067e24 */ /* 0x000fe4000f8e00ff */
[----:B------:R-:W-:-:S02]  /*4a00*/  IMAD.U32 R7, RZ, RZ, UR5 ;  /* 0x00000005ff077e24 */ /* 0x000fc4000f8e00ff */
[----:B------:R-:W-:Y:S02]  /*4a10*/  IMAD.U32 R11, RZ, RZ, UR7 ;  /* 0x00000007ff0b7e24 */ /* 0x000fe4000f8e00ff */
[----:B------:R-:W-:Y:S02]  /*4a20*/  IMAD.MOV.U32 R8, RZ, RZ, 0x70 ;  /* 0x00000070ff087424 */ /* 0x000fe400078e00ff */
[----:B-1----:R-:W-:-:S07]  /*4a30*/  IMAD.MOV.U32 R12, RZ, RZ, 0x1 ;  /* 0x00000001ff0c7424 */ /* 0x002fce00078e00ff */
[----:B------:R-:W-:-:S07]  /*4a40*/  LEPC R20, `(.L_x_29) ;  /* 0x000000001014794e */ /* 0x000fce0000000000 */
[----:B--2-45:R-:W-:Y:S05]  /*4a50*/  CALL.ABS.NOINC R2 ;  /* 0x0000000002007343 */ /* 0x034fea0003c00000 */
.L_x_29:
[----:B-1----:R-:W1:Y:S01]  /*4a60*/  S2R R0, SR_TID.X ;  /* 0x0000000000007919 */ /* 0x002e620000002100 */
[----:B------:R-:W-:Y:S05]  /*4a70*/  WARPSYNC.ALL ;  /* 0x0000000000007948 */ /* 0x000fea0003800000 */
[----:B------:R-:W-:Y:S01]  /*4a80*/  BAR.SYNC.DEFER_BLOCKING 0x1, 0x100 ;  /* 0x0044000000007b1d */ /* 0x000fe20000010000 */
[----:B------:R-:W-:Y:S02]  /*4a90*/  F2FP.BF16.F32.PACK_AB R24, R25, R24 ;  /* 0x000000181918723e */ /* 0x000fe400000010ff */
[----:B------:R-:W-:Y:S02]  /*4aa0*/  F2FP.BF16.F32.PACK_AB R25, R27, R26 ;  /* 0x0000001a1b19723e */ /* 0x000fe400000010ff */
[----:B------:R-:W-:-:S02]  /*4ab0*/  F2FP.BF16.F32.PACK_AB R32, R33, R32 ;  /* 0x000000202120723e */ /* 0x000fc400000010ff */
[----:B------:R-:W-:Y:S02]  /*4ac0*/  F2FP.BF16.F32.PACK_AB R26, R29, R28 ;  /* 0x0000001c1d1a723e */ /* 0x000fe400000010ff */
[----:B------:R-:W-:Y:S02]  /*4ad0*/  F2FP.BF16.F32.PACK_AB R27, R31, R30 ;  /* 0x0000001e1f1b723e */ /* 0x000fe400000010ff */
[----:B------:R-:W-:Y:S02]  /*4ae0*/  F2FP.BF16.F32.PACK_AB R33, R35, R34 ;  /* 0x000000222321723e */ /* 0x000fe400000010ff */
[----:B------:R-:W-:Y:S02]  /*4af0*/  F2FP.BF16.F32.PACK_AB R40, R41, R40 ;  /* 0x000000282928723e */ /* 0x000fe400000010ff */
[----:B------:R-:W-:Y:S02]  /*4b00*/  F2FP.BF16.F32.PACK_AB R34, R37, R36 ;  /* 0x000000242522723e */ /* 0x000fe400000010ff */
[----:B------:R-:W-:-:S02]  /*4b10*/  F2FP.BF16.F32.PACK_AB R35, R39, R38 ;  /* 0x000000262723723e */ /* 0x000fc400000010ff */
[----:B------:R-:W-:Y:S02]  /*4b20*/  F2FP.BF16.F32.PACK_AB R41, R43, R42 ;  /* 0x0000002a2b29723e */ /* 0x000fe400000010ff */
[----:B------:R-:W-:Y:S02]  /*4b30*/  F2FP.BF16.F32.PACK_AB R48, R49, R48 ;  /* 0x000000303130723e */ /* 0x000fe400000010ff */
[----:B------:R-:W-:Y:S01]  /*4b40*/  F2FP.BF16.F32.PACK_AB R42, R45, R44 ;  /* 0x0000002c2d2a723e */ /* 0x000fe200000010ff */
[----:B------:R2:W-:Y:S01]  /*4b50*/  STSM.16.M88.4 [R22+0x6000], R24 ;  /* 0x0060001816007844 */ /* 0x0005e20000000200 */
[----:B------:R-:W-:Y:S01]  /*4b60*/  F2FP.BF16.F32.PACK_AB R43, R47, R46 ;  /* 0x0000002e2f2b723e */ /* 0x000fe200000010ff */
[----:B-1----:R-:W-:Y:S01]  /*4b70*/  VIADD R0, R0, 0xffffff80 ;  /* 0xffffff8000007836 */ /* 0x002fe20000000000 */
[----:B------:R-:W-:Y:S01]  /*4b80*/  F2FP.BF16.F32.PACK_AB R49, R51, R50 ;  /* 0x000000323331723e */ /* 0x000fe200000010ff */
[----:B------:R-:W-:Y:S01]  /*4b90*/  STSM.16.M88.4 [R23+0x6000], R32 ;  /* 0x0060002017007844 */ /* 0x000fe20000000200 */
[----:B------:R-:W-:-:S02]  /*4ba0*/  F2FP.BF16.F32.PACK_AB R56, R57, R56 ;  /* 0x000000383938723e */ /* 0x000fc400000010ff */
[----:B------:R-:W-:Y:S01]  /*4bb0*/  SHF.R.S32.HI R3, RZ, 0x1f, R0 ;  /* 0x0000001fff037819 */ /* 0x000fe20000011400 */
[----:B------:R-:W-:Y:S01]  /*4bc0*/  STSM.16.M88.4 [R22+0x8000], R40 ;  /* 0x0080002816007844 */ /* 0x000fe20000000200 */
[----:B------:R-:W-:Y:S02]  /*4bd0*/  F2FP.BF16.F32.PACK_AB R50, R53, R52 ;  /* 0x000000343532723e */ /* 0x000fe400000010ff */
[----:B------:R-:W-:Y:S02]  /*4be0*/  LEA.HI R3, R3, R0, RZ, 0x5 ;  /* 0x0000000003037211 */ /* 0x000fe400078f28ff */
[----:B------:R-:W-:Y:S02]  /*4bf0*/  F2FP.BF16.F32.PACK_AB R51, R55, R54 ;  /* 0x000000363733723e */ /* 0x000fe400000010ff */
[----:B------:R-:W-:Y:S02]  /*4c00*/  SHF.R.S32.HI R0, RZ, 0x5, R3 ;  /* 0x00000005ff007819 */ /* 0x000fe40000011403 */
[----:B------:R-:W-:Y:S01]  /*4c10*/  F2FP.BF16.F32.PACK_AB R57, R59, R58 ;  /* 0x0000003a3b39723e */ /* 0x000fe200000010ff */
[----:B------:R-:W-:Y:S01]  /*4c20*/  STSM.16.M88.4 [R23+0x8000], R48 ;  /* 0x0080003017007844 */ /* 0x000fe20000000200 */
[----:B------:R-:W-:-:S02]  /*4c30*/  F2FP.BF16.F32.PACK_AB R64, R65, R64 ;  /* 0x000000404140723e */ /* 0x000fc400000010ff */
[----:B------:R-:W-:Y:S01]  /*4c40*/  F2FP.BF16.F32.PACK_AB R58, R61, R60 ;  /* 0x0000003c3d3a723e */ /* 0x000fe200000010ff */
[----:B------:R-:W1:Y:S01]  /*4c50*/  SHFL.IDX PT, R0, R0, RZ, 0x1f ;  /* 0x00001fff00007589 */ /* 0x000e6200000e0000 */
[----:B------:R-:W-:Y:S02]  /*4c60*/  F2FP.BF16.F32.PACK_AB R59, R63, R62 ;  /* 0x0000003e3f3b723e */ /* 0x000fe400000010ff */
[----:B------:R-:W-:Y:S02]  /*4c70*/  F2FP.BF16.F32.PACK_AB R65, R67, R66 ;  /* 0x000000424341723e */ /* 0x000fe400000010ff */
[----:B------:R-:W-:Y:S01]  /*4c80*/  F2FP.BF16.F32.PACK_AB R66, R69, R68 ;  /* 0x000000444542723e */ /* 0x000fe200000010ff */
[----:B------:R-:W-:Y:S01]  /*4c90*/  STSM.16.M88.4 [R22+0xa000], R56 ;  /* 0x00a0003816007844 */ /* 0x000fe20000000200 */
[----:B------:R-:W-:Y:S02]  /*4ca0*/  F2FP.BF16.F32.PACK_AB R67, R71, R70 ;  /* 0x000000464743723e */ /* 0x000fe400000010ff */
[----:B------:R-:W-:-:S02]  /*4cb0*/  F2FP.BF16.F32.PACK_AB R4, R73, R72 ;  /* 0x000000484904723e */ /* 0x000fc400000010ff */
[----:B------:R-:W-:Y:S01]  /*4cc0*/  F2FP.BF16.F32.PACK_AB R5, R75, R74 ;  /* 0x0000004a4b05723e */ /* 0x000fe200000010ff */
[----:B------:R-:W-:Y:S01]  /*4cd0*/  STSM.16.M88.4 [R23+0xa000], R64 ;  /* 0x00a0004017007844 */ /* 0x000fe20000000200 */
[----:B------:R-:W-:Y:S02]  /*4ce0*/  F2FP.BF16.F32.PACK_AB R6, R77, R76 ;  /* 0x0000004c4d06723e */ /* 0x000fe400000010ff */
[----:B------:R-:W-:Y:S02]  /*4cf0*/  F2FP.BF16.F32.PACK_AB R7, R79, R78 ;  /* 0x0000004e4f07723e */ /* 0x000fe400000010ff */
[----:B------:R-:W-:Y:S02]  /*4d00*/  F2FP.BF16.F32.PACK_AB R8, R81, R80 ;  /* 0x000000505108723e */ /* 0x000fe400000010ff */
[----:B------:R-:W-:Y:S01]  /*4d10*/  F2FP.BF16.F32.PACK_AB R9, R83, R82 ;  /* 0x000000525309723e */ /* 0x000fe200000010ff */
[----:B------:R3:W-:Y:S01]  /*4d20*/  STSM.16.M88.4 [R22], R4 ;  /* 0x0000000416007844 */ /* 0x0007e20000000200 */
[----:B------:R-:W-:-:S02]  /*4d30*/  F2FP.BF16.F32.PACK_AB R10, R85, R84 ;  /* 0x00000054550a723e */ /* 0x000fc400000010ff */
[----:B------:R-:W-:Y:S02]  /*4d40*/  F2FP.BF16.F32.PACK_AB R11, R87, R86 ;  /* 0x00000056570b723e */ /* 0x000fe400000010ff */
[----:B------:R-:W-:Y:S02]  /*4d50*/  F2FP.BF16.F32.PACK_AB R12, R89, R88 ;  /* 0x00000058590c723e */ /* 0x000fe400000010ff */
[----:B------:R-:W-:Y:S01]  /*4d60*/  F2FP.BF16.F32.PACK_AB R13, R91, R90 ;  /* 0x0000005a5b0d723e */ /* 0x000fe200000010ff */
[----:B------:R1:W-:Y:S01]  /*4d70*/  STSM.16.M88.4 [R23], R8 ;  /* 0x0000000817007844 */ /* 0x0003e20000000200 */
[----:B------:R-:W-:Y:S02]  /*4d80*/  F2FP.BF16.F32.PACK_AB R14, R93, R92 ;  /* 0x0000005c5d0e723e */ /* 0x000fe400000010ff */
[----:B------:R-:W-:Y:S02]  /*4d90*/  F2FP.BF16.F32.PACK_AB R15, R95, R94 ;  /* 0x0000005e5f0f723e */ /* 0x000fe400000010ff */
[----:B--2---:R-:W-:-:S02]  /*4da0*/  F2FP.BF16.F32.PACK_AB R24, R97, R96 ;  /* 0x000000606118723e */ /* 0x004fc400000010ff */
[----:B------:R-:W-:Y:S01]  /*4db0*/  F2FP.BF16.F32.PACK_AB R25, R99, R98 ;  /* 0x000000626319723e */ /* 0x000fe200000010ff */
[----:B------:R2:W-:Y:S01]  /*4dc0*/  STSM.16.M88.4 [R22+0x2000], R12 ;  /* 0x0020000c16007844 */ /* 0x0005e20000000200 */
[----:B------:R-:W-:Y:S02]  /*4dd0*/  F2FP.BF16.F32.PACK_AB R26, R101, R100 ;  /* 0x00000064651a723e */ /* 0x000fe400000010ff */
[----:B------:R-:W-:Y:S02]  /*4de0*/  F2FP.BF16.F32.PACK_AB R27, R103, R102 ;  /* 0x00000066671b723e */ /* 0x000fe400000010ff */
[----:B---3--:R-:W-:Y:S02]  /*4df0*/  F2FP.BF16.F32.PACK_AB R4, R105, R104 ;  /* 0x000000686904723e */ /* 0x008fe400000010ff */
[----:B------:R-:W-:Y:S01]  /*4e00*/  F2FP.BF16.F32.PACK_AB R5, R107, R106 ;  /* 0x0000006a6b05723e */ /* 0x000fe200000010ff */
[----:B------:R2:W-:Y:S01]  /*4e10*/  STSM.16.M88.4 [R23+0x2000], R24 ;  /* 0x0020001817007844 */ /* 0x0005e20000000200 */
[----:B------:R-:W-:-:S02]  /*4e20*/  F2FP.BF16.F32.PACK_AB R6, R109, R108 ;  /* 0x0000006c6d06723e */ /* 0x000fc400000010ff */
[----:B------:R-:W-:Y:S02]  /*4e30*/  F2FP.BF16.F32.PACK_AB R7, R111, R110 ;  /* 0x0000006e6f07723e */ /* 0x000fe400000010ff */
[----:B------:R-:W-:Y:S02]  /*4e40*/  F2FP.BF16.F32.PACK_AB R28, R113, R112 ;  /* 0x00000070711c723e */ /* 0x000fe400000010ff */
[----:B------:R-:W-:Y:S01]  /*4e50*/  F2FP.BF16.F32.PACK_AB R29, R115, R114 ;  /* 0x00000072731d723e */ /* 0x000fe200000010ff */
[----:B------:R2:W-:Y:S01]  /*4e60*/  STSM.16.M88.4 [R22+0x4000], R4 ;  /* 0x0040000416007844 */ /* 0x0005e20000000200 */
[----:B------:R-:W-:Y:S02]  /*4e70*/  F2FP.BF16.F32.PACK_AB R30, R117, R116 ;  /* 0x00000074751e723e */ /* 0x000fe400000010ff */
[----:B------:R-:W-:Y:S02]  /*4e80*/  F2FP.BF16.F32.PACK_AB R31, R119, R118 ;  /* 0x00000076771f723e */ /* 0x000fe400000010ff */
[----:B-1----:R-:W-:-:S03]  /*4e90*/  ISETP.NE.AND P0, PT, R0, 0x7, PT ;  /* 0x000000070000780c */ /* 0x002fc60003f05270 */
[----:B------:R2:W-:Y:S01]  /*4ea0*/  STSM.16.M88.4 [R23+0x4000], R28 ;  /* 0x0040001c17007844 */ /* 0x0005e20000000200 */
[----:B------:R-:W-:Y:S01]  /*4eb0*/  @!PT LDS RZ, [RZ] ;  /* 0x00000000fffff984 */ /* 0x000fe20000000800 */
[----:B------:R-:W-:Y:S01]  /*4ec0*/  @!PT LDS RZ, [RZ] ;  /* 0x00000000fffff984 */ /* 0x000fe20000000800 */
[----:B------:R-:W-:Y:S01]  /*4ed0*/  @!PT LDS RZ, [RZ] ;  /* 0x00000000fffff984 */ /* 0x000fe20000000800 */
[----:B------:R1:W-:Y:S06]  /*4ee0*/  MEMBAR.ALL.CTA ;  /* 0x0000000000007992 */ /* 0x0003ec0000008000 */
[----:B-1----:R-:W1:Y:S02]  /*4ef0*/  FENCE.VIEW.ASYNC.S ;  /* 0x00000000000073c6 */ /* 0x002e640000000000 */
[----:B-1----:R-:W-:Y:S06]  /*4f00*/  BAR.ARV 0x1, 0x120 ;  /* 0x0044800000007b1d */ /* 0x002fec0000002000 */
[----:B------:R-:W-:Y:S05]  /*4f10*/  @P0 BRA `(.L_x_30) ;  /* 0x0000000000b40947 */ /* 0x000fea0003800000 */
[----:B------:R-:W-:Y:S01]  /*4f20*/  BAR.SYNC.DEFER_BLOCKING 0x1, 0x120 ;  /* 0x0044800000007b1d */ /* 0x000fe20000010000 */
[----:B------:R-:W-:-:S05]  /*4f30*/  ELECT P0, URZ, PT ;  /* 0x00000000003f782f */ /* 0x000fca0003800000 */
[----:B------:R-:W-:Y:S08]  /*4f40*/  BSSY B0, `(.L_x_30) ;  /* 0x000002a000007945 */ /* 0x000ff00003800000 */
[----:B------:R-:W-:Y:S05]  /*4f50*/  @!P0 BRA `(.L_x_31) ;  /* 0x0000000000a08947 */ /* 0x000fea0003800000 */
[----:B------:R-:W1:Y:S01]  /*4f60*/  S2UR UR10, SR_CTAID.X ;  /* 0x00000000000a79c3 */ /* 0x000e620000002500 */
[----:B------:R-:W-:Y:S01]  /*4f70*/  R2UR UR13, R16 ;  /* 0x00000000100d72ca */ /* 0x000fe200000e0000 */
[----:B------:R-:W-:Y:S01]  /*4f80*/  ULDC.64 UR6, c[0x0][0x198] ;  /* 0x0000660000067ab9 */ /* 0x000fe20000000a00 */
[----:B------:R-:W-:Y:S01]  /*4f90*/  UMOV UR9, URZ ;  /* 0x0000003f00097c82 */ /* 0x000fe20008000000 */
[----:B------:R-:W-:Y:S02]  /*4fa0*/  UIADD3 UR4, UP0, UR6, 0x770, URZ ;  /* 0x0000077006047890 */ /* 0x000fe4000ff1e03f */
[----:B------:R-:W-:Y:S02]  /*4fb0*/  UIADD3 UR6, UP1, UR6, 0x670, URZ ;  /* 0x0000067006067890 */ /* 0x000fe4000ff3e03f */
[----:B------:R-:W3:Y:S01]  /*4fc0*/  S2UR UR11, SR_CTAID.Y ;  /* 0x00000000000b79c3 */ /* 0x000ee20000002600 */
[----:B------:R-:W-:Y:S02]  /*4fd0*/  UIADD3.X UR5, URZ, UR7, URZ, UP0, !UPT ;  /* 0x000000073f057290 */ /* 0x000fe400087fe43f */
[----:B------:R-:W-:Y:S01]  /*4fe0*/  UIADD3.X UR7, URZ, UR7, URZ, UP1, !UPT ;  /* 0x000000073f077290 */ /* 0x000fe20008ffe43f */
[----:B------:R-:W-:-:S02]  /*4ff0*/  UMOV UR41, 0x20 ;  /* 0x0000002000297882 */ /* 0x000fc40000000000 */
[----:B------:R-:W-:Y:S02]  /*5000*/  UIADD3 UR8, UR13, 0x6000, URZ ;  /* 0x000060000d087890 */ /* 0x000fe4000fffe03f */
[----:B------:R-:W2:Y:S01]  /*5010*/  S2UR UR12, SR_CTAID.Z ;  /* 0x00000000000c79c3 */ /* 0x000ea20000002700 */
[----:B------:R-:W-:Y:S02]  /*5020*/  UIADD3 UR40, UR13, 0x8000, URZ ;  /* 0x000080000d287890 */ /* 0x000fe4000fffe03f */
[----:B------:R-:W-:Y:S02]  /*5030*/  UIADD3 UR32, UR13, 0xa000, URZ ;  /* 0x0000a0000d207890 */ /* 0x000fe4000fffe03f */
[----:B------:R-:W-:Y:S02]  /*5040*/  UIADD3 UR24, UR13, 0x2000, URZ ;  /* 0x000020000d187890 */ /* 0x000fe4000fffe03f */
[----:B------:R-:W-:Y:S02]  /*5050*/  UIADD3 UR16, UR13, 0x4000, URZ ;  /* 0x000040000d107890 */ /* 0x000fe4000fffe03f */
[----:B-1----:R-:W-:Y:S01]  /*5060*/  USHF.L.U32 UR10, UR10, 0x7, URZ ;  /* 0x000000070a0a7899 */ /* 0x002fe2000800063f */
[----:B------:R-:W-:Y:S01]  /*5070*/  UMOV UR33, 0x40 ;  /* 0x0000004000217882 */ /* 0x000fe20000000000 */
[----:B------:R-:W-:Y:S01]  /*5080*/  UMOV UR25, 0x20 ;  /* 0x0000002000197882 */ /* 0x000fe20000000000 */
[----:B------:R-:W-:Y:S01]  /*5090*/  UMOV UR17, 0x40 ;  /* 0x0000004000117882 */ /* 0x000fe20000000000 */
[----:B---3--:R-:W-:-:S03]  /*50a0*/  UMOV UR43, UR11 ;  /* 0x0000000b002b7c82 */ /* 0x008fc60008000000 */
[----:B------:R-:W-:Y:S01]  /*50b0*/  UMOV UR42, UR10 ;  /* 0x0000000a002a7c82 */ /* 0x000fe20008000000 */
[----:B------:R-:W-:Y:S01]  /*50c0*/  UMOV UR35, UR11 ;  /* 0x0000000b00237c82 */ /* 0x000fe20008000000 */
[----:B------:R-:W-:Y:S01]  /*50d0*/  UMOV UR34, UR10 ;  /* 0x0000000a00227c82 */ /* 0x000fe20008000000 */
[----:B------:R-:W-:Y:S01]  /*50e0*/  UMOV UR27, UR11 ;  /* 0x0000000b001b7c82 */ /* 0x000fe20008000000 */
[----:B------:R-:W-:Y:S01]  /*50f0*/  UMOV UR26, UR10 ;  /* 0x0000000a001a7c82 */ /* 0x000fe20008000000 */
[----:B------:R-:W-:Y:S01]  /*5100*/  UMOV UR19, UR11 ;  /* 0x0000000b00137c82 */ /* 0x000fe20008000000 */
[----:B------:R-:W-:Y:S01]  /*5110*/  UMOV UR18, UR10 ;  /* 0x0000000a00127c82 */ /* 0x000fe20008000000 */
[----:B--2---:R-:W-:Y:S01]  /*5120*/  UMOV UR44, UR12 ;  /* 0x0000000c002c7c82 */ /* 0x004fe20008000000 */
[----:B------:R-:W-:Y:S01]  /*5130*/  UMOV UR36, UR12 ;  /* 0x0000000c00247c82 */ /* 0x000fe20008000000 */
[----:B------:R1:W-:Y:S01]  /*5140*/  UTMASTG.4D [UR8], [UR4] ;  /* 0x00000008040073b5 */ /* 0x0003e20008018000 */
[----:B------:R-:W-:Y:S01]  /*5150*/  UMOV UR28, UR12 ;  /* 0x0000000c001c7c82 */ /* 0x000fe20008000000 */
[----:B------:R-:W-:Y:S01]  /*5160*/  UMOV UR20, UR12 ;  /* 0x0000000c00147c82 */ /* 0x000fe20008000000 */
[----:B------:R3:W-:Y:S01]  /*5170*/  UTMASTG.4D [UR40], [UR4] ;  /* 0x00000028040073b5 */ /* 0x0007e20008018000 */
[----:B------:R3:W-:Y:S01]  /*5180*/  UTMASTG.4D [UR32], [UR4] ;  /* 0x00000020040073b5 */ /* 0x0007e20008018000 */
[----:B-1----:R-:W-:-:S02]  /*5190*/  UMOV UR8, UR13 ;  /* 0x0000000d00087c82 */ /* 0x002fc40008000000 */
[----:B------:R3:W-:Y:S01]  /*51a0*/  UTMASTG.4D [UR8], [UR6] ;  /* 0x00000008060073b5 */ /* 0x0007e20008018000 */
[----:B------:R3:W-:Y:S01]  /*51b0*/  UTMASTG.4D [UR24], [UR6] ;  /* 0x00000018060073b5 */ /* 0x0007e20008018000 */
[----:B------:R3:W-:Y:S02]  /*51c0*/  UTMASTG.4D [UR16], [UR6] ;  /* 0x00000010060073b5 */ /* 0x0007e40008018000 */
[----:B---3--:R0:W-:Y:S02]  /*51d0*/  UTMACMDFLUSH ;  /* 0x00000000000079b7 */ /* 0x0081e40000000000 */
.L_x_31:
[----:B------:R-:W-:Y:S05]  /*51e0*/  BSYNC B0 ;  /* 0x0000000000007941 */ /* 0x000fea0003800000 */
.L_x_30:
[----:B------:R-:W-:-:S04]  /*51f0*/  DEPBAR.LE SB0, 0x0 ;  /* 0x000080000000791a */ /* 0x000fc80000000000 */
[----:B------:R-:W-:Y:S05]  /*5200*/  EXIT ;  /* 0x000000000000794d */ /* 0x000fea0003800000 */
.L_x_4:
[----:B------:R-:W-:-:S08]  /*5210*/  NOP ;  /* 0x0000000000007918 */ /* 0x000fd00000000000 */
[----:B------:R-:W1:-:S00]  /*5220*/  USETMAXREG.DEALLOC.CTAPOOL 0x18 ;  /* 0x00000018000079c8 */ /* 0x000e4000080e0500 */
[----:B-1----:R-:W-:Y:S01]  /*5230*/  LOP3.LUT R2, R0, 0x3, RZ, 0xc0, !PT ;  /* 0x0000000300027812 */ /* 0x002fe200078ec0ff */
[----:B------:R-:W-:-:S05]  /*5240*/  IMAD.MOV.U32 R0, RZ, RZ, RZ ;  /* 0x000000ffff007224 */ /* 0x000fca00078e00ff */
[----:B------:R-:W1:Y:S02]  /*5250*/  SHFL.IDX PT, R2, R2, RZ, 0x1f ;  /* 0x00001fff02027589 */ /* 0x000e6400000e0000 */
[----:B-1----:R-:W-:-:S13]  /*5260*/  ISETP.NE.AND P0, PT, R2, RZ, PT ;  /* 0x000000ff0200720c */ /* 0x002fda0003f05270 */
[----:B------:R-:W-:Y:S05]  /*5270*/  @!P0 BRA `(.L_x_32) ;  /* 0x0000000800b08947 */ /* 0x000fea0003800000 */
[----:B------:R-:W-:-:S13]  /*5280*/  ISETP.NE.AND P0, PT, R2, 0x1, PT ;  /* 0x000000010200780c */ /* 0x000fda0003f05270 */
[----:B------:R-:W-:Y:S05]  /*5290*/  @P0 EXIT ;  /* 0x000000000000094d */ /* 0x000fea0003800000 */
[----:B------:R-:W1:Y:S02]  /*52a0*/  S2UR UR11, SR_CTAID.Z ;  /* 0x00000000000b79c3 */ /* 0x000e640000002700 */
[----:B-1----:R-:W-:-:S13]  /*52b0*/  ISETP.LE.AND P0, PT, RZ, UR11, PT ;  /* 0x0000000bff007c0c */ /* 0x002fda000bf03270 */
[----:B------:R-:W-:Y:S05]  /*52c0*/  @!P0 EXIT ;  /* 0x000000000000894d */ /* 0x000fea0003800000 */
[----:B------:R-:W1:Y:S01]  /*52d0*/  S2UR UR7, SR_CTAID.Y ;  /* 0x00000000000779c3 */ /* 0x000e620000002600 */
[----:B------:R-:W-:Y:S01]  /*52e0*/  ULDC.64 UR8, c[0x0][0x2d8] ;  /* 0x0000b60000087ab9 */ /* 0x000fe20000000a00 */
[----:B------:R-:W-:-:S06]  /*52f0*/  ELECT P0, URZ, PT ;  /* 0x00000000003f782f */ /* 0x000fcc0003800000 */
[----:B------:R-:W2:Y:S01]  /*5300*/  LDC R2, c[0x0][0x280] ;  /* 0x0000a000ff027b82 */ /* 0x000ea20000000800 */
[----:B-1----:R-:W-:-:S04]  /*5310*/  USHF.R.S32.HI UR4, URZ, 0x1f, UR7 ;  /* 0x0000001f3f047899 */ /* 0x002fc80008011407 */
[----:B------:R-:W-:Y:S02]  /*5320*/  UIMAD UR6, UR4, UR8, URZ ;  /* 0x00000008040672a4 */ /* 0x000fe4000f8e023f */
[----:B------:R-:W-:Y:S01]  /*5330*/  UIMAD.WIDE.U32 UR4, UR7, UR8, URZ ;  /* 0x00000008070472a5 */ /* 0x000fe2000f8e003f */
[----:B--2---:R-:W-:Y:S01]  /*5340*/  ISETP.GE.AND P1, PT, R2, 0x1, PT ;  /* 0x000000010200780c */ /* 0x004fe20003f26270 */
[----:B------:R-:W-:Y:S02]  /*5350*/  UIMAD UR7, UR7, UR9, UR6 ;  /* 0x00000009070772a4 */ /* 0x000fe4000f8e0206 */
[----:B------:R-:W-:Y:S01]  /*5360*/  USHF.R.S32.HI UR6, URZ, 0x1f, UR11 ;  /* 0x0000001f3f067899 */ /* 0x000fe2000801140b */
[----:B------:R-:W-:Y:S01]  /*5370*/  ULDC.64 UR8, c[0x0][0x2e0] ;  /* 0x0000b80000087ab9 */ /* 0x000fe20000000a00 */
[----:B------:R-:W-:Y:S02]  /*5380*/  UIADD3 UR5, UR5, UR7, URZ ;  /* 0x0000000705057290 */ /* 0x000fe4000fffe03f */
[----:B------:R-:W-:-:S04]  /*5390*/  UIMAD UR6, UR6, UR8, URZ ;  /* 0x00000008060672a4 */ /* 0x000fc8000f8e023f */
[----:B------:R-:W-:Y:S02]  /*53a0*/  UIMAD UR10, UR11, UR9, UR6 ;  /* 0x000000090b0a72a4 */ /* 0x000fe4000f8e0206 */
[----:B------:R-:W-:Y:S01]  /*53b0*/  UIMAD.WIDE.U32 UR6, UR11, UR8, UR4 ;  /* 0x000000080b0672a5 */ /* 0x000fe2000f8e0004 */
[----:B------:R-:W-:Y:S11]  /*53c0*/  @!P1 EXIT ;  /* 0x000000000000994d */ /* 0x000ff60003800000 */
[C---:B------:R-:W-:Y:S01]  /*53d0*/  VIADD R0, R2.reuse, 0x3f ;  /* 0x0000003f02007836 */ /* 0x040fe20000000000 */
[----:B------:R-:W-:Y:S01]  /*53e0*/  ISETP.GE.AND P1, PT, R2, 0x41, PT ;  /* 0x000000410200780c */ /* 0x000fe20003f26270 */
[----:B------:R-:W-:Y:S01]  /*53f0*/  UIADD3 UR10, UR7, UR10, URZ ;  /* 0x0000000a070a7290 */ /* 0x000fe2000fffe03f */
[----:B------:R-:W-:Y:S02]  /*5400*/  UMOV UR4, URZ ;  /* 0x0000003f00047c82 */ /* 0x000fe40008000000 */
[----:B------:R-:W-:-:S04]  /*5410*/  SHF.R.S32.HI R3, RZ, 0x1f, R0 ;  /* 0x0000001fff037819 */ /* 0x000fc80000011400 */
[----:B------:R-:W-:-:S04]  /*5420*/  LEA.HI R3, R3, R0, RZ, 0x6 ;  /* 0x0000000003037211 */ /* 0x000fc800078f30ff */
[----:B------:R-:W-:-:S04]  /*5430*/  SHF.R.S32.HI R0, RZ, 0x6, R3 ;  /* 0x00000006ff007819 */ /* 0x000fc80000011403 */
[----:B------:R-:W-:-:S04]  /*5440*/  VIMNMX R0, R0, 0x1, !PT ;  /* 0x0000000100007848 */ /* 0x000fc80007fe0100 */
[----:B------:R-:W-:Y:S01]  /*5450*/  LOP3.LUT R3, R0, 0x1, RZ, 0xc0, !PT ;  /* 0x0000000100037812 */ /* 0x000fe200078ec0ff */
[----:B------:R-:W-:Y:S06]  /*5460*/  @!P1 BRA `(.L_x_33) ;  /* 0x0000000400789947 */ /* 0x000fec0003800000 */
[----:B------:R-:W-:Y:S01]  /*5470*/  ULDC.64 UR16, c[0x0][0x2c0] ;  /* 0x0000b00000107ab9 */ /* 0x000fe20000000a00 */
[----:B------:R-:W-:Y:S01]  /*5480*/  IMAD.IADD R0, R0, 0x1, -R3 ;  /* 0x0000000100007824 */ /* 0x000fe200078e0a03 */
[----:B------:R-:W-:Y:S01]  /*5490*/  ULEA UR16, UP0, UR6, UR16, 0x2 ;  /* 0x0000001006107291 */ /* 0x000fe2000f80103f */
[----:B------:R-:W-:Y:S01]  /*54a0*/  UMOV UR4, URZ ;  /* 0x0000003f00047c82 */ /* 0x000fe20008000000 */
[----:B------:R-:W-:Y:S02]  /*54b0*/  UMOV UR5, URZ ;  /* 0x0000003f00057c82 */ /* 0x000fe40008000000 */
[----:B------:R-:W-:Y:S02]  /*54c0*/  ULEA.HI.X UR17, UR6, UR17, UR10, 0x2, UP0 ;  /* 0x0000001106117291 */ /* 0x000fe400080f140a */
[----:B------:R-:W-:Y:S02]  /*54d0*/  UIADD3 UR12, UP0, UR16, 0x3000, URZ ;  /* 0x00003000100c7890 */ /* 0x000fe4000ff1e03f */
[----:B------:R-:W-:-:S02]  /*54e0*/  UIADD3 UR14, UP1, UR16, 0x6000, URZ ;  /* 0x00006000100e7890 */ /* 0x000fc4000ff3e03f */
[----:B------:R-:W-:Y:S02]  /*54f0*/  UIADD3 UR16, UP2, UR16, 0x9000, URZ ;  /* 0x0000900010107890 */ /* 0x000fe4000ff5e03f */
[----:B------:R-:W-:Y:S02]  /*5500*/  UIADD3.X UR13, URZ, UR17, URZ, UP0, !UPT ;  /* 0x000000113f0d7290 */ /* 0x000fe400087fe43f */
[----:B------:R-:W-:Y:S02]  /*5510*/  UIADD3.X UR15, URZ, UR17, URZ, UP1, !UPT ;  /* 0x000000113f0f7290 */ /* 0x000fe40008ffe43f */
[----:B------:R-:W-:Y:S01]  /*5520*/  UIADD3.X UR17, URZ, UR17, URZ, UP2, !UPT ;  /* 0x000000113f117290 */ /* 0x000fe200097fe43f */
[----:B------:R-:W-:-:S11]  /*5530*/  ULDC.64 UR20, c[0x0][0x2c0] ;  /* 0x0000b00000147ab9 */ /* 0x000fd60000000a00 */
.L_x_46:
[----:B------:R-:W-:Y:S01]  /*5540*/  UIMAD UR8, UR4, 0x3000, URZ ;  /* 0x00003000040878a4 */ /* 0x000fe2000f8e023f */
[----:B------:R-:W-:Y:S01]  /*5550*/  BAR.SYNC.DEFER_BLOCKING 0xd, 0xa0 ;  /* 0x0342800000007b1d */ /* 0x000fe20000010000 */
[----:B------:R-:W-:Y:S02]  /*5560*/  UIMAD UR11, UR5, 0x1800, URZ ;  /* 0x00001800050b78a4 */ /* 0x000fe4000f8e023f */
[----:B------:R-:W-:Y:S02]  /*5570*/  UIMAD.WIDE UR24, UR8, 0x4, UR12 ;  /* 0x00000004081878a5 */ /* 0x000fe4000f8e020c */
[----:B------:R-:W-:Y:S01]  /*5580*/  UIMAD.WIDE UR22, UR8, 0x4, UR14 ;  /* 0x00000004081678a5 */ /* 0x000fe2000f8e020e */
[----:B------:R-:W-:Y:S01]  /*5590*/  BSSY B0, `(.L_x_34) ;  /* 0x0000010000007945 */ /* 0x000fe20003800000 */
[----:B------:R-:W-:-:S03]  /*55a0*/  UIMAD.WIDE UR8, UR8, 0x4, UR16 ;  /* 0x00000004080878a5 */ /* 0x000fc6000f8e0210 */
[----:B------:R-:W-:Y:S09]  /*55b0*/  @!P0 BRA `(.L_x_35) ;  /* 0x0000000000348947 */ /* 0x000ff20003800000 */
[----:B------:R-:W1:Y:S01]  /*55c0*/  S2UR UR19, SR_CgaCtaId ;  /* 0x00000000001379c3 */ /* 0x000e620000008800 */
[----:B------:R-:W-:Y:S01]  /*55d0*/  UIADD3 UR26, UP0, UR11, UR6, URZ ;  /* 0x000000060b1a7290 */ /* 0x000fe2000ff1e03f */
[----:B------:R-:W-:-:S03]  /*55e0*/  UMOV UR18, 0x400 ;  /* 0x0000040000127882 */ /* 0x000fc60000000000 */
[----:B------:R-:W-:Y:S02]  /*55f0*/  ULEA.HI.X.SX32 UR27, UR11, UR10, 0x1, UP0 ;  /* 0x0000000a0b1b7291 */ /* 0x000fe400080f0e3f */
[----:B------:R-:W-:-:S04]  /*5600*/  ULEA UR28, UP0, UR26, UR20, 0x2 ;  /* 0x000000141a1c7291 */ /* 0x000fc8000f80103f */
[----:B------:R-:W-:-:S03]  /*5610*/  ULEA.HI.X UR29, UR26, UR21, UR27, 0x2, UP0 ;  /* 0x000000151a1d7291 */ /* 0x000fc600080f141b */
[----:B------:R-:W-:Y:S01]  /*5620*/  UMOV UR26, 0x0 ;  /* 0x00000000001a7882 */ /* 0x000fe20000000000 */
[----:B------:R-:W-:Y:S01]  /*5630*/  UMOV UR27, 0x14f00000 ;  /* 0x14f00000001b7882 */ /* 0x000fe20000000000 */
[----:B-1----:R-:W-:-:S03]  /*5640*/  ULEA UR18, UR19, UR18, 0x18 ;  /* 0x0000001213127291 */ /* 0x002fc6000f8ec03f */
[----:B------:R-:W-:Y:S01]  /*5650*/  UMOV UR19, 0x300 ;  /* 0x0000030000137882 */ /* 0x000fe20000000000 */
[----:B------:R-:W-:-:S09]  /*5660*/  UIADD3 UR18, UR18, 0xc000, URZ ;  /* 0x0000c00012127890 */ /* 0x000fd2000fffe03f */
[----:B------:R1:W-:Y:S02]  /*5670*/  UBLKRED.G.S.ADD.F32.RN [UR28], [UR18], UR19, desc[UR26] ;  /* 0x00001a1c120073bb */ /* 0x0003e400080a1413 */
[----:B-1----:R0:W-:Y:S02]  /*5680*/  UTMACMDFLUSH ;  /* 0x00000000000079b7 */ /* 0x0021e40000000000 */
.L_x_35:
[----:B------:R-:W-:Y:S05]  /*5690*/  BSYNC B0 ;  /* 0x0000000000007941 */ /* 0x000fea0003800000 */
.L_x_34:
[----:B------:R-:W-:Y:S06]  /*56a0*/  BAR.SYNC.DEFER_BLOCKING 0xe, 0xa0 ;  /* 0x0382800000007b1d */ /* 0x000fec0000010000 */
[----:B------:R-:W-:Y:S04]  /*56b0*/  BSSY B0, `(.L_x_36) ;  /* 0x000000c000007945 */ /* 0x000fe80003800000 */
[----:B------:R-:W-:Y:S05]  /*56c0*/  @!P0 BRA `(.L_x_37) ;  /* 0x0000000000288947 */ /* 0x000fea0003800000 */
[----:B------:R-:W1:Y:S01]  /*56d0*/  S2UR UR19, SR_CgaCtaId ;  /* 0x00000000001379c3 */ /* 0x000e620000008800 */
[----:B------:R-:W-:Y:S01]  /*56e0*/  UMOV UR18, 0x400 ;  /* 0x0000040000127882 */ /* 0x000fe20000000000 */
[----:B------:R-:W-:Y:S01]  /*56f0*/  UMOV UR26, 0x0 ;  /* 0x00000000001a7882 */ /* 0x000fe20000000000 */
[----:B------:R-:W-:Y:S01]  /*5700*/  UMOV UR27, 0x14f00000 ;  /* 0x14f00000001b7882 */ /* 0x000fe20000000000 */
[----:B-1----:R-:W-:-:S03]  /*5710*/  ULEA UR18, UR19, UR18, 0x18 ;  /* 0x0000001213127291 */ /* 0x002fc6000f8ec03f */
[----:B------:R-:W-:Y:S01]  /*5720*/  UMOV UR19, 0x300 ;  /* 0x0000030000137882 */ /* 0x000fe20000000000 */
[----:B------:R-:W-:-:S09]  /*5730*/  UIADD3 UR18, UR18, 0xf000, URZ ;  /* 0x0000f00012127890 */ /* 0x000fd2000fffe03f */
[----:B------:R1:W-:Y:S01]  /*5740*/  UBLKRED.G.S.ADD.F32.RN [UR24], [UR18], UR19, desc[UR26] ;  /* 0x00001a18120073bb */ /* 0x0003e200080a1413 */
[----:B------:R0:W-:Y:S01]  /*5750*/  UTMACMDFLUSH ;  /* 0x00000000000079b7 */ /* 0x0001e20000000000 */
[----:B-1----:R-:W-:-:S04]  /*5760*/  DEPBAR.LE SB0, 0x1 ;  /* 0x000080400000791a */ /* 0x002fc80000000000 */
.L_x_37:
[----:B------:R-:W-:Y:S05]  /*5770*/  BSYNC B0 ;  /* 0x0000000000007941 */ /* 0x000fea0003800000 */
.L_x_36:
[----:B------:R-:W-:Y:S06]  /*5780*/  BAR.ARV 0xa, 0xa0 ;  /* 0x0282800000007b1d */ /* 0x000fec0000002000 */
[----:B------:R-:W-:Y:S04]  /*5790*/  BSSY B0, `(.L_x_38) ;  /* 0x0000003000007945 */ /* 0x000fe80003800000 */
[----:B------:R-:W-:Y:S05]  /*57a0*/  @!P0 BRA `(.L_x_39) ;  /* 0x0000000000048947 */ /* 0x000fea0003800000 */
[----:B------:R-:W-:-:S04]  /*57b0*/  DEPBAR.LE SB0, 0x0 ;  /* 0x000080000000791a */ /* 0x000fc80000000000 */
.L_x_39:
[----:B------:R-:W-:Y:S05]  /*57c0*/  BSYNC B0 ;  /* 0x0000000000007941 */ /* 0x000fea0003800000 */
.L_x_38:
[----:B------:R-:W-:Y:S06]  /*57d0*/  BAR.ARV 0xb, 0xa0 ;  /* 0x02c2800000007b1d */ /* 0x000fec0000002000 */
[----:B------:R-:W-:Y:S02]  /*57e0*/  BSSY B0, `(.L_x_40) ;  /* 0x000000c000007945 */ /* 0x000fe40003800000 */
[----:B------:R-:W-:Y:S06]  /*57f0*/  BAR.SYNC.DEFER_BLOCKING 0xd, 0xa0 ;  /* 0x0342800000007b1d */ /* 0x000fec0000010000 */
        /* <DEDUP_REMOVED lines=8> */
[----:B------:R1:W-:Y:S02]  /*5880*/  UBLKRED.G.S.ADD.F32.RN [UR22], [UR18], UR19, desc[UR24] ;  /* 0x00001816120073bb */ /* 0x0003e400080a1413 */
[----:B-1----:R0:W-:Y:S02]  /*5890*/  UTMACMDFLUSH ;  /* 0x00000000000079b7 */ /* 0x0021e40000000000 */
.L_x_41:
[----:B------:R-:W-:Y:S05]  /*58a0*/  BSYNC B0 ;  /* 0x0000000000007941 */ /* 0x000fea0003800000 */
.L_x_40:
        /* <DEDUP_REMOVED lines=13> */
.L_x_43:
[----:B------:R-:W-:Y:S05]  /*5980*/  BSYNC B0 ;  /* 0x0000000000007941 */ /* 0x000fea0003800000 */
.L_x_42:
[----:B------:R-:W-:Y:S01]  /*5990*/  VIADD R0, R0, 0xfffffffe ;  /* 0xfffffffe00007836 */ /* 0x000fe20000000000 */
[----:B------:R-:W-:Y:S06]  /*59a0*/  BAR.ARV 0xa, 0xa0 ;  /* 0x0282800000007b1d */ /* 0x000fec0000002000 */
[----:B------:R-:W-:Y:S01]  /*59b0*/  BSSY B0, `(.L_x_44) ;  /* 0x0000004000007945 */ /* 0x000fe20003800000 */
[----:B------:R-:W-:-:S03]  /*59c0*/  ISETP.NE.AND P1, PT, R0, RZ, PT ;  /* 0x000000ff0000720c */ /* 0x000fc60003f25270 */
[----:B------:R-:W-:Y:S10]  /*59d0*/  @!P0 BRA `(.L_x_45) ;  /* 0x0000000000048947 */ /* 0x000ff40003800000 */
[----:B------:R-:W-:-:S04]  /*59e0*/  DEPBAR.LE SB0, 0x0 ;  /* 0x000080000000791a */ /* 0x000fc80000000000 */
.L_x_45:
[----:B------:R-:W-:Y:S05]  /*59f0*/  BSYNC B0 ;  /* 0x0000000000007941 */ /* 0x000fea0003800000 */
.L_x_44:
[----:B------:R-:W-:Y:S06]  /*5a00*/  BAR.ARV 0xb, 0xa0 ;  /* 0x02c2800000007b1d */ /* 0x000fec0000002000 */
[----:B------:R-:W-:Y:S02]  /*5a10*/  UIADD3 UR5, UR5, 0x2, URZ ;  /* 0x0000000205057890 */ /* 0x000fe4000fffe03f */
[----:B------:R-:W-:Y:S01]  /*5a20*/  UIADD3 UR4, UR4, 0x1, URZ ;  /* 0x0000000104047890 */ /* 0x000fe2000fffe03f */
[----:B------:R-:W-:Y:S11]  /*5a30*/  @P1 BRA `(.L_x_46) ;  /* 0xfffffff800c01947 */ /* 0x000ff6000383ffff */
[----:B------:R-:W-:-:S12]  /*5a40*/  UIADD3 UR4, UR11, 0x3000, URZ ;  /* 0x000030000b047890 */ /* 0x000fd8000fffe03f */
.L_x_33:
[----:B------:R-:W-:-:S13]  /*5a50*/  ISETP.NE.AND P1, PT, R3, RZ, PT ;  /* 0x000000ff0300720c */ /* 0x000fda0003f25270 */
[----:B------:R-:W-:Y:S05]  /*5a60*/  @!P1 EXIT ;  /* 0x000000000000994d */ /* 0x000fea0003800000 */
[----:B------:R-:W-:Y:S06]  /*5a70*/  BAR.SYNC.DEFER_BLOCKING 0xd, 0xa0 ;  /* 0x0342800000007b1d */ /* 0x000fec0000010000 */
[----:B------:R-:W-:Y:S04]  /*5a80*/  BSSY B0, `(.L_x_47) ;  /* 0x0000010000007945 */ /* 0x000fe80003800000 */
[----:B------:R-:W-:Y:S05]  /*5a90*/  @!P0 BRA `(.L_x_48) ;  /* 0x0000000000388947 */ /* 0x000fea0003800000 */
[----:B------:R-:W1:Y:S01]  /*5aa0*/  S2UR UR11, SR_CgaCtaId ;  /* 0x00000000000b79c3 */ /* 0x000e620000008800 */
[----:B------:R-:W-:Y:S01]  /*5ab0*/  UIADD3 UR12, UP0, UR4, UR6, URZ ;  /* 0x00000006040c7290 */ /* 0x000fe2000ff1e03f */
[----:B------:R-:W-:Y:S01]  /*5ac0*/  UMOV UR5, 0x400 ;  /* 0x0000040000057882 */ /* 0x000fe20000000000 */
[----:B------:R-:W-:Y:S02]  /*5ad0*/  ULDC.64 UR8, c[0x0][0x2c0] ;  /* 0x0000b00000087ab9 */ /* 0x000fe40000000a00 */
        /* <DEDUP_REMOVED lines=10> */
.L_x_48:
[----:B------:R-:W-:Y:S05]  /*5b80*/  BSYNC B0 ;  /* 0x0000000000007941 */ /* 0x000fea0003800000 */
.L_x_47:
[----:B------:R-:W-:Y:S06]  /*5b90*/  BAR.SYNC.DEFER_BLOCKING 0xe, 0xa0 ;  /* 0x0382800000007b1d */ /* 0x000fec0000010000 */
[----:B------:R-:W-:Y:S04]  /*5ba0*/  BSSY B0, `(.L_x_49) ;  /* 0x0000012000007945 */ /* 0x000fe80003800000 */
[----:B------:R-:W-:Y:S05]  /*5bb0*/  @!P0 BRA `(.L_x_50) ;  /* 0x0000000000408947 */ /* 0x000fea0003800000 */
[----:B------:R-:W1:Y:S01]  /*5bc0*/  S2UR UR12, SR_CgaCtaId ;  /* 0x00000000000c79c3 */ /* 0x000e620000008800 */
[----:B------:R-:W-:Y:S01]  /*5bd0*/  UIADD3 UR5, UR4, 0xc00, URZ ;  /* 0x00000c0004057890 */ /* 0x000fe2000fffe03f */
[----:B------:R-:W-:Y:S01]  /*5be0*/  UMOV UR11, 0x400 ;  /* 0x00000400000b7882 */ /* 0x000fe20000000000 */
[----:B------:R-:W-:Y:S02]  /*5bf0*/  ULDC.64 UR8, c[0x0][0x2c0] ;  /* 0x0000b00000087ab9 */ /* 0x000fe40000000a00 */
[----:B------:R-:W-:-:S04]  /*5c00*/  UIADD3 UR13, UP0, UR5, UR6, URZ ;  /* 0x00000006050d7290 */ /* 0x000fc8000ff1e03f */
        /* <DEDUP_REMOVED lines=11> */
.L_x_50:
[----:B------:R-:W-:Y:S05]  /*5cc0*/  BSYNC B0 ;  /* 0x0000000000007941 */ /* 0x000fea0003800000 */
.L_x_49:
[----:B------:R-:W-:Y:S06]  /*5cd0*/  BAR.ARV 0xa, 0xa0 ;  /* 0x0282800000007b1d */ /* 0x000fec0000002000 */
[----:B------:R-:W-:Y:S04]  /*5ce0*/  BSSY B0, `(.L_x_51) ;  /* 0x0000003000007945 */ /* 0x000fe80003800000 */
[----:B------:R-:W-:Y:S05]  /*5cf0*/  @!P0 BRA `(.L_x_52) ;  /* 0x0000000000048947 */ /* 0x000fea0003800000 */
[----:B------:R-:W-:-:S04]  /*5d00*/  DEPBAR.LE SB0, 0x0 ;  /* 0x000080000000791a */ /* 0x000fc80000000000 */
.L_x_52:
[----:B------:R-:W-:Y:S05]  /*5d10*/  BSYNC B0 ;  /* 0x0000000000007941 */ /* 0x000fea0003800000 */
.L_x_51:
[----:B------:R-:W-:Y:S06]  /*5d20*/  BAR.ARV 0xb, 0xa0 ;  /* 0x02c2800000007b1d */ /* 0x000fec0000002000 */
[----:B------:R-:W-:Y:S05]  /*5d30*/  EXIT ;  /* 0x000000000000794d */ /* 0x000fea0003800000 */
.L_x_32:
[----:B------:R-:W1:Y:S01]  /*5d40*/  S2UR UR21, SR_CTAID.Z ;  /* 0x00000000001579c3 */ /* 0x000e620000002700 */
[----:B------:R-:W-:Y:S01]  /*5d50*/  IMAD.MOV.U32 R9, RZ, RZ, 0x1 ;  /* 0x00000001ff097424 */ /* 0x000fe200078e00ff */
[----:B-1----:R-:W-:-:S13]  /*5d60*/  ISETP.LE.AND P0, PT, RZ, UR21, PT ;  /* 0x00000015ff007c0c */ /* 0x002fda000bf03270 */
[----:B------:R-:W-:Y:S05]  /*5d70*/  @!P0 BRA `(.L_x_53) ;  /* 0x00000020000c8947 */ /* 0x000fea0003800000 */
[----:B------:R-:W1:Y:S01]  /*5d80*/  S2UR UR20, SR_CTAID.Y ;  /* 0x00000000001479c3 */ /* 0x000e620000002600 */
[----:B------:R-:W-:Y:S01]  /*5d90*/  ULDC.64 UR6, c[0x0][0x718] ;  /* 0x0001c60000067ab9 */ /* 0x000fe20000000a00 */
[----:B------:R-:W-:Y:S01]  /*5da0*/  ULDC.64 UR10, c[0x0][0x730] ;  /* 0x0001cc00000a7ab9 */ /* 0x000fe20000000a00 */
[----:B------:R-:W-:Y:S01]  /*5db0*/  ULDC.64 UR12, c[0x0][0x720] ;  /* 0x0001c800000c7ab9 */ /* 0x000fe20000000a00 */
[----:B------:R-:W-:Y:S01]  /*5dc0*/  ULDC.64 UR14, c[0x0][0x738] ;  /* 0x0001ce00000e7ab9 */ /* 0x000fe20000000a00 */
[----:B------:R-:W-:Y:S01]  /*5dd0*/  ELECT P0, URZ, PT ;  /* 0x00000000003f782f */ /* 0x000fe20003800000 */
[----:B------:R-:W-:Y:S01]  /*5de0*/  BSSY B0, `(.L_x_53) ;  /* 0x00001fc000007945 */ /* 0x000fe20003800000 */
[----:B------:R-:W-:Y:S01]  /*5df0*/  IMAD.MOV.U32 R0, RZ, RZ, RZ ;  /* 0x000000ffff007224 */ /* 0x000fe200078e00ff */
[----:B-1----:R-:W-:Y:S02]  /*5e00*/  USHF.R.S32.HI UR9, URZ, 0x1f, UR20 ;  /* 0x0000001f3f097899 */ /* 0x002fe40008011414 */
[----:B------:R-:W-:-:S02]  /*5e10*/  UIMAD.WIDE.U32 UR4, UR20, UR6, URZ ;  /* 0x00000006140472a5 */ /* 0x000fc4000f8e003f */
[----:B------:R-:W-:Y:S02]  /*5e20*/  UIMAD UR6, UR9, UR6, URZ ;  /* 0x00000006090672a4 */ /* 0x000fe4000f8e023f */
[----:B------:R-:W-:Y:S02]  /*5e30*/  UIMAD UR9, UR9, UR10, URZ ;  /* 0x0000000a090972a4 */ /* 0x000fe4000f8e023f */
[----:B------:R-:W-:Y:S02]  /*5e40*/  UIMAD UR8, UR20, UR7, UR6 ;  /* 0x00000007140872a4 */ /* 0x000fe4000f8e0206 */
[----:B------:R-:W-:Y:S02]  /*5e50*/  UIMAD.WIDE.U32 UR6, UR20, UR10, URZ ;  /* 0x0000000a140672a5 */ /* 0x000fe4000f8e003f */
[----:B------:R-:W-:Y:S02]  /*5e60*/  UIMAD UR10, UR20, UR11, UR9 ;  /* 0x0000000b140a72a4 */ /* 0x000fe4000f8e0209 */
[----:B------:R-:W-:Y:S01]  /*5e70*/  USHF.R.S32.HI UR11, URZ, 0x1f, UR21 ;  /* 0x0000001f3f0b7899 */ /* 0x000fe20008011415 */
[----:B------:R-:W-:Y:S01]  /*5e80*/  ULDC UR9, c[0x0][0x2e8] ;  /* 0x0000ba0000097ab9 */ /* 0x000fe20000000800 */
[----:B------:R-:W-:-:S02]  /*5e90*/  UIADD3 UR5, UR5, UR8, URZ ;  /* 0x0000000805057290 */ /* 0x000fc4000fffe03f */
[----:B------:R-:W-:Y:S02]  /*5ea0*/  UISETP.NE.AND UP0, UPT, UR9, 0x1, UPT ;  /* 0x000000010900788c */ /* 0x000fe4000bf05270 */
[----:B------:R-:W-:Y:S02]  /*5eb0*/  UIMAD UR9, UR11, UR12, URZ ;  /* 0x0000000c0b0972a4 */ /* 0x000fe4000f8e023f */
[----:B------:R-:W-:Y:S02]  /*5ec0*/  UIADD3 UR7, UR7, UR10, URZ ;  /* 0x0000000a07077290 */ /* 0x000fe4000fffe03f */
[----:B------:R-:W-:Y:S02]  /*5ed0*/  UIMAD UR11, UR11, UR14, URZ ;  /* 0x0000000e0b0b72a4 */ /* 0x000fe4000f8e023f */
[----:B------:R-:W-:Y:S02]  /*5ee0*/  UIMAD UR10, UR21, UR13, UR9 ;  /* 0x0000000d150a72a4 */ /* 0x000fe4000f8e0209 */
[----:B------:R-:W-:-:S02]  /*5ef0*/  UIMAD.WIDE.U32 UR8, UR21, UR12, UR4 ;  /* 0x0000000c150872a5 */ /* 0x000fc4000f8e0004 */
[----:B------:R-:W-:Y:S02]  /*5f00*/  UIMAD UR4, UR21, UR15, UR11 ;  /* 0x0000000f150472a4 */ /* 0x000fe4000f8e020b */
[----:B------:R-:W-:Y:S02]  /*5f10*/  UIMAD.WIDE.U32 UR6, UR21, UR14, UR6 ;  /* 0x0000000e150672a5 */ /* 0x000fe4000f8e0006 */
[----:B------:R-:W-:Y:S01]  /*5f20*/  UIADD3 UR5, UR9, UR10, URZ ;  /* 0x0000000a09057290 */ /* 0x000fe2000fffe03f */
[----:B------:R-:W-:Y:S01]  /*5f30*/  ULDC.64 UR14, c[0x0][0x700] ;  /* 0x0001c000000e7ab9 */ /* 0x000fe20000000a00 */
[----:B------:R-:W-:Y:S01]  /*5f40*/  @UP0 ULDC UR11, c[0x0][0x2ec] ;  /* 0x0000bb00000b0ab9 */ /* 0x000fe20000000800 */
[----:B------:R-:W-:Y:S02]  /*5f50*/  ULEA UR14, UP1, UR8, UR14, 0x2 ;  /* 0x0000000e080e7291 */ /* 0x000fe4000f82103f */
[----:B------:R-:W-:Y:S02]  /*5f60*/  UIMAD.WIDE.U32 UR10, UR20, UR11, URZ ;  /* 0x0000000b140a72a5 */ /* 0x000fe4000f8e003f */
[----:B------:R-:W-:Y:S01]  /*5f70*/  ULEA.HI.X UR15, UR8, UR15, UR5, 0x2, UP1 ;  /* 0x0000000f080f7291 */ /* 0x000fe200088f1405 */
[----:B------:R-:W-:-:S02]  /*5f80*/  UMOV UR12, UR20 ;  /* 0x00000014000c7c82 */ /* 0x000fc40008000000 */
[----:B------:R-:W-:Y:S02]  /*5f90*/  @UP0 ULDC UR5, c[0x0][0x2f0] ;  /* 0x0000bc0000050ab9 */ /* 0x000fe40000000800 */
[----:B------:R-:W-:Y:S01]  /*5fa0*/  @UP0 USHF.R.U32.HI UR12, URZ, UR5, UR11 ;  /* 0x000000053f0c0299 */ /* 0x000fe2000801160b */
[----:B------:R-:W-:Y:S11]  /*5fb0*/  @!P0 BRA `(.L_x_54) ;  /* 0x0000001c00788947 */ /* 0x000ff60003800000 */
[----:B------:R-:W1:Y:S01]  /*5fc0*/  S2R R3, SR_CgaCtaId ;  /* 0x0000000000037919 */ /* 0x000e620000008800 */
[----:B------:R-:W-:Y:S01]  /*5fd0*/  MOV R0, 0x400 ;  /* 0x0000040000007802 */ /* 0x000fe20000000f00 */
[----:B------:R-:W-:-:S03]  /*5fe0*/  IMAD.MOV.U32 R2, RZ, RZ, 0x1 ;  /* 0x00000001ff027424 */ /* 0x000fc600078e00ff */
[----:B-1----:R-:W-:Y:S02]  /*5ff0*/  LEA R0, R3, R0, 0x18 ;  /* 0x0000000003007211 */ /* 0x002fe400078ec0ff */
[----:B------:R-:W-:Y:S02]  /*6000*/  SHF.L.U32 R3, R2, 0x1f, RZ ;  /* 0x0000001f02037819 */ /* 0x000fe400000006ff */
[----:B------:R-:W1:Y:S02]  /*6010*/  S2R R2, SR_CTAID.X ;  /* 0x0000000000027919 */ /* 0x000e640000002500 */
[----:B------:R-:W2:Y:S02]  /*6020*/  SYNCS.PHASECHK.TRANS64.TRYWAIT P0, [R0+URZ+0x26820], R3 ;  /* 0x02682003000075a7 */ /* 0x000ea4000800017f */
[----:B-12---:R-:W-:Y:S05]  /*6030*/  @!P0 BRA `(.L_x_55) ;  /* 0x0000002000608947 */ /* 0x006fea0003800000 */
.L_x_85:
[----:B------:R-:W2:Y:S01]  /*6040*/  S2R R4, SR_TID.X ;  /* 0x0000000000047919 */ /* 0x000ea20000002100 */
[----:B------:R-:W-:Y:S01]  /*6050*/  IMAD.U32 R8, RZ, RZ, UR7 ;  /* 0x00000007ff087e24 */ /* 0x000fe2000f8e00ff */
[----:B------:R-:W-:Y:S01]  /*6060*/  SHF.L.U32 R2, R2, 0x7, RZ ;  /* 0x0000000702027819 */ /* 0x000fe200000006ff */
[----:B------:R-:W-:Y:S02]  /*6070*/  IMAD.MOV.U32 R9, RZ, RZ, 0x1 ;  /* 0x00000001ff097424 */ /* 0x000fe400078e00ff */
[----:B------:R-:W-:Y:S01]  /*6080*/  VIADD R8, R8, UR4 ;  /* 0x0000000408087c36 */ /* 0x000fe20008000000 */
[----:B--2---:R-:W-:-:S04]  /*6090*/  LOP3.LUT R4, R4, 0x7f, RZ, 0xc0, !PT ;  /* 0x0000007f04047812 */ /* 0x004fc800078ec0ff */
[----:B------:R-:W-:-:S13]  /*60a0*/  ISETP.NE.AND P0, PT, R4, RZ, PT ;  /* 0x000000ff0400720c */ /* 0x000fda0003f05270 */
[----:B------:R-:W-:Y:S05]  /*60b0*/  @P0 BRA `(.L_x_56) ;  /* 0x0000000000180947 */ /* 0x000fea0003800000 */
[----:B------:R-:W2:Y:S01]  /*60c0*/  S2R R4, SR_TID.X ;  /* 0x0000000000047919 */ /* 0x000ea20000002100 */
[----:B-1----:R-:W-:-:S04]  /*60d0*/  IMAD.MOV.U32 R3, RZ, RZ, 0x3100 ;  /* 0x00003100ff037424 */ /* 0x002fc800078e00ff */
[----:B------:R3:W-:Y:S01]  /*60e0*/  SYNCS.ARRIVE.TRANS64 RZ, [R0+URZ+0x26810], R3 ;  /* 0x0268100300ff79a7 */ /* 0x0007e2000800003f */
[----:B--2---:R-:W-:-:S13]  /*60f0*/  LOP3.LUT P1, RZ, R4, 0x1f, RZ, 0xc0, !PT ;  /* 0x0000001f04ff7812 */ /* 0x004fda000782c0ff */
[----:B---3--:R-:W-:Y:S05]  /*6100*/  @!P1 BRA `(.L_x_56) ;  /* 0x0000000000049947 */ /* 0x008fea0003800000 */
[----:B------:R-:W-:Y:S01]  /*6110*/  BPT.TRAP 0x1 ;  /* 0x000000040000795c */ /* 0x000fe20000300000 */
.L_x_56:
[----:B------:R-:W2:Y:S01]  /*6120*/  LDC.64 R6, c[0x0][0x198] ;  /* 0x00006600ff067b82 */ /* 0x000ea20000000a00 */
[----:B------:R-:W-:Y:S01]  /*6130*/  R2UR UR11, R2 ;  /* 0x00000000020b72ca */ /* 0x000fe200000e0000 */
[----:B------:R-:W-:Y:S01]  /*6140*/  UMOV UR35, URZ ;  /* 0x0000003f00237c82 */ /* 0x000fe20008000000 */
[----:B------:R-:W-:Y:S01]  /*6150*/  R2UR UR8, R0 ;  /* 0x00000000000872ca */ /* 0x000fe200000e0000 */
[----:B------:R-:W-:Y:S01]  /*6160*/  UMOV UR42, 0x0 ;  /* 0x00000000002a7882 */ /* 0x000fe20000000000 */
[----:B------:R-:W-:Y:S01]  /*6170*/  UMOV UR43, 0x14f00000 ;  /* 0x14f00000002b7882 */ /* 0x000fe20000000000 */
[----:B------:R-:W-:Y:S01]  /*6180*/  UMOV UR34, URZ ;  /* 0x0000003f00227c82 */ /* 0x000fe20008000000 */
[----:B------:R-:W-:Y:S01]  /*6190*/  UMOV UR36, UR20 ;  /* 0x0000001400247c82 */ /* 0x000fe20008000000 */
[----:B------:R-:W-:Y:S01]  /*61a0*/  UMOV UR37, UR21 ;  /* 0x0000001500257c82 */ /* 0x000fe20008000000 */
[----:B------:R-:W-:Y:S01]  /*61b0*/  UMOV UR26, 0x20 ;  /* 0x00000020001a7882 */ /* 0x000fe20000000000 */
[----:B------:R-:W-:Y:S01]  /*61c0*/  UMOV UR28, UR20 ;  /* 0x00000014001c7c82 */ /* 0x000fe20008000000 */
[----:B------:R-:W-:Y:S01]  /*61d0*/  UMOV UR29, UR21 ;  /* 0x00000015001d7c82 */ /* 0x000fe20008000000 */
[----:B------:R-:W-:Y:S01]  /*61e0*/  UMOV UR27, UR35 ;  /* 0x00000023001b7c82 */ /* 0x000fe20008000000 */
[----:B------:R-:W-:Y:S01]  /*61f0*/  UMOV UR18, 0x40 ;  /* 0x0000004000127882 */ /* 0x000fe20000000000 */
[----:B------:R-:W-:Y:S01]  /*6200*/  UMOV UR19, UR35 ;  /* 0x0000002300137c82 */ /* 0x000fe20008000000 */
[----:B------:R-:W-:Y:S01]  /*6210*/  UMOV UR5, 0x10 ;  /* 0x0000001000057882 */ /* 0x000fe20000000000 */
[----:B------:R-:W-:Y:S01]  /*6220*/  UIADD3 UR32, UR8, 0x12000, URZ ;  /* 0x0001200008207890 */ /* 0x000fe2000fffe03f */
[----:B------:R-:W-:Y:S01]  /*6230*/  IMAD.MOV.U32 R5, RZ, RZ, 0xc000 ;  /* 0x0000c000ff057424 */ /* 0x000fe200078e00ff */
[----:B------:R-:W-:Y:S01]  /*6240*/  UIADD3 UR33, UR8, 0x26810, URZ ;  /* 0x0002681008217890 */ /* 0x000fe2000fffe03f */
[----:B------:R-:W-:Y:S01]  /*6250*/  MOV R12, UR21 ;  /* 0x00000015000c7c02 */ /* 0x000fe20008000f00 */
[----:B------:R-:W-:Y:S01]  /*6260*/  UIADD3 UR24, UR8, 0x13000, URZ ;  /* 0x0001300008187890 */ /* 0x000fe2000fffe03f */
[----:B------:R-:W-:Y:S01]  /*6270*/  MOV R13, UR20 ;  /* 0x00000014000d7c02 */ /* 0x000fe20008000f00 */
[----:B------:R-:W-:Y:S01]  /*6280*/  UIADD3 UR16, UR8, 0x14000, URZ ;  /* 0x0001400008107890 */ /* 0x000fe2000fffe03f */
[----:B--2---:R-:W-:Y:S01]  /*6290*/  IMAD.MOV.U32 R10, RZ, RZ, R6 ;  /* 0x000000ffff0a7224 */ /* 0x004fe200078e0006 */
[----:B------:R-:W-:Y:S01]  /*62a0*/  UIADD3 UR44, UR8, 0x1e000, URZ ;  /* 0x0001e000082c7890 */ /* 0x000fe2000fffe03f */
[----:B------:R-:W-:Y:S01]  /*62b0*/  IMAD.MOV.U32 R11, RZ, RZ, R7 ;  /* 0x000000ffff0b7224 */ /* 0x000fe200078e0007 */
[----:B------:R-:W-:Y:S01]  /*62c0*/  UMOV UR25, UR33 ;  /* 0x0000002100197c82 */ /* 0x000fe20008000000 */
[----:B------:R-:W-:Y:S01]  /*62d0*/  UMOV UR17, UR33 ;  /* 0x0000002100117c82 */ /* 0x000fe20008000000 */
[----:B------:R-:W-:Y:S01]  /*62e0*/  IADD3 R2, P1, R10, 0x2f0, RZ ;  /* 0x000002f00a027810 */ /* 0x000fe20007f3e0ff */
[----:B------:R-:W-:Y:S01]  /*62f0*/  UIADD3 UR9, UR8, 0x26800, URZ ;  /* 0x0002680008097890 */ /* 0x000fe2000fffe03f */
[----:B------:R-:W-:-:S02]  /*6300*/  UMOV UR45, UR33 ;  /* 0x00000021002d7c82 */ /* 0x000fc40008000000 */
[----:B------:R-:W-:Y:S01]  /*6310*/  R2UR UR30, R2 ;  /* 0x00000000021e72ca */ /* 0x000fe200000e0000 */
[----:B------:R-:W-:Y:S01]  /*6320*/  UMOV UR10, UR21 ;  /* 0x00000015000a7c82 */ /* 0x000fe20008000000 */
[----:B------:R-:W-:Y:S01]  /*6330*/  IADD3 R2, P2, R10, 0x3f0, RZ ;  /* 0x000003f00a027810 */ /* 0x000fe20007f5e0ff */
[----:B------:R-:W-:Y:S01]  /*6340*/  UMOV UR13, UR21 ;  /* 0x00000015000d7c82 */ /* 0x000fe20008000000 */
[----:B------:R-:W-:Y:S01]  /*6350*/  UMOV UR53, UR21 ;  /* 0x0000001500357c82 */ /* 0x000fe20008000000 */
[----:B------:R-:W-:Y:S01]  /*6360*/  UMOV UR61, UR21 ;  /* 0x00000015003d7c82 */ /* 0x000fe20008000000 */
[----:B------:R-:W-:Y:S01]  /*6370*/  R2UR UR22, R2 ;  /* 0x00000000021672ca */ /* 0x000fe200000e0000 */
[----:B------:R-:W-:Y:S01]  /*6380*/  IMAD.X R2, RZ, RZ, R11, P1 ;  /* 0x000000ffff027224 */ /* 0x000fe200008e060b */
[----:B------:R-:W-:Y:S01]  /*6390*/  UMOV UR46, 0x0 ;  /* 0x00000000002e7882 */ /* 0x000fe20000000000 */
[----:B------:R-:W-:Y:S01]  /*63a0*/  UMOV UR47, 0x10000000 ;  /* 0x10000000002f7882 */ /* 0x000fe20000000000 */
[----:B------:R-:W-:-:S02]  /*63b0*/  UIADD3 UR48, UR8, 0x2000, URZ ;  /* 0x0000200008307890 */ /* 0x000fc4000fffe03f */
[----:B------:R-:W-:Y:S01]  /*63c0*/  R2UR UR31, R2 ;  /* 0x00000000021f72ca */ /* 0x000fe200000e0000 */
[--C-:B------:R-:W-:Y:S01]  /*63d0*/  IMAD.X R2, RZ, RZ, R11.reuse, P2 ;  /* 0x000000ffff027224 */ /* 0x100fe200010e060b */
[----:B------:R-:W-:Y:S01]  /*63e0*/  UMOV UR50, 0x20 ;  /* 0x0000002000327882 */ /* 0x000fe20000000000 */
[----:B------:R-:W-:Y:S01]  /*63f0*/  UMOV UR52, UR12 ;  /* 0x0000000c00347c82 */ /* 0x000fe20008000000 */
[----:B------:R-:W-:Y:S01]  /*6400*/  UMOV UR51, UR11 ;  /* 0x0000000b00337c82 */ /* 0x000fe20008000000 */
[----:B------:R-:W-:Y:S01]  /*6410*/  UMOV UR49, UR9 ;  /* 0x0000000900317c82 */ /* 0x000fe20008000000 */
[----:B------:R-:W-:Y:S01]  /*6420*/  R2UR UR23, R2 ;  /* 0x00000000021772ca */ /* 0x000fe200000e0000 */
[----:B------:R-:W-:Y:S01]  /*6430*/  UIADD3 UR56, UR8, 0x5000, URZ ;  /* 0x0000500008387890 */ /* 0x000fe2000fffe03f */
[----:B------:R-:W-:Y:S01]  /*6440*/  IADD3 R2, P1, R10, 0xf0, RZ ;  /* 0x000000f00a027810 */ /* 0x000fe20007f3e0ff */
[----:B------:R-:W-:Y:S01]  /*6450*/  UMOV UR58, 0x50 ;  /* 0x00000050003a7882 */ /* 0x000fe20000000000 */
[----:B------:R-:W-:Y:S01]  /*6460*/  UMOV UR60, UR12 ;  /* 0x0000000c003c7c82 */ /* 0x000fe20008000000 */
[----:B------:R-:W-:Y:S01]  /*6470*/  UMOV UR59, UR11 ;  /* 0x0000000b003b7c82 */ /* 0x000fe20008000000 */
[----:B------:R-:W-:Y:S01]  /*6480*/  R2UR UR40, R2 ;  /* 0x00000000022872ca */ /* 0x000fe200000e0000 */
[----:B-1----:R-:W-:Y:S01]  /*6490*/  IMAD.X R3, RZ, RZ, R11, P1 ;  /* 0x000000ffff037224 */ /* 0x002fe200008e060b */
[----:B------:R-:W-:-:S04]  /*64a0*/  UMOV UR57, UR9 ;  /* 0x0000000900397c82 */ /* 0x000fc80008000000 */
[----:B------:R-:W-:Y:S02]  /*64b0*/  R2UR UR41, R3 ;  /* 0x00000000032972ca */ /* 0x000fe400000e0000 */
[----:B------:R-:W-:-:S04]  /*64c0*/  MOV R4, UR23 ;  /* 0x0000001700047c02 */ /* 0x000fc80008000f00 */
[----:B------:R-:W-:-:S07]  /*64d0*/  R2UR UR23, R4 ;  /* 0x00000000041772ca */ /* 0x000fce00000e0000 */
[----:B------:R1:W-:Y:S01]  /*64e0*/  UTMALDG.4D [UR32], [UR40], desc[UR42] ;  /* 0x00002a20280075b4 */ /* 0x0003e20008019000 */
[----:B------:R2:W-:Y:S01]  /*64f0*/  UTMALDG.4D [UR24], [UR40], desc[UR42] ;  /* 0x00002a18280075b4 */ /* 0x0005e20008019000 */
[----:B------:R-:W-:Y:S01]  /*6500*/  UTMALDG.4D [UR16], [UR40], desc[UR42] ;  /* 0x00002a10280075b4 */ /* 0x000fe20008019000 */
[----:B------:R3:W-:Y:S01]  /*6510*/  UBLKCP.S.G [UR44], [UR14], UR5 ;  /* 0x0000002c0e0073ba */ /* 0x0007e20008000205 */
[----:B------:R4:W-:Y:S01]  /*6520*/  SYNCS.ARRIVE.TRANS64 RZ, [R0+URZ+0x26800], R5 ;  /* 0x0268000500ff79a7 */ /* 0x0009e2000800003f */
[----:B-1----:R-:W-:Y:S01]  /*6530*/  UIADD3 UR32, UR8, 0x6000, URZ ;  /* 0x0000600008207890 */ /* 0x002fe2000fffe03f */
[----:B------:R-:W-:Y:S01]  /*6540*/  UMOV UR36, UR12 ;  /* 0x0000000c00247c82 */ /* 0x000fe20008000000 */
[----:B------:R-:W-:Y:S01]  /*6550*/  UMOV UR35, UR11 ;  /* 0x0000000b00237c82 */ /* 0x000fe20008000000 */
[----:B------:R-:W-:Y:S01]  /*6560*/  UMOV UR33, UR9 ;  /* 0x0000000900217c82 */ /* 0x000fe20008000000 */
[----:B--2---:R-:W-:Y:S01]  /*6570*/  UIADD3 UR24, UR8, 0x8000, URZ ;  /* 0x0000800008187890 */ /* 0x004fe2000fffe03f */
[----:B----4-:R-:W-:Y:S01]  /*6580*/  MOV R5, UR22 ;  /* 0x0000001600057c02 */ /* 0x010fe20008000f00 */
[----:B------:R-:W-:Y:S01]  /*6590*/  UMOV UR28, UR12 ;  /* 0x0000000c001c7c82 */ /* 0x000fe20008000000 */
[----:B------:R-:W-:Y:S01]  /*65a0*/  UMOV UR27, UR11 ;  /* 0x0000000b001b7c82 */ /* 0x000fe20008000000 */
[----:B------:R-:W-:Y:S01]  /*65b0*/  UMOV UR25, UR9 ;  /* 0x0000000900197c82 */ /* 0x000fe20008000000 */
[----:B------:R-:W-:Y:S01]  /*65c0*/  R2UR UR22, R5 ;  /* 0x00000000051672ca */ /* 0x000fe200000e0000 */
[----:B---3--:R-:W-:Y:S01]  /*65d0*/  UMOV UR45, UR21 ;  /* 0x00000015002d7c82 */ /* 0x008fe20008000000 */
[----:B------:R-:W-:Y:S01]  /*65e0*/  UMOV UR44, UR12 ;  /* 0x0000000c002c7c82 */ /* 0x000fe20008000000 */
[----:B------:R-:W-:Y:S01]  /*65f0*/  UIADD3 UR16, UR8, 0x1000, URZ ;  /* 0x0000100008107890 */ /* 0x000fe2000fffe03f */
[----:B------:R-:W-:Y:S01]  /*6600*/  IMAD.MOV.U32 R5, RZ, RZ, RZ ;  /* 0x000000ffff057224 */ /* 0x000fe200078e00ff */
[----:B------:R-:W-:Y:S01]  /*6610*/  UMOV UR21, UR10 ;  /* 0x0000000a00157c82 */ /* 0x000fe20008000000 */
[----:B------:R-:W-:Y:S01]  /*6620*/  UMOV UR10, UR34 ;  /* 0x00000022000a7c82 */ /* 0x000fe20008000000 */
[----:B------:R-:W-:Y:S01]  /*6630*/  UMOV UR18, 0x10 ;  /* 0x0000001000127882 */ /* 0x000fe20000000000 */
[----:B------:R-:W-:Y:S01]  /*6640*/  UMOV UR20, UR12 ;  /* 0x0000000c00147c82 */ /* 0x000fe20008000000 */
[----:B------:R-:W-:Y:S01]  /*6650*/  UMOV UR19, UR11 ;  /* 0x0000000b00137c82 */ /* 0x000fe20008000000 */
[----:B------:R-:W-:Y:S01]  /*6660*/  UMOV UR17, UR9 ;  /* 0x0000000900117c82 */ /* 0x000fe20008000000 */
[----:B------:R1:W-:Y:S01]  /*6670*/  UTMALDG.4D [UR8], [UR30], desc[UR46] ;  /* 0x00002e081e0075b4 */ /* 0x0003e20008019000 */
[----:B------:R-:W-:Y:S01]  /*6680*/  UIADD3 UR40, UR8, 0x4000, URZ ;  /* 0x0000400008287890 */ /* 0x000fe2000fffe03f */
[----:B------:R-:W-:Y:S01]  /*6690*/  UMOV UR42, 0x40 ;  /* 0x00000040002a7882 */ /* 0x000fe20000000000 */
[----:B------:R-:W-:Y:S01]  /*66a0*/  UMOV UR43, UR11 ;  /* 0x0000000b002b7c82 */ /* 0x000fe20008000000 */
[----:B------:R-:W-:Y:S01]  /*66b0*/  UMOV UR41, UR9 ;  /* 0x0000000900297c82 */ /* 0x000fe20008000000 */
[----:B------:R2:W-:Y:S01]  /*66c0*/  UTMALDG.4D [UR16], [UR30], desc[UR46] ;  /* 0x00002e101e0075b4 */ /* 0x0005e20008019000 */
[----:B------:R3:W-:Y:S01]  /*66d0*/  UTMALDG.4D [UR48], [UR30], desc[UR46] ;  /* 0x00002e301e0075b4 */ /* 0x0007e20008019000 */
[----:B-1----:R-:W-:Y:S01]  /*66e0*/  UMOV UR10, 0x40 ;  /* 0x00000040000a7882 */ /* 0x002fe20000000000 */
[----:B--2---:R-:W-:-:S02]  /*66f0*/  R2UR UR20, R13 ;  /* 0x000000000d1472ca */ /* 0x004fc400000e0000 */
[----:B------:R-:W1:Y:S01]  /*6700*/  LDC R13, c[0x0][0x280] ;  /* 0x0000a000ff0d7b82 */ /* 0x000e620000000800 */
[----:B------:R-:W-:Y:S02]  /*6710*/  R2UR UR21, R12 ;  /* 0x000000000c1572ca */ /* 0x000fe400000e0000 */
[----:B------:R-:W-:Y:S01]  /*6720*/  MOV R12, RZ ;  /* 0x000000ff000c7202 */ /* 0x000fe20000000f00 */
[----:B---3--:R-:W-:Y:S02]  /*6730*/  UIADD3 UR48, UR8, 0x3000, URZ ;  /* 0x0000300008307890 */ /* 0x008fe4000fffe03f */
[----:B------:R-:W-:Y:S01]  /*6740*/  UIADD3 UR8, UR8, 0xa000, URZ ;  /* 0x0000a00008087890 */ /* 0x000fe2000fffe03f */
[----:B------:R-:W-:-:S07]  /*6750*/  UMOV UR50, 0x30 ;  /* 0x0000003000327882 */ /* 0x000fce0000000000 */
[----:B------:R-:W-:Y:S01]  /*6760*/  UMOV UR53, UR21 ;  /* 0x0000001500357c82 */ /* 0x000fe20008000000 */
[----:B------:R-:W-:Y:S01]  /*6770*/  UMOV UR29, UR21 ;  /* 0x00000015001d7c82 */ /* 0x000fe20008000000 */
[----:B------:R2:W-:Y:S01]  /*6780*/  UTMALDG.4D [UR48], [UR30], desc[UR46] ;  /* 0x00002e301e0075b4 */ /* 0x0005e20008019000 */
[----:B------:R-:W-:Y:S01]  /*6790*/  UMOV UR13, UR21 ;  /* 0x00000015000d7c82 */ /* 0x000fe20008000000 */
[----:B-1----:R-:W-:Y:S01]  /*67a0*/  ISETP.GE.AND P1, PT, R13, 0x41, PT ;  /* 0x000000410d00780c */ /* 0x002fe20003f26270 */
[----:B------:R2:W-:Y:S01]  /*67b0*/  UTMALDG.4D [UR40], [UR30], desc[UR46] ;  /* 0x00002e281e0075b4 */ /* 0x0005e20008019000 */
[----:B------:R2:W-:Y:S01]  /*67c0*/  UTMALDG.4D [UR56], [UR30], desc[UR46] ;  /* 0x00002e381e0075b4 */ /* 0x0005e20008019000 */
[----:B------:R2:W-:Y:S01]  /*67d0*/  UTMALDG.4D [UR32], [UR22], desc[UR46] ;  /* 0x00002e20160075b4 */ /* 0x0005e20008019000 */
[----:B------:R2:W-:Y:S01]  /*67e0*/  UTMALDG.4D [UR24], [UR22], desc[UR46] ;  /* 0x00002e18160075b4 */ /* 0x0005e20008019000 */
[----:B------:R2:W-:Y:S08]  /*67f0*/  UTMALDG.4D [UR8], [UR22], desc[UR46] ;  /* 0x00002e08160075b4 */ /* 0x0005f00008019000 */
[----:B--2---:R-:W-:Y:S05]  /*6800*/  @!P1 BRA `(.L_x_57) ;  /* 0x0000001000709947 */ /* 0x004fea0003800000 */
[----:B------:R-:W1:Y:S01]  /*6810*/  S2R R14, SR_TID.X ;  /* 0x00000000000e7919 */ /* 0x000e620000002100 */
[C---:B------:R-:W-:Y:S01]  /*6820*/  VIADD R4, R13.reuse, 0x3f ;  /* 0x0000003f0d047836 */ /* 0x040fe20000000000 */
[----:B------:R-:W-:Y:S01]  /*6830*/  ISETP.GE.AND P1, PT, R13, 0x81, PT ;  /* 0x000000810d00780c */ /* 0x000fe20003f26270 */
[----:B------:R-:W-:Y:S02]  /*6840*/  IMAD.MOV.U32 R12, RZ, RZ, RZ ;  /* 0x000000ffff0c7224 */ /* 0x000fe400078e00ff */
[----:B------:R-:W-:Y:S01]  /*6850*/  IMAD.MOV.U32 R16, RZ, RZ, RZ ;  /* 0x000000ffff107224 */ /* 0x000fe200078e00ff */
[----:B------:R-:W-:-:S04]  /*6860*/  SHF.R.S32.HI R9, RZ, 0x1f, R4 ;  /* 0x0000001fff097819 */ /* 0x000fc80000011404 */
[----:B------:R-:W-:Y:S01]  /*6870*/  LEA.HI R4, R9, R4, RZ, 0x6 ;  /* 0x0000000409047211 */ /* 0x000fe200078f30ff */
[----:B------:R-:W-:-:S03]  /*6880*/  IMAD.MOV.U32 R9, RZ, RZ, 0x1 ;  /* 0x00000001ff097424 */ /* 0x000fc600078e00ff */
[----:B------:R-:W-:-:S04]  /*6890*/  LEA.HI.SX32 R4, R4, 0xffffffff, 0x1a ;  /* 0xffffffff04047811 */ /* 0x000fc800078fd2ff */
[----:B------:R-:W-:-:S04]  /*68a0*/  VIMNMX R4, R4, 0x1, !PT ;  /* 0x0000000104047848 */ /* 0x000fc80007fe0100 */
[----:B------:R-:W-:Y:S02]  /*68b0*/  LOP3.LUT R17, R4, 0x1, RZ, 0xc0, !PT ;  /* 0x0000000104117812 */ /* 0x000fe400078ec0ff */
[----:B-1----:R-:W-:Y:S01]  /*68c0*/  LOP3.LUT R13, R14, 0x1f, RZ, 0xc0, !PT ;  /* 0x0000001f0e0d7812 */ /* 0x002fe200078ec0ff */
[----:B------:R-:W-:Y:S06]  /*68d0*/  @!P1 BRA `(.L_x_58) ;  /* 0x0000000800d49947 */ /* 0x000fec0003800000 */
[----:B------:R-:W-:Y:S02]  /*68e0*/  IMAD.IADD R18, R4, 0x1, -R17 ;  /* 0x0000000104127824 */ /* 0x000fe400078e0a11 */
[----:B------:R-:W-:Y:S02]  /*68f0*/  IMAD.MOV.U32 R9, RZ, RZ, 0x1 ;  /* 0x00000001ff097424 */ /* 0x000fe400078e00ff */
[----:B------:R-:W-:-:S07]  /*6900*/  IMAD.MOV.U32 R16, RZ, RZ, RZ ;  /* 0x000000ffff107224 */ /* 0x000fce00078e00ff */
.L_x_67:
[----:B------:R-:W-:-:S04]  /*6910*/  SHF.L.U32 R20, R9, 0x1f, RZ ;  /* 0x0000001f09147819 */ /* 0x000fc800000006ff */
[----:B-1----:R-:W1:Y:S02]  /*6920*/  SYNCS.PHASECHK.TRANS64.TRYWAIT P1, [R0+URZ+0x26840], R20 ;  /* 0x02684014000075a7 */ /* 0x002e64000802017f */
[----:B-123--:R-:W-:Y:S05]  /*6930*/  @!P1 BRA `(.L_x_59) ;  /* 0x0000001800349947 */ /* 0x00efea0003800000 */
.L_x_86:
[----:B------:R-:W-:Y:S05]  /*6940*/  @P0 BRA `(.L_x_60) ;  /* 0x0000000000140947 */ /* 0x000fea0003800000 */
[----:B------:R-:W-:Y:S01]  /*6950*/  ISETP.NE.AND P1, PT, R13, RZ, PT ;  /* 0x000000ff0d00720c */ /* 0x000fe20003f25270 */
[----:B------:R-:W-:-:S04]  /*6960*/  IMAD.MOV.U32 R3, RZ, RZ, 0x3100 ;  /* 0x00003100ff037424 */ /* 0x000fc800078e00ff */
[----:B------:R2:W-:Y:S08]  /*6970*/  SYNCS.ARRIVE.TRANS64 RZ, [R0+URZ+0x26830], R3 ;  /* 0x0268300300ff79a7 */ /* 0x0005f0000800003f */
[----:B------:R-:W-:Y:S05]  /*6980*/  @!P1 BRA `(.L_x_60) ;  /* 0x0000000000049947 */ /* 0x000fea0003800000 */
[----:B------:R-:W-:Y:S01]  /*6990*/  BPT.TRAP 0x1 ;  /* 0x000000040000795c */ /* 0x000fe20000300000 */
.L_x_60:
[----:B------:R-:W2:Y:S01]  /*69a0*/  LDC.64 R14, c[0x0][0x728] ;  /* 0x0001ca00ff0e7b82 */ /* 0x000ea20000000a00 */
[----:B------:R-:W-:Y:S01]  /*69b0*/  SHF.L.U32 R19, R16, 0x6, RZ ;  /* 0x0000000610137819 */ /* 0x000fe200000006ff */
[----:B------:R-:W-:Y:S01]  /*69c0*/  IMAD.MOV.U32 R10, RZ, RZ, R6 ;  /* 0x000000ffff0a7224 */ /* 0x000fe200078e0006 */
[----:B------:R-:W-:Y:S01]  /*69d0*/  R2UR UR22, R0 ;  /* 0x00000000001672ca */ /* 0x000fe200000e0000 */
[----:B------:R-:W-:Y:S01]  /*69e0*/  IMAD.MOV.U32 R11, RZ, RZ, R7 ;  /* 0x000000ffff0b7224 */ /* 0x000fe200078e0007 */
[C---:B------:R-:W-:Y:S01]  /*69f0*/  IADD3 R2, P1, R19.reuse, UR6, RZ ;  /* 0x0000000613027c10 */ /* 0x040fe2000ff3e0ff */
[----:B------:R-:W-:Y:S01]  /*6a00*/  UMOV UR10, 0x0 ;  /* 0x00000000000a7882 */ /* 0x000fe20000000000 */
[----:B------:R-:W-:Y:S01]  /*6a10*/  R2UR UR19, R19 ;  /* 0x00000000131372ca */ /* 0x000fe200000e0000 */
[----:B------:R-:W-:Y:S01]  /*6a20*/  UMOV UR11, 0x14f00000 ;  /* 0x14f00000000b7882 */ /* 0x000fe20000000000 */
[----:B------:R-:W-:Y:S01]  /*6a30*/  UMOV UR18, URZ ;  /* 0x0000003f00127c82 */ /* 0x000fe20008000000 */
[----:B------:R-:W-:Y:S01]  /*6a40*/  UMOV UR34, 0x20 ;  /* 0x0000002000227882 */ /* 0x000fe20000000000 */
[----:B------:R-:W-:Y:S01]  /*6a50*/  UMOV UR36, UR20 ;  /* 0x0000001400247c82 */ /* 0x000fe20008000000 */
[----:B------:R-:W-:Y:S01]  /*6a60*/  UMOV UR37, UR21 ;  /* 0x0000001500257c82 */ /* 0x000fe20008000000 */
[----:B------:R-:W-:Y:S01]  /*6a70*/  UMOV UR26, 0x40 ;  /* 0x00000040001a7882 */ /* 0x000fe20000000000 */
[----:B------:R-:W-:Y:S01]  /*6a80*/  UMOV UR28, UR20 ;  /* 0x00000014001c7c82 */ /* 0x000fe20008000000 */
[----:B------:R-:W-:Y:S01]  /*6a90*/  UMOV UR29, UR21 ;  /* 0x00000015001d7c82 */ /* 0x000fe20008000000 */
[----:B------:R-:W-:-:S02]  /*6aa0*/  UIADD3 UR17, UR22, 0x26830, URZ ;  /* 0x0002683016117890 */ /* 0x000fc4000fffe03f */
[----:B------:R-:W-:Y:S02]  /*6ab0*/  UIADD3 UR16, UR22, 0x18000, URZ ;  /* 0x0001800016107890 */ /* 0x000fe4000fffe03f */
[----:B------:R-:W-:Y:S02]  /*6ac0*/  UIADD3 UR32, UR22, 0x19000, URZ ;  /* 0x0001900016207890 */ /* 0x000fe4000fffe03f */
[----:B------:R-:W-:Y:S01]  /*6ad0*/  UIADD3 UR24, UR22, 0x1a000, URZ ;  /* 0x0001a00016187890 */ /* 0x000fe2000fffe03f */
[----:B--2---:R-:W-:Y:S01]  /*6ae0*/  LEA R3, P2, R2, R14, 0x2 ;  /* 0x0000000e02037211 */ /* 0x004fe200078410ff */
[----:B------:R-:W-:Y:S01]  /*6af0*/  UIADD3 UR22, UR22, 0x1e200, URZ ;  /* 0x0001e20016167890 */ /* 0x000fe2000fffe03f */
[----:B------:R-:W-:Y:S02]  /*6b00*/  UMOV UR33, UR17 ;  /* 0x0000001100217c82 */ /* 0x000fe40008000000 */
[----:B------:R-:W-:Y:S01]  /*6b10*/  R2UR UR30, R3 ;  /* 0x00000000031e72ca */ /* 0x000fe200000e0000 */
[----:B------:R-:W-:Y:S01]  /*6b20*/  UMOV UR35, UR19 ;  /* 0x0000001300237c82 */ /* 0x000fe20008000000 */
[----:B------:R-:W-:Y:S01]  /*6b30*/  LEA.HI.X.SX32 R3, R19, R8, 0x1, P1 ;  /* 0x0000000813037211 */ /* 0x000fe200008f0eff */
[----:B------:R-:W-:Y:S01]  /*6b40*/  UMOV UR25, UR17 ;  /* 0x0000001100197c82 */ /* 0x000fe20008000000 */
[----:B------:R-:W-:Y:S01]  /*6b50*/  IADD3 R4, P1, R10, 0x1f0, RZ ;  /* 0x000001f00a047810 */ /* 0x000fe20007f3e0ff */
[----:B------:R-:W-:Y:S01]  /*6b60*/  UMOV UR27, UR19 ;  /* 0x00000013001b7c82 */ /* 0x000fe20008000000 */
[----:B------:R-:W-:Y:S01]  /*6b70*/  LEA.HI.X R2, R2, R15, R3, 0x2, P2 ;  /* 0x0000000f02027211 */ /* 0x000fe200010f1403 */
[----:B------:R-:W-:Y:S01]  /*6b80*/  UMOV UR5, 0x10 ;  /* 0x0000001000057882 */ /* 0x000fe20000000000 */
[----:B------:R-:W-:Y:S01]  /*6b90*/  R2UR UR8, R4 ;  /* 0x00000000040872ca */ /* 0x000fe200000e0000 */
[----:B------:R-:W-:Y:S01]  /*6ba0*/  IMAD.X R5, RZ, RZ, R11, P1 ;  /* 0x000000ffff057224 */ /* 0x000fe200008e060b */
[----:B------:R-:W-:Y:S01]  /*6bb0*/  R2UR UR31, R2 ;  /* 0x00000000021f72ca */ /* 0x000fe200000e0000 */
[----:B------:R-:W-:-:S03]  /*6bc0*/  UMOV UR23, UR17 ;  /* 0x0000001100177c82 */ /* 0x000fc60008000000 */
[----:B------:R-:W-:-:S13]  /*6bd0*/  R2UR UR9, R5 ;  /* 0x00000000050972ca */ /* 0x000fda00000e0000 */
[----:B------:R2:W-:Y:S01]  /*6be0*/  UTMALDG.4D [UR16], [UR8], desc[UR10] ;  /* 0x00000a10080075b4 */ /* 0x0005e20008019000 */
[----:B------:R2:W-:Y:S01]  /*6bf0*/  UTMALDG.4D [UR32], [UR8], desc[UR10] ;  /* 0x00000a20080075b4 */ /* 0x0005e20008019000 */
[----:B------:R2:W-:Y:S01]  /*6c00*/  UTMALDG.4D [UR24], [UR8], desc[UR10] ;  /* 0x00000a18080075b4 */ /* 0x0005e20008019000 */
[----:B------:R2:W-:Y:S01]  /*6c10*/  UBLKCP.S.G [UR22], [UR30], UR5 ;  /* 0x000000161e0073ba */ /* 0x0005e20008000205 */
[----:B------:R-:W3:Y:S02]  /*6c20*/  SYNCS.PHASECHK.TRANS64.TRYWAIT P1, [R0+URZ+0x26828], R20 ;  /* 0x02682814000075a7 */ /* 0x000ee4000802017f */
[----:B--23--:R-:W-:Y:S05]  /*6c30*/  @!P1 BRA `(.L_x_61) ;  /* 0x0000001400889947 */ /* 0x00cfea0003800000 */
.L_x_87:
[----:B------:R-:W-:Y:S05]  /*6c40*/  @P0 BRA `(.L_x_62) ;  /* 0x0000000000140947 */ /* 0x000fea0003800000 */
[----:B------:R-:W-:Y:S01]  /*6c50*/  ISETP.NE.AND P1, PT, R13, RZ, PT ;  /* 0x000000ff0d00720c */ /* 0x000fe20003f25270 */
[----:B------:R-:W-:-:S04]  /*6c60*/  IMAD.MOV.U32 R3, RZ, RZ, 0x3100 ;  /* 0x00003100ff037424 */ /* 0x000fc800078e00ff */
[----:B------:R3:W-:Y:S08]  /*6c70*/  SYNCS.ARRIVE.TRANS64 RZ, [R0+URZ+0x26818], R3 ;  /* 0x0268180300ff79a7 */ /* 0x0007f0000800003f */
[----:B------:R-:W-:Y:S05]  /*6c80*/  @!P1 BRA `(.L_x_62) ;  /* 0x0000000000049947 */ /* 0x000fea0003800000 */
[----:B------:R-:W-:Y:S01]  /*6c90*/  BPT.TRAP 0x1 ;  /* 0x000000040000795c */ /* 0x000fe20000300000 */
.L_x_62:
[----:B------:R-:W-:Y:S01]  /*6ca0*/  VIADD R19, R19, 0x40 ;  /* 0x0000004013137836 */ /* 0x000fe20000000000 */
[----:B------:R-:W-:Y:S01]  /*6cb0*/  IADD3 R2, P1, R10, 0xf0, RZ ;  /* 0x000000f00a027810 */ /* 0x000fe20007f3e0ff */
[----:B------:R-:W-:Y:S01]  /*6cc0*/  UMOV UR22, 0x0 ;  /* 0x0000000000167882 */ /* 0x000fe20000000000 */
[----:B------:R-:W-:Y:S01]  /*6cd0*/  R2UR UR16, R0 ;  /* 0x00000000001072ca */ /* 0x000fe200000e0000 */
[----:B------:R-:W-:Y:S01]  /*6ce0*/  UMOV UR23, 0x14f00000 ;  /* 0x14f0000000177882 */ /* 0x000fe20000000000 */
[----:B------:R-:W-:Y:S01]  /*6cf0*/  R2UR UR35, R19 ;  /* 0x00000000132372ca */ /* 0x000fe200000e0000 */
[----:B---3--:R-:W-:Y:S01]  /*6d00*/  IMAD.X R3, RZ, RZ, R11, P1 ;  /* 0x000000ffff037224 */ /* 0x008fe200008e060b */
[----:B------:R-:W-:Y:S01]  /*6d10*/  R2UR UR10, R2 ;  /* 0x00000000020a72ca */ /* 0x000fe200000e0000 */
[----:B------:R-:W-:Y:S01]  /*6d20*/  UMOV UR34, URZ ;  /* 0x0000003f00227c82 */ /* 0x000fe20008000000 */
[----:B------:R-:W-:Y:S01]  /*6d30*/  UMOV UR36, UR20 ;  /* 0x0000001400247c82 */ /* 0x000fe20008000000 */
[----:B------:R-:W-:Y:S01]  /*6d40*/  UMOV UR37, UR21 ;  /* 0x0000001500257c82 */ /* 0x000fe20008000000 */
[----:B------:R-:W-:Y:S01]  /*6d50*/  R2UR UR11, R3 ;  /* 0x00000000030b72ca */ /* 0x000fe200000e0000 */
[----:B------:R-:W-:Y:S01]  /*6d60*/  UMOV UR26, 0x20 ;  /* 0x00000020001a7882 */ /* 0x000fe20000000000 */
[----:B------:R-:W-:Y:S01]  /*6d70*/  UMOV UR28, UR20 ;  /* 0x00000014001c7c82 */ /* 0x000fe20008000000 */
[----:B------:R-:W-:Y:S01]  /*6d80*/  UMOV UR29, UR21 ;  /* 0x00000015001d7c82 */ /* 0x000fe20008000000 */
[----:B------:R-:W-:Y:S01]  /*6d90*/  UMOV UR18, 0x40 ;  /* 0x0000004000127882 */ /* 0x000fe20000000000 */
[----:B------:R-:W-:-:S02]  /*6da0*/  UIADD3 UR32, UR16, 0x15000, URZ ;  /* 0x0001500010207890 */ /* 0x000fc4000fffe03f */
[----:B------:R-:W-:Y:S02]  /*6db0*/  UIADD3 UR33, UR16, 0x26818, URZ ;  /* 0x0002681810217890 */ /* 0x000fe4000fffe03f */
[----:B------:R-:W-:Y:S02]  /*6dc0*/  UIADD3 UR24, UR16, 0x16000, URZ ;  /* 0x0001600010187890 */ /* 0x000fe4000fffe03f */
[----:B------:R-:W-:Y:S02]  /*6dd0*/  UIADD3 UR30, UR16, 0x1e100, URZ ;  /* 0x0001e100101e7890 */ /* 0x000fe4000fffe03f */
[----:B------:R-:W-:Y:S02]  /*6de0*/  UIADD3 UR16, UR16, 0x17000, URZ ;  /* 0x0001700010107890 */ /* 0x000fe4000fffe03f */
[----:B------:R-:W-:Y:S02]  /*6df0*/  UIMAD.WIDE UR8, UR35, 0x4, UR14 ;  /* 0x00000004230878a5 */ /* 0x000fe4000f8e020e */
[----:B------:R3:W-:Y:S01]  /*6e00*/  UTMALDG.4D [UR32], [UR10], desc[UR22] ;  /* 0x000016200a0075b4 */ /* 0x0007e20008019000 */
[----:B------:R-:W-:Y:S01]  /*6e10*/  UMOV UR25, UR33 ;  /* 0x0000002100197c82 */ /* 0x000fe20008000000 */
[----:B------:R-:W-:Y:S01]  /*6e20*/  UMOV UR27, UR35 ;  /* 0x00000023001b7c82 */ /* 0x000fe20008000000 */
[----:B------:R-:W-:Y:S01]  /*6e30*/  UMOV UR17, UR33 ;  /* 0x0000002100117c82 */ /* 0x000fe20008000000 */
[----:B------:R-:W-:Y:S01]  /*6e40*/  UMOV UR19, UR35 ;  /* 0x0000002300137c82 */ /* 0x000fe20008000000 */
[----:B------:R-:W-:Y:S01]  /*6e50*/  UMOV UR31, UR33 ;  /* 0x00000021001f7c82 */ /* 0x000fe20008000000 */
[----:B------:R-:W-:Y:S01]  /*6e60*/  UMOV UR5, 0x10 ;  /* 0x0000001000057882 */ /* 0x000fe20000000000 */
[----:B------:R3:W-:Y:S01]  /*6e70*/  UTMALDG.4D [UR24], [UR10], desc[UR22] ;  /* 0x000016180a0075b4 */ /* 0x0007e20008019000 */
[----:B------:R3:W-:Y:S01]  /*6e80*/  UTMALDG.4D [UR16], [UR10], desc[UR22] ;  /* 0x000016100a0075b4 */ /* 0x0007e20008019000 */
[----:B------:R3:W-:Y:S01]  /*6e90*/  UBLKCP.S.G [UR30], [UR8], UR5 ;  /* 0x0000001e080073ba */ /* 0x0007e20008000205 */
[----:B------:R-:W4:Y:S02]  /*6ea0*/  SYNCS.PHASECHK.TRANS64.TRYWAIT P1, [R0+URZ+0x26848], R20 ;  /* 0x02684814000075a7 */ /* 0x000f24000802017f */
[----:B---34-:R-:W-:Y:S05]  /*6eb0*/  @!P1 BRA `(.L_x_63) ;  /* 0x0000001000fc9947 */ /* 0x018fea0003800000 */
.L_x_88:
[----:B-123--:R-:W-:Y:S01]  /*6ec0*/  SHF.R.S32.HI R20, RZ, 0x1f, R19 ;  /* 0x0000001fff147819 */ /* 0x00efe20000011413 */
[----:B------:R-:W-:Y:S06]  /*6ed0*/  @P0 BRA `(.L_x_64) ;  /* 0x0000000000140947 */ /* 0x000fec0003800000 */
[----:B------:R-:W-:Y:S01]  /*6ee0*/  ISETP.NE.AND P1, PT, R13, RZ, PT ;  /* 0x000000ff0d00720c */ /* 0x000fe20003f25270 */
[----:B------:R-:W-:-:S04]  /*6ef0*/  IMAD.MOV.U32 R21, RZ, RZ, 0x3100 ;  /* 0x00003100ff157424 */ /* 0x000fc800078e00ff */
[----:B------:R1:W-:Y:S08]  /*6f00*/  SYNCS.ARRIVE.TRANS64 RZ, [R0+URZ+0x26838], R21 ;  /* 0x0268381500ff79a7 */ /* 0x0003f0000800003f */
[----:B------:R-:W-:Y:S05]  /*6f10*/  @!P1 BRA `(.L_x_64) ;  /* 0x0000000000049947 */ /* 0x000fea0003800000 */
[----:B------:R-:W-:Y:S01]  /*6f20*/  BPT.TRAP 0x1 ;  /* 0x000000040000795c */ /* 0x000fe20000300000 */
.L_x_64:
[C---:B------:R-:W-:Y:S01]  /*6f30*/  R2UR UR35, R19.reuse ;  /* 0x00000000132372ca */ /* 0x040fe200000e0000 */
[----:B------:R-:W-:Y:S01]  /*6f40*/  UMOV UR10, 0x0 ;  /* 0x00000000000a7882 */ /* 0x000fe20000000000 */
[----:B------:R-:W-:Y:S01]  /*6f50*/  IADD3 R19, P1, R19, UR6, RZ ;  /* 0x0000000613137c10 */ /* 0x000fe2000ff3e0ff */
[----:B------:R-:W-:Y:S01]  /*6f60*/  UMOV UR11, 0x14f00000 ;  /* 0x14f00000000b7882 */ /* 0x000fe20000000000 */
[----:B------:R-:W-:Y:S01]  /*6f70*/  R2UR UR22, R0 ;  /* 0x00000000001672ca */ /* 0x000fe200000e0000 */
[----:B------:R-:W-:Y:S01]  /*6f80*/  UMOV UR34, URZ ;  /* 0x0000003f00227c82 */ /* 0x000fe20008000000 */
[----:B------:R-:W-:Y:S01]  /*6f90*/  R2UR UR8, R4 ;  /* 0x00000000040872ca */ /* 0x000fe200000e0000 */
[----:B------:R-:W-:Y:S01]  /*6fa0*/  IMAD.X R20, R20, 0x1, R8, P1 ;  /* 0x0000000114147824 */ /* 0x000fe200008e0608 */
[----:B------:R-:W-:Y:S01]  /*6fb0*/  LEA R14, P1, R19, R14, 0x2 ;  /* 0x0000000e130e7211 */ /* 0x000fe200078210ff */
[----:B------:R-:W-:Y:S01]  /*6fc0*/  UMOV UR36, UR20 ;  /* 0x0000001400247c82 */ /* 0x000fe20008000000 */
[----:B------:R-:W-:Y:S01]  /*6fd0*/  R2UR UR9, R5 ;  /* 0x00000000050972ca */ /* 0x000fe200000e0000 */
[----:B------:R-:W-:Y:S01]  /*6fe0*/  UMOV UR37, UR21 ;  /* 0x0000001500257c82 */ /* 0x000fe20008000000 */
[----:B------:R-:W-:Y:S01]  /*6ff0*/  LEA.HI.X R15, R19, R15, R20, 0x2, P1 ;  /* 0x0000000f130f7211 */ /* 0x000fe200008f1414 */
[----:B------:R-:W-:Y:S01]  /*7000*/  UMOV UR26, 0x20 ;  /* 0x00000020001a7882 */ /* 0x000fe20000000000 */
[----:B------:R-:W-:Y:S01]  /*7010*/  R2UR UR30, R14 ;  /* 0x000000000e1e72ca */ /* 0x000fe200000e0000 */
[----:B------:R-:W-:Y:S01]  /*7020*/  UMOV UR28, UR20 ;  /* 0x00000014001c7c82 */ /* 0x000fe20008000000 */
[----:B------:R-:W-:Y:S01]  /*7030*/  R2UR UR31, R15 ;  /* 0x000000000f1f72ca */ /* 0x000fe200000e0000 */
[----:B------:R-:W-:Y:S01]  /*7040*/  UIADD3 UR32, UR22, 0x1b000, URZ ;  /* 0x0001b00016207890 */ /* 0x000fe2000fffe03f */
[----:B------:R-:W-:Y:S01]  /*7050*/  LOP3.LUT R9, R9, 0x1, RZ, 0x3c, !PT ;  /* 0x0000000109097812 */ /* 0x000fe200078e3cff */
[----:B------:R-:W-:-:S02]  /*7060*/  UIADD3 UR33, UR22, 0x26838, URZ ;  /* 0x0002683816217890 */ /* 0x000fc4000fffe03f */
[----:B------:R-:W-:Y:S01]  /*7070*/  UIADD3 UR24, UR22, 0x1c000, URZ ;  /* 0x0001c00016187890 */ /* 0x000fe2000fffe03f */
[----:B------:R-:W-:Y:S01]  /*7080*/  SHF.L.U32 R5, R9, 0x1f, RZ ;  /* 0x0000001f09057819 */ /* 0x000fe200000006ff */
[----:B------:R-:W-:Y:S02]  /*7090*/  UIADD3 UR16, UR22, 0x1d000, URZ ;  /* 0x0001d00016107890 */ /* 0x000fe4000fffe03f */
[----:B------:R-:W-:Y:S01]  /*70a0*/  UIADD3 UR22, UR22, 0x1e300, URZ ;  /* 0x0001e30016167890 */ /* 0x000fe2000fffe03f */
[----:B------:R-:W-:Y:S01]  /*70b0*/  UMOV UR29, UR21 ;  /* 0x00000015001d7c82 */ /* 0x000fe20008000000 */
[----:B------:R-:W-:Y:S01]  /*70c0*/  UMOV UR27, UR35 ;  /* 0x00000023001b7c82 */ /* 0x000fe20008000000 */
[----:B------:R-:W-:Y:S01]  /*70d0*/  UMOV UR25, UR33 ;  /* 0x0000002100197c82 */ /* 0x000fe20008000000 */
[----:B------:R-:W-:Y:S01]  /*70e0*/  UMOV UR18, 0x40 ;  /* 0x0000004000127882 */ /* 0x000fe20000000000 */
[----:B------:R-:W-:Y:S01]  /*70f0*/  UMOV UR19, UR35 ;  /* 0x0000002300137c82 */ /* 0x000fe20008000000 */
[----:B------:R2:W-:Y:S01]  /*7100*/  UTMALDG.4D [UR32], [UR8], desc[UR10] ;  /* 0x00000a20080075b4 */ /* 0x0005e20008019000 */
[----:B------:R-:W-:Y:S01]  /*7110*/  UMOV UR17, UR33 ;  /* 0x0000002100117c82 */ /* 0x000fe20008000000 */
[----:B------:R-:W-:Y:S01]  /*7120*/  UMOV UR23, UR33 ;  /* 0x0000002100177c82 */ /* 0x000fe20008000000 */
[----:B------:R-:W-:Y:S01]  /*7130*/  UMOV UR5, 0x10 ;  /* 0x0000001000057882 */ /* 0x000fe20000000000 */
[----:B------:R2:W-:Y:S01]  /*7140*/  UTMALDG.4D [UR24], [UR8], desc[UR10] ;  /* 0x00000a18080075b4 */ /* 0x0005e20008019000 */
[----:B------:R2:W-:Y:S01]  /*7150*/  UTMALDG.4D [UR16], [UR8], desc[UR10] ;  /* 0x00000a10080075b4 */ /* 0x0005e20008019000 */
[----:B------:R2:W-:Y:S01]  /*7160*/  UBLKCP.S.G [UR22], [UR30], UR5 ;  /* 0x000000161e0073ba */ /* 0x0005e20008000205 */
[----:B------:R-:W3:Y:S02]  /*7170*/  SYNCS.PHASECHK.TRANS64.TRYWAIT P1, [R0+URZ+0x26820], R5 ;  /* 0x02682005000075a7 */ /* 0x000ee4000802017f */
[----:B--23--:R-:W-:Y:S05]  /*7180*/  @!P1 BRA `(.L_x_65) ;  /* 0x00000010005c9947 */ /* 0x00cfea0003800000 */
.L_x_90:
[----:B------:R-:W-:Y:S05]  /*7190*/  @P0 BRA `(.L_x_66) ;  /* 0x0000000000140947 */ /* 0x000fea0003800000 */
[----:B------:R-:W-:Y:S01]  /*71a0*/  ISETP.NE.AND P1, PT, R13, RZ, PT ;  /* 0x000000ff0d00720c */ /* 0x000fe20003f25270 */
[----:B--2---:R-:W-:-:S04]  /*71b0*/  IMAD.MOV.U32 R5, RZ, RZ, 0x3100 ;  /* 0x00003100ff057424 */ /* 0x004fc800078e00ff */
[----:B------:R3:W-:Y:S08]  /*71c0*/  SYNCS.ARRIVE.TRANS64 RZ, [R0+URZ+0x26810], R5 ;  /* 0x0268100500ff79a7 */ /* 0x0007f0000800003f */
[----:B------:R-:W-:Y:S05]  /*71d0*/  @!P1 BRA `(.L_x_66) ;  /* 0x0000000000049947 */ /* 0x000fea0003800000 */
[----:B------:R-:W-:Y:S01]  /*71e0*/  BPT.TRAP 0x1 ;  /* 0x000000040000795c */ /* 0x000fe20000300000 */
.L_x_66:
[----:B------:R-:W-:Y:S01]  /*71f0*/  R2UR UR5, R16 ;  /* 0x00000000100572ca */ /* 0x000fe200000e0000 */
[----:B------:R-:W-:Y:S01]  /*7200*/  UMOV UR22, 0x0 ;  /* 0x0000000000167882 */ /* 0x000fe20000000000 */
[----:B------:R-:W-:Y:S01]  /*7210*/  R2UR UR16, R0 ;  /* 0x00000000001072ca */ /* 0x000fe200000e0000 */
[----:B------:R-:W-:Y:S01]  /*7220*/  UMOV UR23, 0x14f00000 ;  /* 0x14f0000000177882 */ /* 0x000fe20000000000 */
[----:B------:R-:W-:Y:S01]  /*7230*/  R2UR UR10, R2 ;  /* 0x00000000020a72ca */ /* 0x000fe200000e0000 */
[----:B------:R-:W-:Y:S01]  /*7240*/  UMOV UR34, URZ ;  /* 0x0000003f00227c82 */ /* 0x000fe20008000000 */
[----:B------:R-:W-:Y:S01]  /*7250*/  R2UR UR11, R3 ;  /* 0x00000000030b72ca */ /* 0x000fe200000e0000 */
[----:B------:R-:W-:Y:S01]  /*7260*/  UMOV UR36, UR20 ;  /* 0x0000001400247c82 */ /* 0x000fe20008000000 */
[----:B------:R-:W-:Y:S01]  /*7270*/  IADD3 R18, R18, -0x2, RZ ;  /* 0xfffffffe12127810 */ /* 0x000fe20007ffe0ff */
[----:B------:R-:W-:Y:S01]  /*7280*/  UMOV UR37, UR21 ;  /* 0x0000001500257c82 */ /* 0x000fe20008000000 */
[----:B------:R-:W-:Y:S01]  /*7290*/  UMOV UR26, 0x20 ;  /* 0x00000020001a7882 */ /* 0x000fe20000000000 */
[----:B------:R-:W-:Y:S01]  /*72a0*/  UMOV UR28, UR20 ;  /* 0x00000014001c7c82 */ /* 0x000fe20008000000 */
[----:B------:R-:W-:Y:S01]  /*72b0*/  ISETP.NE.AND P1, PT, R18, RZ, PT ;  /* 0x000000ff1200720c */ /* 0x000fe20003f25270 */
[----:B------:R-:W-:-:S02]  /*72c0*/  UIADD3 UR5, UR5, 0x2, URZ ;  /* 0x0000000205057890 */ /* 0x000fc4000fffe03f */
[----:B------:R-:W-:Y:S02]  /*72d0*/  UIADD3 UR32, UR16, 0x12000, URZ ;  /* 0x0001200010207890 */ /* 0x000fe4000fffe03f */
[----:B------:R-:W-:Y:S02]  /*72e0*/  USHF.L.U32 UR35, UR5, 0x6, URZ ;  /* 0x0000000605237899 */ /* 0x000fe4000800063f */
[----:B------:R-:W-:Y:S01]  /*72f0*/  UIADD3 UR33, UR16, 0x26810, URZ ;  /* 0x0002681010217890 */ /* 0x000fe2000fffe03f */
[----:B------:R-:W-:Y:S01]  /*7300*/  IMAD.U32 R16, RZ, RZ, UR5 ;  /* 0x00000005ff107e24 */ /* 0x000fe2000f8e00ff */
[----:B------:R-:W-:Y:S02]  /*7310*/  UIADD3 UR24, UR16, 0x13000, URZ ;  /* 0x0001300010187890 */ /* 0x000fe4000fffe03f */
[----:B------:R-:W-:Y:S02]  /*7320*/  UIADD3 UR30, UR16, 0x1e000, URZ ;  /* 0x0001e000101e7890 */ /* 0x000fe4000fffe03f */
[----:B------:R-:W-:-:S02]  /*7330*/  UIADD3 UR16, UR16, 0x14000, URZ ;  /* 0x0001400010107890 */ /* 0x000fc4000fffe03f */
[----:B------:R-:W-:Y:S02]  /*7340*/  UIMAD.WIDE UR8, UR35, 0x4, UR14 ;  /* 0x00000004230878a5 */ /* 0x000fe4000f8e020e */
[----:B------:R4:W-:Y:S01]  /*7350*/  UTMALDG.4D [UR32], [UR10], desc[UR22] ;  /* 0x000016200a0075b4 */ /* 0x0009e20008019000 */
[----:B------:R-:W-:Y:S01]  /*7360*/  UMOV UR29, UR21 ;  /* 0x00000015001d7c82 */ /* 0x000fe20008000000 */
[----:B------:R-:W-:Y:S01]  /*7370*/  UMOV UR25, UR33 ;  /* 0x0000002100197c82 */ /* 0x000fe20008000000 */
[----:B------:R-:W-:Y:S01]  /*7380*/  UMOV UR27, UR35 ;  /* 0x00000023001b7c82 */ /* 0x000fe20008000000 */
[----:B------:R-:W-:Y:S01]  /*7390*/  UMOV UR18, 0x40 ;  /* 0x0000004000127882 */ /* 0x000fe20000000000 */
[----:B------:R-:W-:Y:S01]  /*73a0*/  UMOV UR17, UR33 ;  /* 0x0000002100117c82 */ /* 0x000fe20008000000 */
[----:B------:R-:W-:Y:S01]  /*73b0*/  UMOV UR19, UR35 ;  /* 0x0000002300137c82 */ /* 0x000fe20008000000 */
[----:B------:R-:W-:Y:S01]  /*73c0*/  UMOV UR13, 0x10 ;  /* 0x00000010000d7882 */ /* 0x000fe20000000000 */
[----:B------:R4:W-:Y:S01]  /*73d0*/  UTMALDG.4D [UR24], [UR10], desc[UR22] ;  /* 0x000016180a0075b4 */ /* 0x0009e20008019000 */
[----:B------:R-:W-:Y:S01]  /*73e0*/  UMOV UR31, UR33 ;  /* 0x00000021001f7c82 */ /* 0x000fe20008000000 */
[----:B------:R4:W-:Y:S01]  /*73f0*/  UTMALDG.4D [UR16], [UR10], desc[UR22] ;  /* 0x000016100a0075b4 */ /* 0x0009e20008019000 */
[----:B------:R4:W-:Y:S02]  /*7400*/  UBLKCP.S.G [UR30], [UR8], UR13 ;  /* 0x0000001e080073ba */ /* 0x0009e4000800020d */
[----:B----4-:R-:W-:Y:S05]  /*7410*/  @P1 BRA `(.L_x_67) ;  /* 0xfffffff4003c1947 */ /* 0x010fea000383ffff */
[----:B--23--:R-:W-:-:S07]  /*7420*/  IMAD.U32 R5, RZ, RZ, UR35 ;  /* 0x00000023ff057e24 */ /* 0x00cfce000f8e00ff */
.L_x_58:
[----:B------:R-:W-:-:S13]  /*7430*/  ISETP.NE.AND P1, PT, R17, RZ, PT ;  /* 0x000000ff1100720c */ /* 0x000fda0003f25270 */
[----:B------:R-:W-:Y:S05]  /*7440*/  @!P1 BRA `(.L_x_57) ;  /* 0x0000000400609947 */ /* 0x000fea0003800000 */
[----:B------:R-:W-:-:S04]  /*7450*/  SHF.L.U32 R7, R9, 0x1f, RZ ;  /* 0x0000001f09077819 */ /* 0x000fc800000006ff */
[----:B------:R-:W2:Y:S02]  /*7460*/  SYNCS.PHASECHK.TRANS64.TRYWAIT P1, [R0+URZ+0x26840], R7 ;  /* 0x02684007000075a7 */ /* 0x000ea4000802017f */
[----:B--2---:R-:W-:Y:S05]  /*7470*/  @!P1 BRA `(.L_x_68) ;  /* 0x0000000c00b89947 */ /* 0x004fea0003800000 */
.L_x_91:
[----:B------:R-:W-:Y:S05]  /*7480*/  @P0 BRA `(.L_x_69) ;  /* 0x0000000000140947 */ /* 0x000fea0003800000 */
[----:B------:R-:W-:Y:S01]  /*7490*/  ISETP.NE.AND P1, PT, R13, RZ, PT ;  /* 0x000000ff0d00720c */ /* 0x000fe20003f25270 */
[----:B------:R-:W-:-:S04]  /*74a0*/  IMAD.MOV.U32 R5, RZ, RZ, 0x3100 ;  /* 0x00003100ff057424 */ /* 0x000fc800078e00ff */
[----:B------:R3:W-:Y:S08]  /*74b0*/  SYNCS.ARRIVE.TRANS64 RZ, [R0+URZ+0x26830], R5 ;  /* 0x0268300500ff79a7 */ /* 0x0007f0000800003f */
[----:B------:R-:W-:Y:S05]  /*74c0*/  @!P1 BRA `(.L_x_69) ;  /* 0x0000000000049947 */ /* 0x000fea0003800000 */
[----:B------:R-:W-:Y:S01]  /*74d0*/  BPT.TRAP 0x1 ;  /* 0x000000040000795c */ /* 0x000fe20000300000 */
.L_x_69:
[----:B---3--:R-:W3:Y:S01]  /*74e0*/  LDC.64 R4, c[0x0][0x728] ;  /* 0x0001ca00ff047b82 */ /* 0x008ee20000000a00 */
[----:B------:R-:W-:Y:S01]  /*74f0*/  IMAD.SHL.U32 R15, R16, 0x40, RZ ;  /* 0x00000040100f7824 */ /* 0x000fe200078e00ff */
[----:B------:R-:W-:Y:S01]  /*7500*/  R2UR UR16, R0 ;  /* 0x00000000001072ca */ /* 0x000fe200000e0000 */
[----:B------:R-:W-:Y:S01]  /*7510*/  UMOV UR10, 0x0 ;  /* 0x00000000000a7882 */ /* 0x000fe20000000000 */
[----:B------:R-:W-:Y:S01]  /*7520*/  UMOV UR11, 0x14f00000 ;  /* 0x14f00000000b7882 */ /* 0x000fe20000000000 */
[----:B------:R-:W-:Y:S01]  /*7530*/  UMOV UR34, URZ ;  /* 0x0000003f00227c82 */ /* 0x000fe20008000000 */
[C---:B------:R-:W-:Y:S01]  /*7540*/  IADD3 R6, P1, R15.reuse, UR6, RZ ;  /* 0x000000060f067c10 */ /* 0x040fe2000ff3e0ff */
[----:B------:R-:W-:Y:S01]  /*7550*/  UMOV UR36, UR20 ;  /* 0x0000001400247c82 */ /* 0x000fe20008000000 */
[C---:B------:R-:W-:Y:S01]  /*7560*/  R2UR UR35, R15.reuse ;  /* 0x000000000f2372ca */ /* 0x040fe200000e0000 */
[----:B------:R-:W-:Y:S01]  /*7570*/  UMOV UR37, UR21 ;  /* 0x0000001500257c82 */ /* 0x000fe20008000000 */
[----:B------:R-:W-:Y:S01]  /*7580*/  LEA.HI.X.SX32 R12, R15, R8, 0x1, P1 ;  /* 0x000000080f0c7211 */ /* 0x000fe200008f0eff */
        /* <DEDUP_REMOVED lines=8> */
[----:B------:R-:W-:Y:S01]  /*7610*/  UIADD3 UR16, UR16, 0x1a000, URZ ;  /* 0x0001a00010107890 */ /* 0x000fe2000fffe03f */
[----:B---3--:R-:W-:Y:S01]  /*7620*/  LEA R4, P2, R6, R4, 0x2 ;  /* 0x0000000406047211 */ /* 0x008fe200078410ff */
[----:B------:R-:W-:Y:S01]  /*7630*/  UMOV UR25, UR33 ;  /* 0x0000002100197c82 */ /* 0x000fe20008000000 */
[----:B------:R-:W-:Y:S01]  /*7640*/  UMOV UR27, UR35 ;  /* 0x00000023001b7c82 */ /* 0x000fe20008000000 */
[----:B------:R-:W-:Y:S01]  /*7650*/  UMOV UR17, UR33 ;  /* 0x0000002100117c82 */ /* 0x000fe20008000000 */
[----:B------:R-:W-:Y:S01]  /*7660*/  R2UR UR22, R4 ;  /* 0x00000000041672ca */ /* 0x000fe200000e0000 */
[----:B------:R-:W-:Y:S01]  /*7670*/  UMOV UR19, UR35 ;  /* 0x0000002300137c82 */ /* 0x000fe20008000000 */
[----:B------:R-:W-:Y:S01]  /*7680*/  IADD3 R4, P1, R10, 0x1f0, RZ ;  /* 0x000001f00a047810 */ /* 0x000fe20007f3e0ff */
[----:B------:R-:W-:Y:S01]  /*7690*/  UMOV UR31, UR33 ;  /* 0x00000021001f7c82 */ /* 0x000fe20008000000 */
[----:B------:R-:W-:Y:S01]  /*76a0*/  LEA.HI.X R5, R6, R5, R12, 0x2, P2 ;  /* 0x0000000506057211 */ /* 0x000fe200010f140c */
[----:B------:R-:W-:Y:S01]  /*76b0*/  UMOV UR5, 0x10 ;  /* 0x0000001000057882 */ /* 0x000fe20000000000 */
[----:B------:R-:W-:Y:S01]  /*76c0*/  R2UR UR8, R4 ;  /* 0x00000000040872ca */ /* 0x000fe200000e0000 */
[----:B------:R-:W-:Y:S01]  /*76d0*/  IMAD.X R4, RZ, RZ, R11, P1 ;  /* 0x000000ffff047224 */ /* 0x000fe200008e060b */
[----:B------:R-:W-:-:S04]  /*76e0*/  R2UR UR23, R5 ;  /* 0x00000000051772ca */ /* 0x000fc800000e0000 */
[----:B------:R-:W-:-:S13]  /*76f0*/  R2UR UR9, R4 ;  /* 0x00000000040972ca */ /* 0x000fda00000e0000 */
[----:B------:R3:W-:Y:S01]  /*7700*/  UTMALDG.4D [UR32], [UR8], desc[UR10] ;  /* 0x00000a20080075b4 */ /* 0x0007e20008019000 */
[----:B------:R3:W-:Y:S01]  /*7710*/  UTMALDG.4D [UR24], [UR8], desc[UR10] ;  /* 0x00000a18080075b4 */ /* 0x0007e20008019000 */
[----:B------:R3:W-:Y:S01]  /*7720*/  UTMALDG.4D [UR16], [UR8], desc[UR10] ;  /* 0x00000a10080075b4 */ /* 0x0007e20008019000 */
[----:B------:R3:W-:Y:S01]  /*7730*/  UBLKCP.S.G [UR30], [UR22], UR5 ;  /* 0x0000001e160073ba */ /* 0x0007e20008000205 */
[----:B------:R-:W4:Y:S02]  /*7740*/  SYNCS.PHASECHK.TRANS64.TRYWAIT P1, [R0+URZ+0x26828], R7 ;  /* 0x02682807000075a7 */ /* 0x000f24000802017f */
[----:B---34-:R-:W-:Y:S05]  /*7750*/  @!P1 BRA `(.L_x_70) ;  /* 0x0000000c00149947 */ /* 0x018fea0003800000 */
.L_x_92:
[----:B------:R-:W-:Y:S05]  /*7760*/  @P0 BRA `(.L_x_71) ;  /* 0x0000000000140947 */ /* 0x000fea0003800000 */
[----:B------:R-:W-:Y:S01]  /*7770*/  ISETP.NE.AND P0, PT, R13, RZ, PT ;  /* 0x000000ff0d00720c */ /* 0x000fe20003f05270 */
[----:B------:R-:W-:-:S04]  /*7780*/  IMAD.MOV.U32 R5, RZ, RZ, 0x3100 ;  /* 0x00003100ff057424 */ /* 0x000fc800078e00ff */
[----:B------:R4:W-:Y:S08]  /*7790*/  SYNCS.ARRIVE.TRANS64 RZ, [R0+URZ+0x26818], R5 ;  /* 0x0268180500ff79a7 */ /* 0x0009f0000800003f */
[----:B------:R-:W-:Y:S05]  /*77a0*/  @!P0 BRA `(.L_x_71) ;  /* 0x0000000000048947 */ /* 0x000fea0003800000 */
[----:B------:R-:W-:Y:S01]  /*77b0*/  BPT.TRAP 0x1 ;  /* 0x000000040000795c */ /* 0x000fe20000300000 */
.L_x_71:
        /* <DEDUP_REMOVED lines=8> */
[----:B------:R-:W-:Y:S01]  /*7840*/  UMOV UR37, UR21 ;  /* 0x0000001500257c82 */ /* 0x000fe20008000000 */
[----:B------:R-:W-:Y:S01]  /*7850*/  UMOV UR26, 0x20 ;  /* 0x00000020001a7882 */ /* 0x000fe20000000000 */
[----:B------:R-:W-:Y:S01]  /*7860*/  UMOV UR28, UR20 ;  /* 0x00000014001c7c82 */ /* 0x000fe20008000000 */
[----:B------:R-:W-:Y:S01]  /*7870*/  UMOV UR29, UR21 ;  /* 0x00000015001d7c82 */ /* 0x000fe20008000000 */
[----:B------:R-:W-:Y:S01]  /*7880*/  UMOV UR18, 0x40 ;  /* 0x0000004000127882 */ /* 0x000fe20000000000 */
[----:B------:R-:W-:Y:S01]  /*7890*/  UIADD3 UR35, UR35, 0x40, URZ ;  /* 0x0000004023237890 */ /* 0x000fe2000fffe03f */
[----:B------:R-:W-:Y:S01]  /*78a0*/  IMAD.MOV.U32 R12, RZ, RZ, 0x1 ;  /* 0x00000001ff0c7424 */ /* 0x000fe200078e00ff */
[----:B------:R-:W-:-:S02]  /*78b0*/  UIADD3 UR32, UR16, 0x15000, URZ ;  /* 0x0001500010207890 */ /* 0x000fc4000fffe03f */
[----:B------:R-:W-:Y:S02]  /*78c0*/  UIADD3 UR33, UR16, 0x26818, URZ ;  /* 0x0002681810217890 */ /* 0x000fe4000fffe03f */
[----:B------:R-:W-:Y:S01]  /*78d0*/  UIADD3 UR24, UR16, 0x16000, URZ ;  /* 0x0001600010187890 */ /* 0x000fe2000fffe03f */
[----:B----4-:R-:W-:Y:S01]  /*78e0*/  IMAD.U32 R5, RZ, RZ, UR35 ;  /* 0x00000023ff057e24 */ /* 0x010fe2000f8e00ff */
        /* <DEDUP_REMOVED lines=8> */
[----:B------:R-:W-:Y:S01]  /*7970*/  UMOV UR5, 0x10 ;  /* 0x0000001000057882 */ /* 0x000fe20000000000 */
[----:B------:R-:W-:Y:S01]  /*7980*/  UMOV UR31, UR33 ;  /* 0x00000021001f7c82 */ /* 0x000fe20008000000 */
[----:B------:R4:W-:Y:S01]  /*7990*/  UTMALDG.4D [UR24], [UR10], desc[UR22] ;  /* 0x000016180a0075b4 */ /* 0x0009e20008019000 */
[----:B------:R4:W-:Y:S01]  /*79a0*/  UTMALDG.4D [UR16], [UR10], desc[UR22] ;  /* 0x000016100a0075b4 */ /* 0x0009e20008019000 */
[----:B------:R4:W-:Y:S02]  /*79b0*/  UBLKCP.S.G [UR30], [UR8], UR5 ;  /* 0x0000001e080073ba */ /* 0x0009e40008000205 */
[----:B----4-:R-:W-:Y:S01]  /*79c0*/  NOP ;  /* 0x0000000000007918 */ /* 0x010fe20000000000 */
.L_x_57:
[----:B------:R-:W4:Y:S01]  /*79d0*/  S2R R2, SR_TID.X ;  /* 0x0000000000027919 */ /* 0x000f220000002100 */
[----:B------:R-:W-:Y:S01]  /*79e0*/  IMAD R3, R12, 0x8, R0 ;  /* 0x000000080c037824 */ /* 0x000fe200078e0200 */
[----:B----4-:R-:W-:Y:S02]  /*79f0*/  LOP3.LUT R4, R2, 0x7f, RZ, 0xc0, !PT ;  /* 0x0000007f02047812 */ /* 0x010fe400078ec0ff */
[----:B------:R-:W-:Y:S02]  /*7a00*/  SHF.L.U32 R2, R9, 0x1f, RZ ;  /* 0x0000001f09027819 */ /* 0x000fe400000006ff */
[----:B------:R-:W-:Y:S02]  /*7a10*/  ISETP.NE.AND P1, PT, R4, RZ, PT ;  /* 0x000000ff0400720c */ /* 0x000fe40003f25270 */
[----:B------:R-:W4:Y:S02]  /*7a20*/  SYNCS.PHASECHK.TRANS64.TRYWAIT P0, [R3+URZ+0x26840], R2 ;  /* 0x02684002030075a7 */ /* 0x000f24000800017f */
[----:B----4-:R-:W-:Y:S09]  /*7a30*/  @!P0 BRA `(.L_x_72) ;  /* 0x0000000800708947 */ /* 0x010ff20003800000 */
.L_x_93:
[----:B------:R-:W-:Y:S05]  /*7a40*/  @P1 BRA `(.L_x_73) ;  /* 0x0000000000181947 */ /* 0x000fea0003800000 */
[----:B------:R-:W5:Y:S01]  /*7a50*/  S2R R4, SR_TID.X ;  /* 0x0000000000047919 */ /* 0x000f620000002100 */
[----:B----4-:R-:W-:-:S04]  /*7a60*/  MOV R2, 0x3100 ;  /* 0x0000310000027802 */ /* 0x010fc80000000f00 */
[----:B------:R4:W-:Y:S01]  /*7a70*/  SYNCS.ARRIVE.TRANS64 RZ, [R3+URZ+0x26830], R2 ;  /* 0x0268300203ff79a7 */ /* 0x0009e2000800003f */
[----:B-----5:R-:W-:-:S13]  /*7a80*/  LOP3.LUT P0, RZ, R4, 0x1f, RZ, 0xc0, !PT ;  /* 0x0000001f04ff7812 */ /* 0x020fda000780c0ff */
[----:B----4-:R-:W-:Y:S05]  /*7a90*/  @!P0 BRA `(.L_x_73) ;  /* 0x0000000000048947 */ /* 0x010fea0003800000 */
[----:B------:R-:W-:Y:S01]  /*7aa0*/  BPT.TRAP 0x1 ;  /* 0x000000040000795c */ /* 0x000fe20000300000 */
.L_x_73:
[----:B------:R-:W-:Y:S01]  /*7ab0*/  R2UR UR35, R5 ;  /* 0x00000000052372ca */ /* 0x000fe200000e0000 */
[C-C-:B----4-:R-:W-:Y:S01]  /*7ac0*/  IMAD R2, R12.reuse, 0x3000, R0.reuse ;  /* 0x000030000c027824 */ /* 0x150fe200078e0200 */
[----:B------:R-:W-:Y:S01]  /*7ad0*/  R2UR UR33, R3 ;  /* 0x00000000032172ca */ /* 0x000fe200000e0000 */
[----:B-123--:R-:W-:Y:S01]  /*7ae0*/  IMAD R0, R12, 0x100, R0 ;  /* 0x000001000c007824 */ /* 0x00efe200078e0200 */
[----:B------:R-:W-:Y:S01]  /*7af0*/  ULDC.64 UR8, c[0x0][0x728] ;  /* 0x0001ca0000087ab9 */ /* 0x000fe20000000a00 */
[----:B------:R-:W-:Y:S01]  /*7b00*/  UMOV UR22, 0x0 ;  /* 0x0000000000167882 */ /* 0x000fe20000000000 */
[----:B------:R-:W-:Y:S01]  /*7b10*/  R2UR UR16, R2 ;  /* 0x00000000021072ca */ /* 0x000fe200000e0000 */
[----:B------:R-:W-:Y:S01]  /*7b20*/  UMOV UR23, 0x14f00000 ;  /* 0x14f0000000177882 */ /* 0x000fe20000000000 */
[----:B------:R-:W-:Y:S01]  /*7b30*/  R2UR UR5, R0 ;  /* 0x00000000000572ca */ /* 0x000fe200000e0000 */
[----:B------:R-:W-:Y:S01]  /*7b40*/  UMOV UR34, URZ ;  /* 0x0000003f00227c82 */ /* 0x000fe20008000000 */
[----:B------:R-:W-:Y:S01]  /*7b50*/  UMOV UR36, UR20 ;  /* 0x0000001400247c82 */ /* 0x000fe20008000000 */
[----:B------:R-:W-:Y:S01]  /*7b60*/  UMOV UR37, UR21 ;  /* 0x0000001500257c82 */ /* 0x000fe20008000000 */
[----:B------:R-:W-:Y:S01]  /*7b70*/  UMOV UR26, 0x20 ;  /* 0x00000020001a7882 */ /* 0x000fe20000000000 */
[----:B------:R-:W-:Y:S01]  /*7b80*/  UIADD3 UR13, UP0, UR35, UR6, URZ ;  /* 0x00000006230d7290 */ /* 0x000fe2000ff1e03f */
[----:B------:R-:W-:Y:S01]  /*7b90*/  VIADD R0, R12, 0x1 ;  /* 0x000000010c007836 */ /* 0x000fe20000000000 */
[----:B------:R-:W-:Y:S01]  /*7ba0*/  UIADD3 UR33, UR33, 0x26830, URZ ;  /* 0x0002683021217890 */ /* 0x000fe2000fffe03f */
[----:B------:R-:W-:Y:S01]  /*7bb0*/  UMOV UR28, UR20 ;  /* 0x00000014001c7c82 */ /* 0x000fe20008000000 */
[----:B------:R-:W-:-:S02]  /*7bc0*/  UMOV UR29, UR21 ;  /* 0x00000015001d7c82 */ /* 0x000fc40008000000 */
[----:B------:R-:W-:Y:S01]  /*7bd0*/  PLOP3.LUT P0, PT, PT, PT, UP0, 0x80, 0x0 ;  /* 0x000000000000781c */ /* 0x000fe20003f0f008 */
[----:B------:R-:W-:Y:S02]  /*7be0*/  ULEA UR8, UP0, UR13, UR8, 0x2 ;  /* 0x000000080d087291 */ /* 0x000fe4000f80103f */
[----:B------:R-:W-:Y:S01]  /*7bf0*/  UIADD3 UR32, UR16, 0x18000, URZ ;  /* 0x0001800010207890 */ /* 0x000fe2000fffe03f */
[----:B------:R-:W-:Y:S01]  /*7c00*/  LEA.HI.X.SX32 R5, R5, R8, 0x1, P0 ;  /* 0x0000000805057211 */ /* 0x000fe200000f0eff */
[----:B------:R-:W-:Y:S01]  /*7c10*/  UIADD3 UR24, UR16, 0x19000, URZ ;  /* 0x0001900010187890 */ /* 0x000fe2000fffe03f */
[----:B------:R-:W-:Y:S01]  /*7c20*/  IADD3 R10, P0, R10, 0x1f0, RZ ;  /* 0x000001f00a0a7810 */ /* 0x000fe20007f1e0ff */
[----:B------:R-:W-:Y:S01]  /*7c30*/  UIADD3 UR16, UR16, 0x1a000, URZ ;  /* 0x0001a00010107890 */ /* 0x000fe2000fffe03f */
[----:B------:R-:W-:Y:S01]  /*7c40*/  R2UR UR17, R5 ;  /* 0x00000000051172ca */ /* 0x000fe200000e0000 */
[----:B------:R-:W-:Y:S01]  /*7c50*/  UIADD3 UR30, UR5, 0x1e200, URZ ;  /* 0x0001e200051e7890 */ /* 0x000fe2000fffe03f */
[----:B------:R-:W-:Y:S01]  /*7c60*/  R2UR UR10, R10 ;  /* 0x000000000a0a72ca */ /* 0x000fe200000e0000 */
[----:B------:R-:W-:Y:S01]  /*7c70*/  IMAD.X R11, RZ, RZ, R11, P0 ;  /* 0x000000ffff0b7224 */ /* 0x000fe200000e060b */
[----:B------:R-:W-:Y:S01]  /*7c80*/  UMOV UR27, UR35 ;  /* 0x00000023001b7c82 */ /* 0x000fe20008000000 */
[----:B------:R-:W-:Y:S01]  /*7c90*/  UMOV UR25, UR33 ;  /* 0x0000002100197c82 */ /* 0x000fe20008000000 */
[----:B------:R-:W-:Y:S01]  /*7ca0*/  UMOV UR18, 0x40 ;  /* 0x0000004000127882 */ /* 0x000fe20000000000 */
[----:B------:R-:W-:Y:S01]  /*7cb0*/  UMOV UR19, UR35 ;  /* 0x0000002300137c82 */ /* 0x000fe20008000000 */
[----:B------:R-:W-:Y:S01]  /*7cc0*/  R2UR UR11, R11 ;  /* 0x000000000b0b72ca */ /* 0x000fe200000e0000 */
[----:B------:R-:W-:Y:S01]  /*7cd0*/  UMOV UR31, UR33 ;  /* 0x00000021001f7c82 */ /* 0x000fe20008000000 */
[----:B------:R-:W-:Y:S01]  /*7ce0*/  UMOV UR5, 0x10 ;  /* 0x0000001000057882 */ /* 0x000fe20000000000 */
[----:B------:R-:W-:-:S02]  /*7cf0*/  ISETP.NE.AND P0, PT, R0, 0x2, PT ;  /* 0x000000020000780c */ /* 0x000fc40003f05270 */
[----:B------:R-:W-:Y:S02]  /*7d00*/  ULEA.HI.X UR9, UR13, UR9, UR17, 0x2, UP0 ;  /* 0x000000090d097291 */ /* 0x000fe400080f1411 */
[----:B------:R-:W-:Y:S01]  /*7d10*/  SEL R2, RZ, 0x1, P0 ;  /* 0x00000001ff027807 */ /* 0x000fe20000000000 */
[----:B------:R-:W-:Y:S01]  /*7d20*/  UMOV UR17, UR33 ;  /* 0x0000002100117c82 */ /* 0x000fe20008000000 */
[----:B------:R-:W-:Y:S02]  /*7d30*/  SEL R0, R0, RZ, P0 ;  /* 0x000000ff00007207 */ /* 0x000fe40000000000 */
[----:B------:R-:W-:Y:S02]  /*7d40*/  LOP3.LUT R9, R9, R2, RZ, 0x3c, !PT ;  /* 0x0000000209097212 */ /* 0x000fe400078e3cff */
[----:B------:R1:W-:Y:S01]  /*7d50*/  UTMALDG.4D [UR32], [UR10], desc[UR22] ;  /* 0x000016200a0075b4 */ /* 0x0003e20008019000 */
[----:B------:R1:W-:Y:S01]  /*7d60*/  UTMALDG.4D [UR24], [UR10], desc[UR22] ;  /* 0x000016180a0075b4 */ /* 0x0003e20008019000 */
[----:B------:R1:W-:Y:S01]  /*7d70*/  UTMALDG.4D [UR16], [UR10], desc[UR22] ;  /* 0x000016100a0075b4 */ /* 0x0003e20008019000 */
[----:B------:R1:W-:Y:S02]  /*7d80*/  UBLKCP.S.G [UR30], [UR8], UR5 ;  /* 0x0000001e080073ba */ /* 0x0003e40008000205 */
[----:B-1----:R-:W-:Y:S01]  /*7d90*/  NOP ;  /* 0x0000000000007918 */ /* 0x002fe20000000000 */
.L_x_54:
[----:B------:R-:W-:Y:S05]  /*7da0*/  BSYNC B0 ;  /* 0x0000000000007941 */ /* 0x000fea0003800000 */
.L_x_53:
[----:B------:R-:W-:-:S03]  /*7db0*/  UMOV UR5, 0xffffffff ;  /* 0xffffffff00057882 */ /* 0x000fc60000000000 */
[----:B------:R-:W-:Y:S05]  /*7dc0*/  BRA.DIV UR5, `(.L_x_74) ;  /* 0x0000000605a07947 */ /* 0x000fea000b800000 */
[----:B------:R-:W-:-:S13]  /*7dd0*/  ELECT P0, URZ, PT ;  /* 0x00000000003f782f */ /* 0x000fda0003800000 */
.L_x_96:
[----:B------:R-:W-:Y:S04]  /*7de0*/  BSSY B0, `(.L_x_75) ;  /* 0x0000023000007945 */ /* 0x000fe80003800000 */
[----:B------:R-:W-:Y:S05]  /*7df0*/  @!P0 BRA `(.L_x_76) ;  /* 0x0000000000848947 */ /* 0x000fea0003800000 */
[----:B------:R-:W-:-:S06]  /*7e00*/  ULOP3.LUT UR5, UR38, 0x2, URZ, 0xfc, !UPT ;  /* 0x0000000226057892 */ /* 0x000fcc000f8efc3f */
[----:B------:R-:W-:-:S05]  /*7e10*/  IMAD.U32 R2, RZ, RZ, UR5 ;  /* 0x00000005ff027e24 */ /* 0x000fca000f8e00ff */
[----:B------:R-:W-:-:S13]  /*7e20*/  ISETP.NE.AND P0, PT, R2, 0x3, PT ;  /* 0x000000030200780c */ /* 0x000fda0003f05270 */
[----:B------:R-:W-:Y:S05]  /*7e30*/  @!P0 BRA `(.L_x_77) ;  /* 0x0000000000048947 */ /* 0x000fea0003800000 */
[----:B------:R-:W-:Y:S01]  /*7e40*/  BPT.TRAP 0x1 ;  /* 0x000000040000795c */ /* 0x000fe20000300000 */
.L_x_77:
[----:B------:R-:W1:Y:S01]  /*7e50*/  S2R R3, SR_CgaCtaId ;  /* 0x0000000000037919 */ /* 0x000e620000008800 */
[----:B------:R-:W-:Y:S02]  /*7e60*/  MOV R2, 0x400 ;  /* 0x0000040000027802 */ /* 0x000fe40000000f00 */
[----:B------:R-:W-:Y:S02]  /*7e70*/  SHF.L.U32 R5, R9, 0x1f, RZ ;  /* 0x0000001f09057819 */ /* 0x000fe400000006ff */
[----:B-1----:R-:W-:Y:S01]  /*7e80*/  LEA R7, R3, R2, 0x18 ;  /* 0x0000000203077211 */ /* 0x002fe200078ec0ff */
[----:B------:R-:W-:-:S04]  /*7e90*/  VIADD R2, R0, 0x1 ;  /* 0x0000000100027836 */ /* 0x000fc80000000000 */
[----:B------:R-:W-:Y:S01]  /*7ea0*/  VIADD R3, R7, 0x26820 ;  /* 0x0002682007037836 */ /* 0x000fe20000000000 */
[----:B------:R-:W-:-:S03]  /*7eb0*/  ISETP.NE.AND P2, PT, R2, 0x2, PT ;  /* 0x000000020200780c */ /* 0x000fc60003f45270 */
[----:B------:R-:W-:Y:S01]  /*7ec0*/  IMAD R6, R0, 0x8, R3 ;  /* 0x0000000800067824 */ /* 0x000fe200078e0203 */
[----:B------:R-:W-:-:S03]  /*7ed0*/  SEL R4, RZ, 0x1, P2 ;  /* 0x00000001ff047807 */ /* 0x000fc60001000000 */
[----:B------:R-:W1:Y:S01]  /*7ee0*/  SYNCS.PHASECHK.TRANS64.TRYWAIT P1, [R6+URZ], R5 ;  /* 0x00000005060075a7 */ /* 0x000e62000802017f */
[----:B------:R-:W-:Y:S02]  /*7ef0*/  LOP3.LUT R9, R9, R4, RZ, 0x3c, !PT ;  /* 0x0000000409097212 */ /* 0x000fe400078e3cff */
[----:B------:R-:W-:Y:S02]  /*7f00*/  SEL R4, R2, RZ, P2 ;  /* 0x000000ff02047207 */ /* 0x000fe40001000000 */
[----:B------:R-:W-:-:S03]  /*7f10*/  SHF.L.U32 R2, R9, 0x1f, RZ ;  /* 0x0000001f09027819 */ /* 0x000fc600000006ff */
[----:B------:R-:W-:Y:S01]  /*7f20*/  IMAD R3, R4, 0x8, R3 ;  /* 0x0000000804037824 */ /* 0x000fe200078e0203 */
[----:B-1----:R-:W-:Y:S06]  /*7f30*/  @!P1 BRA `(.L_x_78) ;  /* 0x0000000400689947 */ /* 0x002fec0003800000 */
.L_x_97:
[----:B------:R-:W2:Y:S02]  /*7f40*/  SYNCS.PHASECHK.TRANS64.TRYWAIT P1, [R3+URZ], R2 ;  /* 0x00000002030075a7 */ /* 0x000ea4000802017f */
[----:B--2---:R-:W-:Y:S05]  /*7f50*/  @!P1 BRA `(.L_x_79) ;  /* 0x0000000400749947 */ /* 0x004fea0003800000 */
.L_x_98:
[----:B------:R-:W-:Y:S05]  /*7f60*/  @!P0 BRA `(.L_x_80) ;  /* 0x0000000000048947 */ /* 0x000fea0003800000 */
[----:B------:R-:W-:Y:S01]  /*7f70*/  BPT.TRAP 0x1 ;  /* 0x000000040000795c */ /* 0x000fe20000300000 */
.L_x_80:
[----:B--2---:R-:W-:-:S05]  /*7f80*/  VIADD R3, R7, 0x26840 ;  /* 0x0002684007037836 */ /* 0x004fca0000000000 */
[----:B------:R-:W-:-:S04]  /*7f90*/  LEA R0, R0, R3, 0x3 ;  /* 0x0000000300007211 */ /* 0x000fc800078e18ff */
[----:B------:R-:W2:Y:S02]  /*7fa0*/  SYNCS.PHASECHK.TRANS64.TRYWAIT P0, [R0+URZ], R5 ;  /* 0x00000005000075a7 */ /* 0x000ea4000800017f */
[----:B--2---:R-:W-:Y:S05]  /*7fb0*/  @!P0 BRA `(.L_x_81) ;  /* 0x0000000400708947 */ /* 0x004fea0003800000 */
.L_x_99:
[----:B------:R-:W-:-:S07]  /*7fc0*/  IMAD R3, R4, 0x8, R3 ;  /* 0x0000000804037824 */ /* 0x000fce00078e0203 */
.L_x_82:
[----:B---3--:R3:W4:Y:S02]  /*7fd0*/  SYNCS.PHASECHK.TRANS64.TRYWAIT P0, [R3+URZ], R2 ;  /* 0x00000002030075a7 */ /* 0x008724000800017f */
[----:B----4-:R-:W-:Y:S05]  /*7fe0*/  @!P0 NANOSLEEP.SYNCS 0x989680 ;  /* 0x009896800000895d */ /* 0x010fea0003900000 */
[----:B------:R-:W4:Y:S02]  /*7ff0*/  @!P0 SYNCS.PHASECHK.TRANS64 P0, [R3+URZ], R2 ;  /* 0x00000002030085a7 */ /* 0x000f24000800007f */
[----:B----4-:R-:W-:Y:S05]  /*8000*/  @!P0 BRA `(.L_x_82) ;  /* 0xfffffffc00f08947 */ /* 0x010fea000383ffff */
.L_x_76:
[----:B------:R-:W-:Y:S05]  /*8010*/  BSYNC B0 ;  /* 0x0000000000007941 */ /* 0x000fea0003800000 */
.L_x_75:
[----:B------:R-:W-:Y:S05]  /*8020*/  EXIT ;  /* 0x000000000000794d */ /* 0x000fea0003800000 */
.L_x_10:
[----:B------:R-:W-:Y:S02]  /*8030*/  IMAD.MOV.U32 R13, RZ, RZ, R120 ;  /* 0x000000ffff0d7224 */ /* 0x000fe400078e0078 */
[----:B------:R-:W-:Y:S02]  /*8040*/  IMAD.MOV.U32 R12, RZ, RZ, RZ ;  /* 0x000000ffff0c7224 */ /* 0x000fe400078e00ff */
[----:B------:R-:W-:Y:S02]  /*8050*/  IMAD.MOV.U32 R11, RZ, RZ, 0x1f ;  /* 0x0000001fff0b7424 */ /* 0x000fe400078e00ff */
[----:B------:R-:W-:-:S07]  /*8060*/  IMAD.MOV.U32 R15, RZ, RZ, -0x1 ;  /* 0xffffffffff0f7424 */ /* 0x000fce00078e00ff */
[----:B------:R-:W-:Y:S05]  /*8070*/  WARPSYNC.COLLECTIVE R15, `(.L_x_83) ;  /* 0x000000000f087348 */ /* 0x000fea0003c00000 */
[----:B------:R1:W2:Y:S02]  /*8080*/  SHFL.IDX P6, R14, R13, R12, R11 ;  /* 0x0000000c0d0e7389 */ /* 0x0002a400000c000b */
[----:B-12---:R-:W-:Y:S01]  /*8090*/  ENDCOLLECTIVE ;  /* 0x000000000000791b */ /* 0x006fe20003800000 */
.L_x_83:
[----:B------:R-:W-:Y:S05]  /*80a0*/  BRA `(.L_x_84) ;  /* 0xffffff8800b47947 */ /* 0x000fea000383ffff */
.L_x_12:
[----:B--2---:R2:W3:Y:S02]  /*80b0*/  SYNCS.PHASECHK.TRANS64.TRYWAIT P0, [R16+URZ+0x26800], R7 ;  /* 0x02680007100075a7 */ /* 0x0044e4000800017f */
[----:B---3--:R-:W-:Y:S05]  /*80c0*/  @!P0 NANOSLEEP.SYNCS 0x989680 ;  /* 0x009896800000895d */ /* 0x008fea0003900000 */
[----:B------:R-:W3:Y:S02]  /*80d0*/  @!P0 SYNCS.PHASECHK.TRANS64 P0, [R16+URZ+0x26800], R7 ;  /* 0x02680007100085a7 */ /* 0x000ee4000800007f */
[----:B---3--:R-:W-:Y:S05]  /*80e0*/  @!P0 BRA `(.L_x_12) ;  /* 0xfffffffc00f08947 */ /* 0x008fea000383ffff */
[----:B------:R-:W-:Y:S05]  /*80f0*/  BRA `(.L_x_11) ;  /* 0xffffff8800f47947 */ /* 0x000fea000383ffff */
.L_x_18:
[----:B---3--:R-:W-:-:S04]  /*8100*/  IMAD.U32 R5, RZ, RZ, UR8 ;  /* 0x00000008ff057e24 */ /* 0x008fc8000f8e00ff */
[----:B------:R3:W1:Y:S03]  /*8110*/  SYNCS.PHASECHK.TRANS64.TRYWAIT P1, [R5+URZ+0x26810], R6 ;  /* 0x02681006050075a7 */ /* 0x000666000802017f */
[----:B-1----:R-:W-:Y:S05]  /*8120*/  @!P1 NANOSLEEP.SYNCS 0x989680 ;  /* 0x009896800000995d */ /* 0x002fea0003900000 */
[----:B------:R-:W1:Y:S02]  /*8130*/  @!P1 SYNCS.PHASECHK.TRANS64 P1, [R5+URZ+0x26810], R6 ;  /* 0x02681006050095a7 */ /* 0x000e64000802007f */
[----:B-1----:R-:W-:Y:S05]  /*8140*/  @!P1 BRA `(.L_x_18) ;  /* 0xfffffffc00ec9947 */ /* 0x002fea000383ffff */
[----:B------:R-:W-:Y:S05]  /*8150*/  BRA `(.L_x_17) ;  /* 0xffffff94005c7947 */ /* 0x000fea000383ffff */
.L_x_22:
[----:B------:R-:W-:-:S04]  /*8160*/  IMAD.U32 R7, RZ, RZ, UR8 ;  /* 0x00000008ff077e24 */ /* 0x000fc8000f8e00ff */
[----:B------:R1:W1:Y:S03]  /*8170*/  SYNCS.PHASECHK.TRANS64.TRYWAIT P1, [R7+URZ+0x26830], R6 ;  /* 0x02683006070075a7 */ /* 0x000266000802017f */
[----:B-1----:R-:W-:Y:S05]  /*8180*/  @!P1 NANOSLEEP.SYNCS 0x989680 ;  /* 0x009896800000995d */ /* 0x002fea0003900000 */
[----:B------:R-:W1:Y:S02]  /*8190*/  @!P1 SYNCS.PHASECHK.TRANS64 P1, [R7+URZ+0x26830], R6 ;  /* 0x02683006070095a7 */ /* 0x000e64000802007f */
[----:B-1----:R-:W-:Y:S05]  /*81a0*/  @!P1 BRA `(.L_x_22) ;  /* 0xfffffffc00ec9947 */ /* 0x002fea000383ffff */
[----:B------:R-:W-:Y:S05]  /*81b0*/  BRA `(.L_x_21) ;  /* 0xffffff9800687947 */ /* 0x000fea000383ffff */
.L_x_55:
[----:B-1----:R1:W2:Y:S02]  /*81c0*/  SYNCS.PHASECHK.TRANS64.TRYWAIT P0, [R0+URZ+0x26820], R3 ;  /* 0x02682003000075a7 */ /* 0x0022a4000800017f */
[----:B--2---:R-:W-:Y:S05]  /*81d0*/  @!P0 NANOSLEEP.SYNCS 0x989680 ;  /* 0x009896800000895d */ /* 0x004fea0003900000 */
[----:B------:R-:W2:Y:S02]  /*81e0*/  @!P0 SYNCS.PHASECHK.TRANS64 P0, [R0+URZ+0x26820], R3 ;  /* 0x02682003000085a7 */ /* 0x000ea4000800007f */
[----:B--2---:R-:W-:Y:S05]  /*81f0*/  @!P0 BRA `(.L_x_55) ;  /* 0xfffffffc00f08947 */ /* 0x004fea000383ffff */
[----:B------:R-:W-:Y:S05]  /*8200*/  BRA `(.L_x_85) ;  /* 0xffffffdc008c7947 */ /* 0x000fea000383ffff */
.L_x_59:
[----:B-1----:R1:W2:Y:S02]  /*8210*/  SYNCS.PHASECHK.TRANS64.TRYWAIT P1, [R0+URZ+0x26840], R20 ;  /* 0x02684014000075a7 */ /* 0x0022a4000802017f */
[----:B--2---:R-:W-:Y:S05]  /*8220*/  @!P1 NANOSLEEP.SYNCS 0x989680 ;  /* 0x009896800000995d */ /* 0x004fea0003900000 */
[----:B------:R-:W2:Y:S02]  /*8230*/  @!P1 SYNCS.PHASECHK.TRANS64 P1, [R0+URZ+0x26840], R20 ;  /* 0x02684014000095a7 */ /* 0x000ea4000802007f */
[----:B--2---:R-:W-:Y:S05]  /*8240*/  @!P1 BRA `(.L_x_59) ;  /* 0xfffffffc00f09947 */ /* 0x004fea000383ffff */
[----:B------:R-:W-:Y:S05]  /*8250*/  BRA `(.L_x_86) ;  /* 0xffffffe400b87947 */ /* 0x000fea000383ffff */
.L_x_61:
[----:B--2---:R2:W3:Y:S02]  /*8260*/  SYNCS.PHASECHK.TRANS64.TRYWAIT P1, [R0+URZ+0x26828], R20 ;  /* 0x02682814000075a7 */ /* 0x0044e4000802017f */
[----:B---3--:R-:W-:Y:S05]  /*8270*/  @!P1 NANOSLEEP.SYNCS 0x989680 ;  /* 0x009896800000995d */ /* 0x008fea0003900000 */
[----:B------:R-:W3:Y:S02]  /*8280*/  @!P1 SYNCS.PHASECHK.TRANS64 P1, [R0+URZ+0x26828], R20 ;  /* 0x02682814000095a7 */ /* 0x000ee4000802007f */
[----:B---3--:R-:W-:Y:S05]  /*8290*/  @!P1 BRA `(.L_x_61) ;  /* 0xfffffffc00f09947 */ /* 0x008fea000383ffff */
[----:B------:R-:W-:Y:S05]  /*82a0*/  BRA `(.L_x_87) ;  /* 0xffffffe800647947 */ /* 0x000fea000383ffff */
.L_x_63:
[----:B---3--:R3:W4:Y:S02]  /*82b0*/  SYNCS.PHASECHK.TRANS64.TRYWAIT P1, [R0+URZ+0x26848], R20 ;  /* 0x02684814000075a7 */ /* 0x008724000802017f */
[----:B----4-:R-:W-:Y:S05]  /*82c0*/  @!P1 NANOSLEEP.SYNCS 0x989680 ;  /* 0x009896800000995d */ /* 0x010fea0003900000 */
[----:B------:R-:W4:Y:S02]  /*82d0*/  @!P1 SYNCS.PHASECHK.TRANS64 P1, [R0+URZ+0x26848], R20 ;  /* 0x02684814000095a7 */ /* 0x000f24000802007f */
[----:B----4-:R-:W-:Y:S05]  /*82e0*/  @!P1 BRA `(.L_x_63) ;  /* 0xfffffffc00f09947 */ /* 0x010fea000383ffff */
[----:B------:R-:W-:Y:S05]  /*82f0*/  BRA `(.L_x_88) ;  /* 0xffffffe800f07947 */ /* 0x000fea000383ffff */
.L_x_65:
[----:B------:R-:W-:-:S07]  /*8300*/  SHF.L.U32 R5, R9, 0x1f, RZ ;  /* 0x0000001f09057819 */ /* 0x000fce00000006ff */
.L_x_89:
[----:B--2---:R2:W3:Y:S02]  /*8310*/  SYNCS.PHASECHK.TRANS64.TRYWAIT P1, [R0+URZ+0x26820], R5 ;  /* 0x02682005000075a7 */ /* 0x0044e4000802017f */
[----:B---3--:R-:W-:Y:S05]  /*8320*/  @!P1 NANOSLEEP.SYNCS 0x989680 ;  /* 0x009896800000995d */ /* 0x008fea0003900000 */
[----:B------:R-:W3:Y:S02]  /*8330*/  @!P1 SYNCS.PHASECHK.TRANS64 P1, [R0+URZ+0x26820], R5 ;  /* 0x02682005000095a7 */ /* 0x000ee4000802007f */
[----:B---3--:R-:W-:Y:S05]  /*8340*/  @!P1 BRA `(.L_x_89) ;  /* 0xfffffffc00f09947 */ /* 0x008fea000383ffff */
[----:B------:R-:W-:Y:S05]  /*8350*/  BRA `(.L_x_90) ;  /* 0xffffffec008c7947 */ /* 0x000fea000383ffff */
.L_x_68:
[----:B--2---:R2:W3:Y:S02]  /*8360*/  SYNCS.PHASECHK.TRANS64.TRYWAIT P1, [R0+URZ+0x26840], R7 ;  /* 0x02684007000075a7 */ /* 0x0044e4000802017f */
[----:B---3--:R-:W-:Y:S05]  /*8370*/  @!P1 NANOSLEEP.SYNCS 0x989680 ;  /* 0x009896800000995d */ /* 0x008fea0003900000 */
[----:B------:R-:W3:Y:S02]  /*8380*/  @!P1 SYNCS.PHASECHK.TRANS64 P1, [R0+URZ+0x26840], R7 ;  /* 0x02684007000095a7 */ /* 0x000ee4000802007f */
[----:B---3--:R-:W-:Y:S05]  /*8390*/  @!P1 BRA `(.L_x_68) ;  /* 0xfffffffc00f09947 */ /* 0x008fea000383ffff */
[----:B------:R-:W-:Y:S05]  /*83a0*/  BRA `(.L_x_91) ;  /* 0xfffffff000347947 */ /* 0x000fea000383ffff */
.L_x_70:
[----:B---3--:R3:W4:Y:S02]  /*83b0*/  SYNCS.PHASECHK.TRANS64.TRYWAIT P1, [R0+URZ+0x26828], R7 ;  /* 0x02682807000075a7 */ /* 0x008724000802017f */
[----:B----4-:R-:W-:Y:S05]  /*83c0*/  @!P1 NANOSLEEP.SYNCS 0x989680 ;  /* 0x009896800000995d */ /* 0x010fea0003900000 */
[----:B------:R-:W4:Y:S02]  /*83d0*/  @!P1 SYNCS.PHASECHK.TRANS64 P1, [R0+URZ+0x26828], R7 ;  /* 0x02682807000095a7 */ /* 0x000f24000802007f */
[----:B----4-:R-:W-:Y:S05]  /*83e0*/  @!P1 BRA `(.L_x_70) ;  /* 0xfffffffc00f09947 */ /* 0x010fea000383ffff */
[----:B------:R-:W-:Y:S05]  /*83f0*/  BRA `(.L_x_92) ;  /* 0xfffffff000d87947 */ /* 0x000fea000383ffff */
.L_x_72:
[----:B----4-:R4:W5:Y:S02]  /*8400*/  SYNCS.PHASECHK.TRANS64.TRYWAIT P0, [R3+URZ+0x26840], R2 ;  /* 0x02684002030075a7 */ /* 0x010964000800017f */
[----:B-----5:R-:W-:Y:S05]  /*8410*/  @!P0 NANOSLEEP.SYNCS 0x989680 ;  /* 0x009896800000895d */ /* 0x020fea0003900000 */
[----:B------:R-:W5:Y:S02]  /*8420*/  @!P0 SYNCS.PHASECHK.TRANS64 P0, [R3+URZ+0x26840], R2 ;  /* 0x02684002030085a7 */ /* 0x000f64000800007f */
[----:B-----5:R-:W-:Y:S05]  /*8430*/  @!P0 BRA `(.L_x_72) ;  /* 0xfffffffc00f08947 */ /* 0x020fea000383ffff */
[----:B------:R-:W-:Y:S05]  /*8440*/  BRA `(.L_x_93) ;  /* 0xfffffff4007c7947 */ /* 0x000fea000383ffff */
.L_x_74:
[----:B------:R-:W-:Y:S01]  /*8450*/  BSSY B0, `(.L_x_94) ;  /* 0x0000006000007945 */ /* 0x000fe20003800000 */
[----:B------:R-:W-:-:S07]  /*8460*/  IMAD.MOV.U32 R15, RZ, RZ, -0x1 ;  /* 0xffffffffff0f7424 */ /* 0x000fce00078e00ff */
[----:B------:R-:W-:Y:S05]  /*8470*/  WARPSYNC.COLLECTIVE R15, `(.L_x_95) ;  /* 0x000000000f0c7348 */ /* 0x000fea0003c00000 */
[----:B------:R-:W-:Y:S02]  /*8480*/  ELECT P6, UR62, PT ;  /* 0x00000000003e782f */ /* 0x000fe400038c0000 */
[----:B------:R-:W-:Y:S01]  /*8490*/  MOV R14, UR62 ;  /* 0x0000003e000e7c02 */ /* 0x000fe20008000f00 */
[----:B------:R-:W-:Y:S10]  /*84a0*/  ENDCOLLECTIVE ;  /* 0x000000000000791b */ /* 0x000ff40003800000 */
.L_x_95:
[----:B------:R-:W-:Y:S05]  /*84b0*/  BSYNC B0 ;  /* 0x0000000000007941 */ /* 0x000fea0003800000 */
.L_x_94:
[----:B------:R-:W-:Y:S01]  /*84c0*/  PLOP3.LUT P0, PT, P6, PT, PT, 0x80, 0x0 ;  /* 0x000000000000781c */ /* 0x000fe2000370f070 */
[----:B------:R-:W-:-:S12]  /*84d0*/  BRA `(.L_x_96) ;  /* 0xfffffff800407947 */ /* 0x000fd8000383ffff */
.L_x_78:
[----:B-1----:R1:W2:Y:S02]  /*84e0*/  SYNCS.PHASECHK.TRANS64.TRYWAIT P1, [R6+URZ], R5 ;  /* 0x00000005060075a7 */ /* 0x0022a4000802017f */
[----:B--2---:R-:W-:Y:S05]  /*84f0*/  @!P1 NANOSLEEP.SYNCS 0x989680 ;  /* 0x009896800000995d */ /* 0x004fea0003900000 */
[----:B------:R-:W2:Y:S02]  /*8500*/  @!P1 SYNCS.PHASECHK.TRANS64 P1, [R6+URZ], R5 ;  /* 0x00000005060095a7 */ /* 0x000ea4000802007f */
[----:B--2---:R-:W-:Y:S05]  /*8510*/  @!P1 BRA `(.L_x_78) ;  /* 0xfffffffc00f09947 */ /* 0x004fea000383ffff */
[----:B------:R-:W-:Y:S05]  /*8520*/  BRA `(.L_x_97) ;  /* 0xfffffff800847947 */ /* 0x000fea000383ffff */
.L_x_79:
[----:B--2---:R2:W3:Y:S02]  /*8530*/  SYNCS.PHASECHK.TRANS64.TRYWAIT P1, [R3+URZ], R2 ;  /* 0x00000002030075a7 */ /* 0x0044e4000802017f */
[----:B---3--:R-:W-:Y:S05]  /*8540*/  @!P1 NANOSLEEP.SYNCS 0x989680 ;  /* 0x009896800000995d */ /* 0x008fea0003900000 */
[----:B------:R-:W3:Y:S02]  /*8550*/  @!P1 SYNCS.PHASECHK.TRANS64 P1, [R3+URZ], R2 ;  /* 0x00000002030095a7 */ /* 0x000ee4000802007f */
[----:B---3--:R-:W-:Y:S05]  /*8560*/  @!P1 BRA `(.L_x_79) ;  /* 0xfffffffc00f09947 */ /* 0x008fea000383ffff */
[----:B------:R-:W-:Y:S05]  /*8570*/  BRA `(.L_x_98) ;  /* 0xfffffff800787947 */ /* 0x000fea000383ffff */
.L_x_81:
[----:B--2---:R2:W3:Y:S02]  /*8580*/  SYNCS.PHASECHK.TRANS64.TRYWAIT P0, [R0+URZ], R5 ;  /* 0x00000005000075a7 */ /* 0x0044e4000800017f */
[----:B---3--:R-:W-:Y:S05]  /*8590*/  @!P0 NANOSLEEP.SYNCS 0x989680 ;  /* 0x009896800000895d */ /* 0x008fea0003900000 */
[----:B------:R-:W3:Y:S02]  /*85a0*/  @!P0 SYNCS.PHASECHK.TRANS64 P0, [R0+URZ], R5 ;  /* 0x00000005000085a7 */ /* 0x000ee4000800007f */
[----:B---3--:R-:W-:Y:S05]  /*85b0*/  @!P0 BRA `(.L_x_81) ;  /* 0xfffffffc00f08947 */ /* 0x008fea000383ffff */
[----:B------:R-:W-:Y:S05]  /*85c0*/  BRA `(.L_x_99) ;  /* 0xfffffff8007c7947 */ /* 0x000fea000383ffff */
.L_x_100:
[----:B------:R-:W-:-:S00]  /*85d0*/  BRA `(.L_x_100) ;  /* 0xfffffffc00fc7947 */ /* 0x000fc0000383ffff */
[----:B------:R-:W-:-:S00]  /*85e0*/  NOP ;  /* 0x0000000000007918 */ /* 0x000fc00000000000 */
        /* <DEDUP_REMOVED lines=9> */
.L_x_3293:


//--------------------- .text._ZN7cutlass13device_kernelIN5flash11enable_sm90INS1_16FlashAttnBwdSm90INS1_25CollectiveMainloopBwdSm90ILi2ELi2ELi2EN4cute5tupleIJNS5_1CILi1EEES8_S8_EEENS6_IJNS7_ILi64EEENS7_ILi128EEENS7_ILi96EEEEEENS_10bfloat16_tEfNS_4arch4Sm90ELb0ELb0ELb1ELb0ELb1ELb1ELb0ELb0ELi2ELi1ELi2ELi1ELb1EEENS1_21CollectiveEpilogueBwdISD_SE_SG_Li256ELb0ELb0ELi1EEENS1_19SingleTileSchedulerILb0ELb0ELb0ELi128EEEEEEEEEvNT_6ParamsE --------------------------
	.section	.text._ZN7cutlass13device_kernelIN5flash11enable_sm90INS1_16FlashAttnBwdSm90INS1_25CollectiveMainloopBwdSm90ILi2ELi2ELi2EN4cute5tupleIJNS5_1CILi1EEES8_S8_EEENS6_IJNS7_ILi64EEENS7_ILi128EEENS7_ILi96EEEEEENS_10bfloat16_tEfNS_4arch4Sm90ELb0ELb0ELb1ELb0ELb1ELb1ELb0ELb0ELi2ELi1ELi2ELi1ELb1EEENS1_21CollectiveEpilogueBwdISD_SE_SG_Li256ELb0ELb0ELi1EEENS1_19SingleTileSchedulerILb0ELb0ELb0ELi128EEEEEEEEEvNT_6ParamsE,"ax",@progbits
	.align	128
.text._ZN7cutlass13device_kernelIN5flash11enable_sm90INS1_16FlashAttnBwdSm90INS1_25CollectiveMainloopBwdSm90ILi2ELi2ELi2EN4cute5tupleIJNS5_1CILi1EEES8_S8_EEENS6_IJNS7_ILi64EEENS7_ILi128EEENS7_ILi96EEEEEENS_10bfloat16_tEfNS_4arch4Sm90ELb0ELb0ELb1ELb0ELb1ELb1ELb0ELb0ELi2ELi1ELi2ELi1ELb1EEENS1_21CollectiveEpilogueBwdISD_SE_SG_Li256ELb0ELb0ELi1EEENS1_19SingleTileSchedulerILb0ELb0ELb0ELi128EEEEEEEEEvNT_6ParamsE:
        .type           _ZN7cutlass13device_kernelIN5flash11enable_sm90INS1_16FlashAttnBwdSm90INS1_25CollectiveMainloopBwdSm90ILi2ELi2ELi2EN4cute5tupleIJNS5_1CILi1EEES8_S8_EEENS6_IJNS7_ILi64EEENS7_ILi128EEENS7_ILi96EEEEEENS_10bfloat16_tEfNS_4arch4Sm90ELb0ELb0ELb1ELb0ELb1ELb1ELb0ELb0ELi2ELi1ELi2ELi1ELb1EEENS1_21CollectiveEpilogueBwdISD_SE_SG_Li256ELb0ELb0ELi1EEENS1_19SingleTileSchedulerILb0ELb0ELb0ELi128EEEEEEEEEvNT_6ParamsE,@function
        .size           _ZN7cutlass13device_kernelIN5flash11enable_sm90INS1_16FlashAttnBwdSm90INS1_25CollectiveMainloopBwdSm90ILi2ELi2ELi2EN4cute5tupleIJNS5_1CILi1EEES8_S8_EEENS6_IJNS7_ILi64EEENS7_ILi128EEENS7_ILi96EEEEEENS_10bfloat16_tEfNS_4arch4Sm90ELb0ELb0ELb1ELb0ELb1ELb1ELb0ELb0ELi2ELi1ELi2ELi1ELb1EEENS1_21CollectiveEpilogueBwdISD_SE_SG_Li256ELb0ELb0ELi1EEENS1_19SingleTileSchedulerILb0ELb0ELb0ELi128EEEEEEEEEvNT_6ParamsE,(.L_x_3294 - _ZN7cutlass13device_kernelIN5flash11enable_sm90INS1_16FlashAttnBwdSm90INS1_25CollectiveMainloopBwdSm90ILi2ELi2ELi2EN4cute5tupleIJNS5_1CILi1EEES8_S8_EEENS6_IJNS7_ILi64EEENS7_ILi128EEENS7_ILi96EEEEEENS_10bfloat16_tEfNS_4arch4Sm90ELb0ELb0ELb1ELb0ELb1ELb1ELb0ELb0ELi2ELi1ELi2ELi1ELb1EEENS1_21CollectiveEpilogueBwdISD_SE_SG_Li256ELb0ELb0ELi1EEENS1_19SingleTileSchedulerILb0ELb0ELb0ELi128EEEEEEEEEvNT_6ParamsE)
        .other          _ZN7cutlass13device_kernelIN5flash11enable_sm90INS1_16FlashAttnBwdSm90INS1_25CollectiveMainloopBwdSm90ILi2ELi2ELi2EN4cute5tupleIJNS5_1CILi1EEES8_S8_EEENS6_IJNS7_ILi64EEENS7_ILi128EEENS7_ILi96EEEEEENS_10bfloat16_tEfNS_4arch4Sm90ELb0ELb0ELb1ELb0ELb1ELb1ELb0ELb0ELi2ELi1ELi2ELi1ELb1EEENS1_21CollectiveEpilogueBwdISD_SE_SG_Li256ELb0ELb0ELi1EEENS1_19SingleTileSchedulerILb0ELb0ELb0ELi128EEEEEEEEEvNT_6ParamsE,@"STO_CUDA_ENTRY STV_DEFAULT"
_ZN7cutlass13device_kernelIN5flash11enable_sm90INS1_16FlashAttnBwdSm90INS1_25CollectiveMainloopBwdSm90ILi2ELi2ELi2EN4cute5tupleIJNS5_1CILi1EEES8_S8_EEENS6_IJNS7_ILi64EEENS7_ILi128EEENS7_ILi96EEEEEENS_10bfloat16_tEfNS_4arch4Sm90ELb0ELb0ELb1ELb0ELb1ELb1ELb0ELb0ELi2ELi1ELi2ELi1ELb1EEENS1_21CollectiveEpilogueBwdISD_SE_SG_Li256ELb0ELb0ELi1EEENS1_19SingleTileSchedulerILb0ELb0ELb0ELi128EEEEEEEEEvNT_6ParamsE:
        /* <DEDUP_REMOVED lines=29> */
.L_x_102:
[----:B------:R-:W-:Y:S05]  /*01d0*/  BSYNC B0 ;  /* 0x0000000000007941 */ /* 0x000fea0003800000 */
.L_x_101:
        /* <DEDUP_REMOVED lines=33> */
[----:B------:R3:W1:Y:S01]  /*03f0*/  SYNCS.EXCH.64 URZ, [UR8+0x26820], UR4 ;  /* 0x02682004083f75b2 */ /* 0x0006620008000100 */
[----:B------:R3:W1:Y:S01]  /*0400*/  SYNCS.EXCH.64 URZ, [UR8+0x26818], UR6 ;  /* 0x02681806083f75b2 */ /* 0x0006620008000100 */
[----:B------:R3:W1:Y:S02]  /*0410*/  SYNCS.EXCH.64 URZ, [UR8+0x26828], UR4 ;  /* 0x02682804083f75b2 */ /* 0x0006640008000100 */
[----:B---3--:R-:W-:Y:S01]  /*0420*/  NOP ;  /* 0x0000000000007918 */ /* 0x008fe20000000000 */
.L_x_103:
        /* <DEDUP_REMOVED lines=22> */
.L_x_104:
[----:B------:R-:W-:Y:S01]  /*0590*/  PLOP3.LUT P0, PT, PT, PT, UP0, 0x80, 0x0 ;  /* 0x000000000000781c */ /* 0x000fe20003f0f008 */
[----:B------:R-:W-:Y:S01]  /*05a0*/  NOP ;  /* 0x0000000000007918 */ /* 0x000fe20000000000 */
[----:B-12-4-:R-:W-:Y:S11]  /*05b0*/  BAR.SYNC.DEFER_BLOCKING 0x0 ;  /* 0x0000000000007b1d */ /* 0x016ff60000010000 */
[----:B------:R-:W-:Y:S05]  /*05c0*/  @!P0 BRA `(.L_x_105) ;  /* 0x0000004c00108947 */ /* 0x000fea0003800000 */
.L_x_106:
        /* <DEDUP_REMOVED lines=33> */
.L_x_108:
[----:B------:R-:W1:Y:S01]  /*07e0*/  LDC.64 R16, c[0x4][R16] ;  /* 0x0100000010107b82 */ /* 0x000e620000000a00 */
[----:B------:R-:W-:Y:S01]  /*07f0*/  ULDC.64 UR4, c[0x4][0x88] ;  /* 0x0100220000047ab9 */ /* 0x000fe20000000a00 */
[----:B------:R-:W-:Y:S01]  /*0800*/  ULDC.64 UR6, c[0x4][0x90] ;  /* 0x0100240000067ab9 */ /* 0x000fe20000000a00 */
[----:B------:R-:W-:Y:S01]  /*0810*/  IMAD.U32 R4, RZ, RZ, UR4 ;  /* 0x00000004ff047e24 */ /* 0x000fe2000f8e00ff */
[----:B------:R-:W-:Y:S01]  /*0820*/  MOV R6, UR6 ;  /* 0x0000000600067c02 */ /* 0x000fe20008000f00 */
[----:B------:R-:W-:Y:S01]  /*0830*/  IMAD.U32 R5, RZ, RZ, UR5 ;  /* 0x00000005ff057e24 */ /* 0x000fe2000f8e00ff */
[----:B------:R-:W-:Y:S01]  /*0840*/  ULDC.64 UR4, c[0x4][0x10] ;  /* 0x0100040000047ab9 */ /* 0x000fe20000000a00 */
[----:B------:R-:W-:Y:S02]  /*0850*/  IMAD.U32 R7, RZ, RZ, UR7 ;  /* 0x00000007ff077e24 */ /* 0x000fe4000f8e00ff */
[----:B------:R-:W-:Y:S02]  /*0860*/  IMAD.U32 R10, RZ, RZ, UR4 ;  /* 0x00000004ff0a7e24 */ /* 0x000fe4000f8e00ff */
[----:B------:R-:W-:-:S02]  /*0870*/  IMAD.U32 R11, RZ, RZ, UR5 ;  /* 0x00000005ff0b7e24 */ /* 0x000fc4000f8e00ff */
[----:B------:R-:W-:Y:S02]  /*0880*/  IMAD.MOV.U32 R8, RZ, RZ, 0x70 ;  /* 0x00000070ff087424 */ /* 0x000fe400078e00ff */
[----:B------:R-:W-:Y:S02]  /*0890*/  IMAD.MOV.U32 R12, RZ, RZ, 0x1 ;  /* 0x00000001ff0c7424 */ /* 0x000fe400078e00ff */
[----:B------:R-:W-:-:S07]  /*08a0*/  IMAD.MOV.U32 R13, RZ, RZ, RZ ;  /* 0x000000ffff0d7224 */ /* 0x000fce00078e00ff */
[----:B------:R-:W-:-:S07]  /*08b0*/  LEPC R20, `(.L_x_107) ;  /* 0x000000001014794e */ /* 0x000fce0000000000 */
[----:B-1----:R-:W-:Y:S05]  /*08c0*/  CALL.ABS.NOINC R16 ;  /* 0x0000000010007343 */ /* 0x002fea0003c00000 */
.L_x_107:
        /* <DEDUP_REMOVED lines=21> */
[----:B--2---:R-:W-:Y:S05]  /*0a20*/  CALL.ABS.NOINC R14 ;  /* 0x000000000e007343 */ /* 0x004fea0003c00000 */
.L_x_110:
[----:B------:R-:W1:Y:S01]  /*0a30*/  LDC.64 R18, c[0x4][R18] ;  /* 0x0100000012127b82 */ /* 0x000e620000000a00 */
[----:B------:R-:W-:Y:S01]  /*0a40*/  ULDC.64 UR4, c[0x4][0x88] ;  /* 0x0100220000047ab9 */ /* 0x000fe20000000a00 */
[----:B------:R-:W-:Y:S01]  /*0a50*/  ULDC.64 UR6, c[0x4][0x10] ;  /* 0x0100040000067ab9 */ /* 0x000fe20000000a00 */
[----:B------:R-:W-:Y:S02]  /*0a60*/  IMAD.U32 R4, RZ, RZ, UR4 ;  /* 0x00000004ff047e24 */ /* 0x000fe4000f8e00ff */
        /* <DEDUP_REMOVED lines=11> */
.L_x_109:
[----:B------:R-:W-:Y:S01]  /*0b20*/  SHF.R.S32.HI R122, RZ, 0x1f, R121 ;  /* 0x0000001fff7a7819 */ /* 0x000fe20000011479 */
[----:B------:R-:W-:-:S03]  /*0b30*/  UMOV UR4, 0xffffffff ;  /* 0xffffffff00047882 */ /* 0x000fc60000000000 */
[----:B------:R-:W-:-:S04]  /*0b40*/  LEA.HI R0, R122, R121, RZ, 0x7 ;  /* 0x000000797a007211 */ /* 0x000fc800078f38ff */
[----:B------:R-:W-:Y:S01]  /*0b50*/  SHF.R.S32.HI R120, RZ, 0x7, R0 ;  /* 0x00000007ff787819 */ /* 0x000fe20000011400 */
[----:B------:R-:W-:Y:S06]  /*0b60*/  BRA.DIV UR4, `(.L_x_111) ;  /* 0x0000007e044c7947 */ /* 0x000fec000b800000 */
[----:B------:R1:W2:Y:S02]  /*0b70*/  SHFL.IDX PT, R14, R120, RZ, 0x1f ;  /* 0x00001fff780e7589 */ /* 0x0002a400000e0000 */
.L_x_203:
[----:B------:R-:W-:Y:S02]  /*0b80*/  SHF.L.U32 R7, RZ, 0x1f, RZ ;  /* 0x0000001fff077819 */ /* 0x000fe400000006ff */
[----:B------:R-:W-:Y:S02]  /*0b90*/  LEA.HI R22, R122, R121, RZ, 0x4 ;  /* 0x000000797a167211 */ /* 0x000fe400078f20ff */
[----:B------:R-:W3:Y:S01]  /*0ba0*/  SYNCS.PHASECHK.TRANS64.TRYWAIT P0, [R16+URZ+0x26800], R7 ;  /* 0x02680007100075a7 */ /* 0x000ee2000800017f */
[----:B------:R-:W-:Y:S02]  /*0bb0*/  LOP3.LUT R0, R0, 0xffffff80, RZ, 0xc0, !PT ;  /* 0xffffff8000007812 */ /* 0x000fe400078ec0ff */
[----:B------:R-:W-:Y:S02]  /*0bc0*/  SHF.R.S32.HI R5, RZ, 0x4, R22 ;  /* 0x00000004ff057819 */ /* 0x000fe40000011416 */
[----:B------:R-:W-:Y:S01]  /*0bd0*/  IADD3 R228, R16, 0x6000, RZ ;  /* 0x0000600010e47810 */ /* 0x000fe20007ffe0ff */
        /* <DEDUP_REMOVED lines=8> */
[----:B------:R-:W-:Y:S01]  /*0c60*/  LOP3.LUT P1, RZ, R228, 0x1bf, RZ, 0xc0, !PT ;  /* 0x000001bfe4ff7812 */ /* 0x000fe2000782c0ff */
[----:B------:R-:W-:Y:S01]  /*0c70*/  IMAD.IADD R18, R14, 0x1, -R3 ;  /* 0x000000010e127824 */ /* 0x000fe200078e0a03 */
[----:B------:R-:W-:-:S02]  /*0c80*/  LEA.HI R0, R122, R121, RZ, 0x5 ;  /* 0x000000797a007211 */ /* 0x000fc400078f28ff */
[----:B------:R-:W-:Y:S01]  /*0c90*/  LOP3.LUT R4, R127, 0x7ffffffc, RZ, 0xc0, !PT ;  /* 0x7ffffffc7f047812 */ /* 0x000fe200078ec0ff */
[----:B---3--:R-:W-:Y:S08]  /*0ca0*/  @P0 BRA `(.L_x_112) ;  /* 0x0000000000080947 */ /* 0x008ff00003800000 */
[----:B------:R-:W2:Y:S02]  /*0cb0*/  SYNCS.PHASECHK.TRANS64.TRYWAIT P0, [R16+URZ+0x26800], R7 ;  /* 0x02680007100075a7 */ /* 0x000ea4000800017f */
[----:B--2---:R-:W-:Y:S05]  /*0cc0*/  @!P0 BRA `(.L_x_113) ;  /* 0x0000007c00148947 */ /* 0x004fea0003800000 */
.L_x_112:
[----:B------:R-:W-:Y:S01]  /*0cd0*/  LOP3.LUT P0, RZ, R228, 0x1bf, RZ, 0xc0, !PT ;  /* 0x000001bfe4ff7812 */ /* 0x000fe2000780c0ff */
[----:B------:R-:W-:Y:S01]  /*0ce0*/  IMAD.IADD R19, R123, 0x1, -R4 ;  /* 0x000000017b137824 */ /* 0x000fe200078e0a04 */
[----:B------:R-:W-:-:S11]  /*0cf0*/  SHF.R.S32.HI R124, RZ, 0x5, R0 ;  /* 0x00000005ff7c7819 */ /* 0x000fd60000011400 */
[----:B------:R-:W-:Y:S05]  /*0d00*/  @!P0 BRA `(.L_x_114) ;  /* 0x0000000000408947 */ /* 0x000fea0003800000 */
[----:B------:R-:W-:Y:S01]  /*0d10*/  MOV R0, 0x0 ;  /* 0x0000000000007802 */ /* 0x000fe20000000f00 */
[----:B------:R-:W-:Y:S01]  /*0d20*/  ULDC.64 UR4, c[0x4][0x88] ;  /* 0x0100220000047ab9 */ /* 0x000fe20000000a00 */
[----:B------:R-:W-:Y:S01]  /*0d30*/  ULDC.64 UR6, c[0x4][0x90] ;  /* 0x0100240000067ab9 */ /* 0x000fe20000000a00 */
[----:B------:R-:W-:Y:S01]  /*0d40*/  IMAD.U32 R4, RZ, RZ, UR4 ;  /* 0x00000004ff047e24 */ /* 0x000fe2000f8e00ff */
[----:B------:R3:W4:Y:S01]  /*0d50*/  LDC.64 R14, c[0x4][R0] ;  /* 0x01000000000e7b82 */ /* 0x0007220000000a00 */
[----:B------:R-:W-:Y:S01]  /*0d60*/  IMAD.U32 R5, RZ, RZ, UR5 ;  /* 0x00000005ff057e24 */ /* 0x000fe2000f8e00ff */
[----:B------:R-:W-:Y:S01]  /*0d70*/  ULDC.64 UR4, c[0x4][0x18] ;  /* 0x0100060000047ab9 */ /* 0x000fe20000000a00 */
[----:B------:R-:W-:Y:S01]  /*0d80*/  IMAD.U32 R6, RZ, RZ, UR6 ;  /* 0x00000006ff067e24 */ /* 0x000fe2000f8e00ff */
[----:B------:R-:W-:Y:S01]  /*0d90*/  MOV R13, RZ ;  /* 0x000000ff000d7202 */ /* 0x000fe20000000f00 */
[----:B--2---:R-:W-:Y:S02]  /*0da0*/  IMAD.U32 R7, RZ, RZ, UR7 ;  /* 0x00000007ff077e24 */ /* 0x004fe4000f8e00ff */
[----:B------:R-:W-:-:S02]  /*0db0*/  IMAD.U32 R10, RZ, RZ, UR4 ;  /* 0x00000004ff0a7e24 */ /* 0x000fc4000f8e00ff */
[----:B------:R-:W-:Y:S02]  /*0dc0*/  IMAD.U32 R11, RZ, RZ, UR5 ;  /* 0x00000005ff0b7e24 */ /* 0x000fe4000f8e00ff */
[----:B------:R-:W-:Y:S02]  /*0dd0*/  IMAD.MOV.U32 R8, RZ, RZ, 0x70 ;  /* 0x00000070ff087424 */ /* 0x000fe400078e00ff */
[----:B---3--:R-:W-:-:S07]  /*0de0*/  IMAD.MOV.U32 R12, RZ, RZ, 0x1 ;  /* 0x00000001ff0c7424 */ /* 0x008fce00078e00ff */
[----:B------:R-:W-:-:S07]  /*0df0*/  LEPC R20, `(.L_x_114) ;  /* 0x000000001014794e */ /* 0x000fce0000000000 */
[----:B-1--4-:R-:W-:Y:S05]  /*0e00*/  CALL.ABS.NOINC R14 ;  /* 0x000000000e007343 */ /* 0x012fea0003c00000 */
.L_x_114:
        /* <DEDUP_REMOVED lines=20> */
[----:B------:R-:W-:Y:S01]  /*0f50*/  CS2R R104, SRZ ;  /* 0x0000000000687805 */ /* 0x000fe2000001ff00 */
[----:B--2---:R-:W-:Y:S01]  /*0f60*/  IMAD.SHL.U32 R7, R5, 0x20, RZ ;  /* 0x0000002005077824 */ /* 0x004fe200078e00ff */
[----:B------:R-:W-:Y:S02]  /*0f70*/  LOP3.LUT R4, R4, 0xfffffffc, RZ, 0xc0, !PT ;  /* 0xfffffffc04047812 */ /* 0x000fe400078ec0ff */
[----:B------:R-:W-:Y:S02]  /*0f80*/  CS2R R102, SRZ ;  /* 0x0000000000667805 */ /* 0x000fe4000001ff00 */
[----:B------:R-:W-:Y:S02]  /*0f90*/  LOP3.LUT R5, R0, 0x7fffffe, RZ, 0xc0, !PT ;  /* 0x07fffffe00057812 */ /* 0x000fe400078ec0ff */
[----:B------:R-:W-:Y:S02]  /*0fa0*/  CS2R R100, SRZ ;  /* 0x0000000000647805 */ /* 0x000fe4000001ff00 */
        /* <DEDUP_REMOVED lines=8> */
[----:B------:R-:W-:-:S02]  /*1030*/  CS2R R94, SRZ ;  /* 0x00000000005e7805 */ /* 0x000fc4000001ff00 */
[----:B------:R-:W-:Y:S02]  /*1040*/  CS2R R92, SRZ ;  /* 0x00000000005c7805 */ /* 0x000fe4000001ff00 */
[----:B------:R-:W-:Y:S01]  /*1050*/  LOP3.LUT R3, R3, 0xc0, RZ, 0xc0, !PT ;  /* 0x000000c003037812 */ /* 0x000fe200078ec0ff */
[----:B------:R-:W-:Y:S01]  /*1060*/  IMAD R0, R5, 0x20, R0 ;  /* 0x0000002005007824 */ /* 0x000fe200078e0200 */
[----:B------:R-:W-:Y:S02]  /*1070*/  SEL R23, R23, 0xffffffe0, !P0 ;  /* 0xffffffe017177807 */ /* 0x000fe40004000000 */
[----:B------:R-:W-:Y:S02]  /*1080*/  CS2R R90, SRZ ;  /* 0x00000000005a7805 */ /* 0x000fe4000001ff00 */
[----:B------:R-:W-:Y:S02]  /*1090*/  LOP3.LUT R6, R3, 0x8, R6, 0xf8, !PT ;  /* 0x0000000803067812 */ /* 0x000fe400078ef806 */
[----:B------:R-:W-:-:S02]  /*10a0*/  CS2R R88, SRZ ;  /* 0x0000000000587805 */ /* 0x000fc4000001ff00 */
[----:B------:R-:W-:Y:S02]  /*10b0*/  SHF.R.U32.HI R3, RZ, 0x3, R3 ;  /* 0x00000003ff037819 */ /* 0x000fe40000011603 */
[----:B------:R-:W-:Y:S02]  /*10c0*/  CS2R R86, SRZ ;  /* 0x0000000000567805 */ /* 0x000fe4000001ff00 */
[----:B------:R-:W-:Y:S02]  /*10d0*/  PLOP3.LUT P0, PT, PT, PT, UP0, 0x80, 0x0 ;  /* 0x000000000000781c */ /* 0x000fe40003f0f008 */
[----:B------:R-:W-:Y:S02]  /*10e0*/  CS2R R84, SRZ ;  /* 0x0000000000547805 */ /* 0x000fe4000001ff00 */
[----:B------:R-:W-:Y:S02]  /*10f0*/  LOP3.LUT R3, R6, R3, RZ, 0x3c, !PT ;  /* 0x0000000306037212 */ /* 0x000fe400078e3cff */
[----:B------:R-:W-:-:S02]  /*1100*/  CS2R R82, SRZ ;  /* 0x0000000000527805 */ /* 0x000fc4000001ff00 */
[----:B------:R-:W-:Y:S02]  /*1110*/  CS2R R80, SRZ ;  /* 0x0000000000507805 */ /* 0x000fe4000001ff00 */
        /* <DEDUP_REMOVED lines=40> */
[----:B------:R-:W-:Y:S01]  /*13a0*/  SHF.L.U32 R0, R121, 0x6, RZ ;  /* 0x0000000679007819 */ /* 0x000fe200000006ff */
[----:B------:R-:W-:Y:S01]  /*13b0*/  IMAD.SHL.U32 R3, R124, 0x10, RZ ;  /* 0x000000107c037824 */ /* 0x000fe200078e00ff */
[----:B------:R-:W-:Y:S01]  /*13c0*/  LEA.HI R122, R122, R121, RZ, 0x3 ;  /* 0x000000797a7a7211 */ /* 0x000fe200078f18ff */
[----:B------:R-:W-:Y:S01]  /*13d0*/  UIADD3 UR4, UR4, 0x3f, URZ ;  /* 0x0000003f04047890 */ /* 0x000fe2000fffe03f */
[----:B------:R-:W-:Y:S01]  /*13e0*/  LOP3.LUT R0, R0, 0x1c0, RZ, 0xc0, !PT ;  /* 0x000001c000007812 */ /* 0x000fe200078ec0ff */
[----:B------:R-:W-:Y:S01]  /*13f0*/  IMAD R125, R120, 0x8, R125 ;  /* 0x00000008787d7824 */ /* 0x000fe200078e027d */
[----:B------:R-:W-:Y:S01]  /*1400*/  LEA.HI R126, R126, R123, RZ, 0x5 ;  /* 0x0000007b7e7e7211 */ /* 0x000fe200078f28ff */
[----:B------:R-:W-:Y:S01]  /*1410*/  USHF.R.S32.HI UR5, URZ, 0x1f, UR4 ;  /* 0x0000001f3f057899 */ /* 0x000fe20008011404 */
[----:B------:R-:W-:Y:S01]  /*1420*/  LOP3.LUT R3, R0, 0x30, R3, 0xf8, !PT ;  /* 0x0000003000037812 */ /* 0x000fe200078ef803 */
[----:B------:R-:W-:Y:S01]  /*1430*/  IMAD.MOV.U32 R119, RZ, RZ, RZ ;  /* 0x000000ffff777224 */ /* 0x000fe200078e00ff */
[----:B------:R-:W-:Y:S01]  /*1440*/  SHF.R.S32.HI R126, RZ, 0x5, R126 ;  /* 0x00000005ff7e7819 */ /* 0x000fe2000001147e */
[----:B------:R-:W-:Y:S01]  /*1450*/  ULEA.HI UR5, UR5, UR4, URZ, 0x6 ;  /* 0x0000000405057291 */ /* 0x000fe2000f8f303f */
[----:B------:R-:W-:Y:S01]  /*1460*/  LOP3.LUT R5, R3, 0x8, R122, 0xf8, !PT ;  /* 0x0000000803057812 */ /* 0x000fe200078ef87a */
[----:B------:R-:W-:Y:S01]  /*1470*/  ULOP3.LUT UR11, UR38, 0x1, URZ, 0xfc, !UPT ;  /* 0x00000001260b7892 */ /* 0x000fe2000f8efc3f */
[----:B------:R-:W-:Y:S01]  /*1480*/  SHF.R.U32.HI R4, RZ, 0x3, R0 ;  /* 0x00000003ff047819 */ /* 0x000fe20000011600 */
[----:B------:R-:W-:Y:S01]  /*1490*/  USHF.R.S32.HI UR7, URZ, 0x6, UR5 ;  /* 0x000000063f077899 */ /* 0x000fe20008011405 */
[--C-:B------:R-:W-:Y:S01]  /*14a0*/  SHF.R.S32.HI R0, RZ, 0x2, R127.reuse ;  /* 0x00000002ff007819 */ /* 0x100fe2000001147f */
[----:B------:R-:W-:Y:S01]  /*14b0*/  UMOV UR4, URZ ;  /* 0x0000003f00047c82 */ /* 0x000fe20008000000 */
[----:B------:R-:W-:Y:S01]  /*14c0*/  SHF.R.S32.HI R127, RZ, 0x1f, R127 ;  /* 0x0000001fff7f7819 */ /* 0x000fe2000001147f */
[----:B------:R-:W-:Y:S01]  /*14d0*/  UMOV UR5, URZ ;  /* 0x0000003f00057c82 */ /* 0x000fe20008000000 */
[----:B------:R-:W-:Y:S01]  /*14e0*/  LOP3.LUT R4, R5, R4, RZ, 0x3c, !PT ;  /* 0x0000000405047212 */ /* 0x000fe200078e3cff */
[----:B------:R-:W-:Y:S01]  /*14f0*/  IMAD R5, R120, 0x300, R123 ;  /* 0x0000030078057824 */ /* 0x000fe200078e027b */
[----:B------:R-:W-:Y:S01]  /*1500*/  LEA.HI R127, R127, R0, RZ, 0x3 ;  /* 0x000000007f7f7211 */ /* 0x000fe200078f18ff */
[----:B------:R-:W-:Y:S01]  /*1510*/  UMOV UR6, URZ ;  /* 0x0000003f00067c82 */ /* 0x000fe20008000000 */
[----:B------:R-:W-:Y:S01]  /*1520*/  ULDC UR13, c[0x0][0x75c] ;  /* 0x0001d700000d7ab9 */ /* 0x000fe20000000800 */
[----:B------:R-:W-:Y:S01]  /*1530*/  IMAD.SHL.U32 R5, R5, 0x4, RZ ;  /* 0x0000000405057824 */ /* 0x000fe200078e00ff */
[----:B------:R-:W-:Y:S01]  /*1540*/  LOP3.LUT R127, R127, 0xfffffff8, RZ, 0xc0, !PT ;  /* 0xfffffff87f7f7812 */ /* 0x000fe200078ec0ff */
[----:B------:R-:W-:Y:S01]  /*1550*/  IMAD.U32 R4, R125, 0x200, R4 ;  /* 0x000002007d047824 */ /* 0x000fe200078e0004 */
[----:B------:R-:W-:Y:S01]  /*1560*/  ULDC UR14, c[0x0][0x744] ;  /* 0x0001d100000e7ab9 */ /* 0x000fe20000000800 */
        /* <DEDUP_REMOVED lines=8> */
.L_x_126:
[----:B------:R-:W-:-:S06]  /*15f0*/  UISETP.NE.AND UP0, UPT, UR11, 0x3, UPT ;  /* 0x000000030b00788c */ /* 0x000fcc000bf05270 */
[----:B------:R-:W-:-:S13]  /*1600*/  PLOP3.LUT P0, PT, PT, PT, UP0, 0x80, 0x0 ;  /* 0x000000000000781c */ /* 0x000fda0003f0f008 */
[----:B-1----:R-:W-:Y:S05]  /*1610*/  @!P0 BRA `(.L_x_116) ;  /* 0x0000000000048947 */ /* 0x002fea0003800000 */
[----:B------:R-:W-:Y:S01]  /*1620*/  BPT.TRAP 0x1 ;  /* 0x000000040000795c */ /* 0x000fe20000300000 */
.L_x_116:
[----:B------:R-:W-:Y:S01]  /*1630*/  R2UR UR8, R16 ;  /* 0x00000000100872ca */ /* 0x000fe200000e0000 */
[----:B------:R-:W-:-:S05]  /*1640*/  IMAD.U32 R6, RZ, RZ, UR5 ;  /* 0x00000005ff067e24 */ /* 0x000fca000f8e00ff */
[----:B------:R-:W-:-:S07]  /*1650*/  SHF.L.U32 R6, R6, 0x1f, RZ ;  /* 0x0000001f06067819 */ /* 0x000fce00000006ff */
[----:B------:R-:W-:-:S09]  /*1660*/  ULEA UR8, UR6, UR8, 0x3 ;  /* 0x0000000806087291 */ /* 0x000fd2000f8e183f */
[----:B------:R2:W3:Y:S01]  /*1670*/  SYNCS.PHASECHK.TRANS64.TRYWAIT P1, [UR8+0x26810], R6 ;  /* 0x02681006ff0075a7 */ /* 0x0004e20008020148 */
[----:B------:R-:W-:Y:S05]  /*1680*/  @!P0 BRA `(.L_x_117) ;  /* 0x0000000000048947 */ /* 0x000fea0003800000 */
[----:B------:R-:W-:Y:S01]  /*1690*/  BPT.TRAP 0x1 ;  /* 0x000000040000795c */ /* 0x000fe20000300000 */
.L_x_117:
[----:B---3--:R-:W-:Y:S05]  /*16a0*/  @P1 BRA `(.L_x_118) ;  /* 0x0000000000081947 */ /* 0x008fea0003800000 */
[----:B------:R-:W3:Y:S02]  /*16b0*/  SYNCS.PHASECHK.TRANS64.TRYWAIT P1, [UR8+0x26810], R6 ;  /* 0x02681006ff0075a7 */ /* 0x000ee40008020148 */
[----:B---3--:R-:W-:Y:S05]  /*16c0*/  @!P1 BRA `(.L_x_119) ;  /* 0x0000007000a89947 */ /* 0x008fea0003800000 */
.L_x_118:
        /* <DEDUP_REMOVED lines=67> */
.L_x_120:
[----:B------:R1:W1:Y:S01]  /*1b00*/  SYNCS.PHASECHK.TRANS64.TRYWAIT P1, [UR8+0x26830], R6 ;  /* 0x02683006ff0075a7 */ /* 0x0002620008020148 */
[----:B------:R-:W-:Y:S05]  /*1b10*/  @!P0 BRA `(.L_x_121) ;  /* 0x0000000000048947 */ /* 0x000fea0003800000 */
[----:B------:R-:W-:Y:S01]  /*1b20*/  BPT.TRAP 0x1 ;  /* 0x000000040000795c */ /* 0x000fe20000300000 */
.L_x_121:
[----:B-1----:R-:W-:Y:S05]  /*1b30*/  @P1 BRA `(.L_x_122) ;  /* 0x0000000000081947 */ /* 0x002fea0003800000 */
[----:B------:R-:W1:Y:S02]  /*1b40*/  SYNCS.PHASECHK.TRANS64.TRYWAIT P1, [UR8+0x26830], R6 ;  /* 0x02683006ff0075a7 */ /* 0x000e640008020148 */
[----:B-1----:R-:W-:Y:S05]  /*1b50*/  @!P1 BRA `(.L_x_123) ;  /* 0x0000006c009c9947 */ /* 0x002fea0003800000 */
.L_x_122:
        /* <DEDUP_REMOVED lines=26> */
[----:B------:R-:W5:Y:S01]  /*1d00*/  MUFU.TANH R12, R12 ;  /* 0x0000000c000c7308 */ /* 0x000f620000002400 */
        /* <DEDUP_REMOVED lines=16> */
[----:B-----5:R-:W-:Y:S01]  /*1e10*/  FSEL R171, R12, -INF , P1 ;  /* 0xff8000000cab7808 */ /* 0x020fe20000800000 */
[----:B------:R-:W-:Y:S01]  /*1e20*/  FFMA.FTZ R226, R161, UR14, -R216 ;  /* 0x0000000ea1e27c23 */ /* 0x000fe200080108d8 */
[----:B------:R-:W-:Y:S01]  /*1e30*/  FMUL.FTZ R227, R183, UR13 ;  /* 0x0000000db7e37c20 */ /* 0x000fe20008410000 */
[----:B------:R-:W-:Y:S01]  /*1e40*/  FMUL.FTZ R221, R172, UR13 ;  /* 0x0000000dacdd7c20 */ /* 0x000fe20008410000 */
[----:B------:R-:W-:Y:S01]  /*1e50*/  FMUL.FTZ R222, R173, UR13 ;  /* 0x0000000dadde7c20 */ /* 0x000fe20008410000 */
[----:B------:R-:W-:Y:S01]  /*1e60*/  FFMA.FTZ R168, R171, UR14, -R218 ;  /* 0x0000000eaba87c23 */ /* 0x000fe200080108da */
[----:B------:R-:W-:Y:S01]  /*1e70*/  FMUL.FTZ R156, R164, UR13 ;  /* 0x0000000da49c7c20 */ /* 0x000fe20008410000 */
[----:B------:R-:W5:Y:S01]  /*1e80*/  MUFU.TANH R152, R152 ;  /* 0x0000009800987308 */ /* 0x000f620000002400 */
        /* <DEDUP_REMOVED lines=16> */
[C---:B-----5:R-:W-:Y:S01]  /*1f90*/  FSEL R171, R152.reuse, -INF , P2 ;  /* 0xff80000098ab7808 */ /* 0x060fe20001000000 */
        /* <DEDUP_REMOVED lines=28> */
[----:B------:R-:W5:Y:S08]  /*2160*/  MUFU.TANH R158, R158 ;  /* 0x0000009e009e7308 */ /* 0x000f700000002400 */
        /* <DEDUP_REMOVED lines=37> */
[----:B------:R-:W-:-:S06]  /*23c0*/  WARPGROUP.ARRIVE ;  /* 0x00000000000079c5 */ /* 0x000fcc0000000000 */
        /* <DEDUP_REMOVED lines=10> */
[----:B------:R-:W1:Y:S04]  /*2470*/  LDS.64 R166, [R5+0x1e200] ;  /* 0x01e2000005a67984 */ /* 0x000e680000000a00 */
[----:B------:R-:W3:Y:S01]  /*2480*/  LDS.64 R170, [R5+0x1e220] ;  /* 0x01e2200005aa7984 */ /* 0x000ee20000000a00 */
[--C-:B-1----:R-:W-:Y:S01]  /*2490*/  FADD.FTZ R217, R120, -R166.reuse ;  /* 0x800000a678d97221 */ /* 0x102fe20000010000 */
        /* <DEDUP_REMOVED lines=10> */
[----:B------:R-:W-:Y:S01]  /*2540*/  FMUL.FTZ R7, R183, R178 ;  /* 0x000000b2b7077220 */ /* 0x000fe20000410000 */
[----:B------:R-:W-:Y:S01]  /*2550*/  FSEL R6, R157, -INF , P2 ;  /* 0xff8000009d067808 */ /* 0x000fe20001000000 */
[----:B------:R1:W4:Y:S01]  /*2560*/  MUFU.EX2 R166, R208 ;  /* 0x000000d000a67308 */ /* 0x0003220000000800 */
[----:B--2---:R-:W-:Y:S01]  /*2570*/  FSEL R123, R156, -INF , P2 ;  /* 0xff8000009c7b7808 */ /* 0x004fe20001000000 */
[----:B------:R-:W-:Y:S01]  /*2580*/  FMUL.FTZ R122, R122, R7 ;  /* 0x000000077a7a7220 */ /* 0x000fe20000410000 */
[----:B-----5:R-:W-:Y:S01]  /*2590*/  FSEL R209, R158, -INF , P1 ;  /* 0xff8000009ed17808 */ /* 0x020fe20000800000 */
[----:B---3--:R-:W-:Y:S01]  /*25a0*/  FADD.FTZ R218, R124, -R170 ;  /* 0x800000aa7cda7221 */ /* 0x008fe20000010000 */
        /* <DEDUP_REMOVED lines=11> */
[----:B------:R1:W5:Y:S01]  /*2660*/  MUFU.EX2 R167, R216 ;  /* 0x000000d800a77308 */ /* 0x0003620000000800 */
        /* <DEDUP_REMOVED lines=11> */
[----:B----4-:R-:W-:Y:S01]  /*2720*/  FMUL.FTZ R9, R168, R9 ;  /* 0x00000009a8097220 */ /* 0x010fe20000410000 */
[----:B------:R-:W-:Y:S01]  /*2730*/  FFMA.FTZ R209, -R11, R11, 1 ;  /* 0x3f8000000bd17423 */ /* 0x000fe2000001010b */
[----:B------:R-:W-:Y:S01]  /*2740*/  FSEL R213, R169, -INF , P1 ;  /* 0xff800000a9d57808 */ /* 0x000fe20000800000 */
[----:B------:R-:W-:Y:S01]  /*2750*/  FADD.FTZ R218, R127, -R171 ;  /* 0x800000ab7fda7221 */ /* 0x000fe20000010000 */
[----:B------:R1:W-:Y:S01]  /*2760*/  MUFU.EX2 R181, R212 ;  /* 0x000000d400b57308 */ /* 0x0003e20000000800 */
[--C-:B---3--:R-:W-:Y:S01]  /*2770*/  FFMA.FTZ R120, R8, UR14, -R21.reuse ;  /* 0x0000000e08787c23 */ /* 0x108fe20008010815 */
        /* <DEDUP_REMOVED lines=22> */
[----:B------:R-:W4:Y:S01]  /*28e0*/  MUFU.EX2 R178, R178 ;  /* 0x000000b200b27308 */ /* 0x000f220000000800 */
[----:B---3--:R-:W-:Y:S01]  /*28f0*/  FSEL R213, R224, -INF , P1 ;  /* 0xff800000e0d57808 */ /* 0x008fe20000800000 */
        /* <DEDUP_REMOVED lines=9> */
[----:B------:R2:W3:Y:S01]  /*2990*/  MUFU.EX2 R11, R120 ;  /* 0x00000078000b7308 */ /* 0x0004e20000000800 */
[----:B------:R-:W-:Y:S01]  /*29a0*/  FFMA.FTZ R215, R6, UR14, -R215 ;  /* 0x0000000e06d77c23 */ /* 0x000fe200080108d7 */
[C---:B------:R-:W-:Y:S01]  /*29b0*/  FSEL R130, R177.reuse, -INF , P2 ;  /* 0xff800000b1827808 */ /* 0x040fe20001000000 */
[----:B------:R-:W3:Y:S01]  /*29c0*/  LDS.64 R6, [R5+0x1e280] ;  /* 0x01e2800005067984 */ /* 0x000ee20000000a00 */
[----:B------:R-:W-:Y:S01]  /*29d0*/  FMUL.FTZ R217, R172, R217 ;  /* 0x000000d9acd97220 */ /* 0x000fe20000410000 */
[----:B------:R-:W-:Y:S01]  /*29e0*/  FMUL.FTZ R219, R166, R219 ;  /* 0x000000dba6db7220 */ /* 0x000fe20000410000 */
[----:B------:R-:W-:Y:S01]  /*29f0*/  FFMA.FTZ R177, -R177, R177, 1 ;  /* 0x3f800000b1b17423 */ /* 0x000fe200000101b1 */
[--C-:B------:R-:W-:Y:S01]  /*2a00*/  FFMA.FTZ R130, R130, UR14, -R211.reuse ;  /* 0x0000000e82827c23 */ /* 0x100fe200080108d3 */
[----:B------:R-:W-:Y:S01]  /*2a10*/  FMUL.FTZ R152, R152, R217 ;  /* 0x000000d998987220 */ /* 0x000fe20000410000 */
[----:B--2---:R-:W-:Y:S01]  /*2a20*/  FSEL R120, R179, -INF , P1 ;  /* 0xff800000b3787808 */ /* 0x004fe20000800000 */
[----:B------:R-:W-:Y:S01]  /*2a30*/  FMUL.FTZ R131, R154, R219 ;  /* 0x000000db9a837220 */ /* 0x000fe20000410000 */
[----:B------:R-:W-:Y:S01]  /*2a40*/  FMUL.FTZ R154, R174, R129 ;  /* 0x00000081ae9a7220 */ /* 0x000fe20000410000 */
[----:B------:R-:W-:Y:S01]  /*2a50*/  FSEL R129, R182, -INF , P1 ;  /* 0xff800000b6817808 */ /* 0x000fe20000800000 */
[----:B------:R-:W2:Y:S01]  /*2a60*/  MUFU.EX2 R126, R126 ;  /* 0x0000007e007e7308 */ /* 0x000ea20000000800 */
[----:B------:R-:W-:Y:S01]  /*2a70*/  FFMA.FTZ R211, R120, UR14, -R211 ;  /* 0x0000000e78d37c23 */ /* 0x000fe200080108d3 */
[--C-:B------:R-:W-:Y:S01]  /*2a80*/  FFMA.FTZ R120, R13, UR14, -R14.reuse ;  /* 0x0000000e0d787c23 */ /* 0x100fe2000801080e */
[----:B------:R-:W-:Y:S01]  /*2a90*/  FMUL.FTZ R153, R153, R154 ;  /* 0x0000009a99997220 */ /* 0x000fe20000410000 */
[----:B------:R-:W-:Y:S01]  /*2aa0*/  FFMA.FTZ R154, -R155, R155, 1 ;  /* 0x3f8000009b9a7423 */ /* 0x000fe2000001019b */
[----:B-----5:R-:W-:Y:S01]  /*2ab0*/  FMUL.FTZ R155, R167, R210 ;  /* 0x000000d2a79b7220 */ /* 0x020fe20000410000 */
[----:B------:R-:W-:Y:S01]  /*2ac0*/  FFMA.FTZ R210, R129, UR14, -R14 ;  /* 0x0000000e81d27c23 */ /* 0x000fe2000801080e */
[--C-:B-1----:R-:W-:Y:S01]  /*2ad0*/  FADD.FTZ R13, R132, -R8.reuse ;  /* 0x80000008840d7221 */ /* 0x102fe20000010000 */
[----:B------:R-:W-:Y:S01]  /*2ae0*/  FADD.FTZ R132, R134, -R8 ;  /* 0x8000000886847221 */ /* 0x000fe20000010000 */
[--C-:B------:R-:W-:Y:S01]  /*2af0*/  FADD.FTZ R133, R133, -R9.reuse ;  /* 0x8000000985857221 */ /* 0x100fe20000010000 */
[----:B------:R-:W-:Y:S01]  /*2b00*/  FADD.FTZ R217, R135, -R9 ;  /* 0x8000000987d97221 */ /* 0x000fe20000010000 */
[----:B----4-:R-:W-:Y:S01]  /*2b10*/  FMUL.FTZ R13, R178, R13 ;  /* 0x0000000db20d7220 */ /* 0x010fe20000410000 */
        /* <DEDUP_REMOVED lines=11> */
[----:B----4-:R-:W4:Y:S01]  /*2bd0*/  LDS.64 R12, [R5+0x1e2c0] ;  /* 0x01e2c000050c7984 */ /* 0x010f220000000a00 */
[----:B------:R5:W2:Y:S01]  /*2be0*/  MUFU.EX2 R10, R216 ;  /* 0x000000d8000a7308 */ /* 0x000aa20000000800 */
[----:B------:R-:W-:Y:S01]  /*2bf0*/  FMUL.FTZ R132, R124, R133 ;  /* 0x000000857c847220 */ /* 0x000fe20000410000 */
[----:B------:R-:W-:Y:S01]  /*2c00*/  FSEL R158, R227, -INF , P1 ;  /* 0xff800000e39e7808 */ /* 0x000fe20000800000 */
[----:B------:R-:W-:Y:S01]  /*2c10*/  FFMA.FTZ R156, R156, UR14, -R15 ;  /* 0x0000000e9c9c7c23 */ /* 0x000fe2000801080f */
[----:B------:R-:W-:Y:S01]  /*2c20*/  FFMA.FTZ R180, -R180, R180, 1 ;  /* 0x3f800000b4b47423 */ /* 0x000fe200000101b4 */
[----:B------:R-:W-:Y:S01]  /*2c30*/  FMUL.FTZ R135, R135, R132 ;  /* 0x0000008487877220 */ /* 0x000fe20000410000 */
[--C-:B---3--:R-:W-:Y:S01]  /*2c40*/  FADD.FTZ R133, R136, -R6.reuse ;  /* 0x8000000688857221 */ /* 0x108fe20000010000 */
[----:B------:R-:W-:Y:S01]  /*2c50*/  FADD.FTZ R6, R138, -R6 ;  /* 0x800000068a067221 */ /* 0x000fe20000010000 */
[----:B------:R-:W3:Y:S01]  /*2c60*/  MUFU.EX2 R127, R127 ;  /* 0x0000007f007f7308 */ /* 0x000ee20000000800 */
[--C-:B-----5:R-:W-:Y:S01]  /*2c70*/  FADD.FTZ R216, R137, -R7.reuse ;  /* 0x8000000789d87221 */ /* 0x120fe20000010000 */
[----:B------:R-:W-:Y:S01]  /*2c80*/  FADD.FTZ R7, R139, -R7 ;  /* 0x800000078b077221 */ /* 0x000fe20000010000 */
[----:B------:R-:W-:Y:S01]  /*2c90*/  FMUL.FTZ R132, R20, R133 ;  /* 0x0000008514847220 */ /* 0x000fe20000410000 */
[----:B------:R-:W-:Y:S01]  /*2ca0*/  FMUL.FTZ R133, R21, R6 ;  /* 0x0000000615857220 */ /* 0x000fe20000410000 */
[----:B------:R-:W-:Y:S01]  /*2cb0*/  FMUL.FTZ R157, R11, R216 ;  /* 0x000000d80b9d7220 */ /* 0x000fe20000410000 */
[----:B--2---:R-:W-:Y:S01]  /*2cc0*/  FMUL.FTZ R216, R126, R7 ;  /* 0x000000077ed87220 */ /* 0x004fe20000410000 */
[----:B------:R-:W-:Y:S01]  /*2cd0*/  FFMA.FTZ R139, -R220, R220, 1 ;  /* 0x3f800000dc8b7423 */ /* 0x000fe200000101dc */
[----:B------:R-:W2:Y:S01]  /*2ce0*/  LDS.64 R6, [R5+0x1e2e0] ;  /* 0x01e2e00005067984 */ /* 0x000ea20000000a00 */
[----:B------:R-:W5:Y:S01]  /*2cf0*/  MUFU.EX2 R14, R215 ;  /* 0x000000d7000e7308 */ /* 0x000f620000000800 */
[----:B------:R-:W-:Y:S01]  /*2d00*/  FFMA.FTZ R158, R158, UR14, -R15 ;  /* 0x0000000e9e9e7c23 */ /* 0x000fe2000801080f */
[----:B------:R-:W-:Y:S01]  /*2d10*/  FMUL.FTZ R139, R139, R216 ;  /* 0x000000d88b8b7220 */ /* 0x000fe20000410000 */
[----:B------:R-:W-:Y:S01]  /*2d20*/  FFMA.FTZ R138, -R169, R169, 1 ;  /* 0x3f800000a98a7423 */ /* 0x000fe200000101a9 */
[----:B------:R-:W-:Y:S01]  /*2d30*/  FMUL.FTZ R137, R163, R132 ;  /* 0x00000084a3897220 */ /* 0x000fe20000410000 */
[----:B------:R-:W-:Y:S01]  /*2d40*/  FMUL.FTZ R214, R10, R217 ;  /* 0x000000d90ad67220 */ /* 0x000fe20000410000 */
[----:B------:R-:W-:Y:S01]  /*2d50*/  FFMA.FTZ R182, -R182, R182, 1 ;  /* 0x3f800000b6b67423 */ /* 0x000fe200000101b6 */
[----:B------:R-:W-:Y:S01]  /*2d60*/  FMUL.FTZ R138, R138, R133 ;  /* 0x000000858a8a7220 */ /* 0x000fe20000410000 */
[----:B------:R-:W4:Y:S01]  /*2d70*/  MUFU.EX2 R128, R128 ;  /* 0x0000008000807308 */ /* 0x000f220000000800 */
        /* <DEDUP_REMOVED lines=8> */
[----:B---3--:R-:W-:Y:S01]  /*2e00*/  FMUL.FTZ R8, R127, R8 ;  /* 0x000000087f087220 */ /* 0x008fe20000410000 */
[----:B-----5:R-:W-:Y:S01]  /*2e10*/  FMUL.FTZ R143, R14, R143 ;  /* 0x0000008f0e8f7220 */ /* 0x020fe20000410000 */
[----:B------:R-:W-:Y:S01]  /*2e20*/  FFMA.FTZ R9, -R223, R223, 1 ;  /* 0x3f800000df097423 */ /* 0x000fe200000101df */
[----:B------:R-:W-:Y:S01]  /*2e30*/  FFMA.FTZ R140, -R222, R222, 1 ;  /* 0x3f800000de8c7423 */ /* 0x000fe200000101de */
[----:B------:R-:W-:Y:S01]  /*2e40*/  FFMA.FTZ R225, -R225, R225, 1 ;  /* 0x3f800000e1e17423 */ /* 0x000fe200000101e1 */
[----:B------:R-:W-:Y:S01]  /*2e50*/  FMUL.FTZ R142, R142, R143 ;  /* 0x0000008f8e8e7220 */ /* 0x000fe20000410000 */
[----:B------:R-:W-:Y:S01]  /*2e60*/  FMUL.FTZ R9, R9, R8 ;  /* 0x0000000809097220 */ /* 0x000fe20000410000 */
[----:B------:R-:W1:Y:S01]  /*2e70*/  MUFU.EX2 R125, R125 ;  /* 0x0000007d007d7308 */ /* 0x000e620000000800 */
[--C-:B----4-:R-:W-:Y:S01]  /*2e80*/  FADD.FTZ R143, R145, -R13.reuse ;  /* 0x8000000d918f7221 */ /* 0x110fe20000010000 */
        /* <DEDUP_REMOVED lines=266> */
.L_x_124:
        /* <DEDUP_REMOVED lines=46> */
.L_x_125:
        /* <DEDUP_REMOVED lines=12> */
.L_x_115:
        /* <DEDUP_REMOVED lines=66> */
[----:B--2-4-:R-:W-:Y:S05]  /*46f0*/  CALL.ABS.NOINC R2 ;  /* 0x0000000002007343 */ /* 0x014fea0003c00000 */
.L_x_127:
        /* <DEDUP_REMOVED lines=17> */
[----:B--2-4-:R-:W-:Y:S05]  /*4810*/  CALL.ABS.NOINC R2 ;  /* 0x0000000002007343 */ /* 0x014fea0003c00000 */
.L_x_128:
        /* <DEDUP_REMOVED lines=17> */
[----:B--2-4-:R-:W-:Y:S05]  /*4930*/  CALL.ABS.NOINC R2 ;  /* 0x0000000002007343 */ /* 0x014fea0003c00000 */
.L_x_129:
[----:B------:R-:W-:-:S13]  /*4940*/  LOP3.LUT P6, RZ, R228, 0x1bf, RZ, 0xc0, !PT ;  /* 0x000001bfe4ff7812 */ /* 0x000fda00078cc0ff */
[----:B------:R-:W-:Y:S05]  /*4950*/  @!P6 BRA `(.L_x_130) ;  /* 0x000000000040e947 */ /* 0x000fea0003800000 */
[----:B-1----:R-:W-:Y:S01]  /*4960*/  MOV R0, 0x0 ;  /* 0x0000000000007802 */ /* 0x002fe20000000f00 */
        /* <DEDUP_REMOVED lines=15> */
.L_x_130:
        /* <DEDUP_REMOVED lines=91> */
[----:B------:R-:W5:Y:S01]  /*5010*/  S2UR UR12, SR_CTAID.Z ;  /* 0x00000000000c79c3 */ /* 0x000f620000002700 */
        /* <DEDUP_REMOVED lines=16> */
[----:B-----5:R-:W-:Y:S01]  /*5120*/  UMOV UR44, UR12 ;  /* 0x0000000c002c7c82 */ /* 0x020fe20008000000 */
        /* <DEDUP_REMOVED lines=11> */
.L_x_132:
[----:B------:R-:W-:Y:S05]  /*51e0*/  BSYNC B0 ;  /* 0x0000000000007941 */ /* 0x000fea0003800000 */
.L_x_131:
[----:B------:R-:W-:-:S04]  /*51f0*/  DEPBAR.LE SB0, 0x0 ;  /* 0x000080000000791a */ /* 0x000fc80000000000 */
[----:B------:R-:W-:Y:S05]  /*5200*/  EXIT ;  /* 0x000000000000794d */ /* 0x000fea0003800000 */
.L_x_105:
        /* <DEDUP_REMOVED lines=13> */
[----:B------:R-:W-:Y:S01]  /*52e0*/  ULDC UR17, c[0x0][0x280] ;  /* 0x0000a00000117ab9 */ /* 0x000fe20000000800 */
[----:B------:R-:W-:Y:S01]  /*52f0*/  ULDC.64 UR10, c[0x0][0x2d8] ;  /* 0x0000b600000a7ab9 */ /* 0x000fe20000000a00 */
[----:B------:R-:W-:Y:S01]  /*5300*/  UISETP.GE.AND UP1, UPT, UR17, 0x1, UPT ;  /* 0x000000011100788c */ /* 0x000fe2000bf26270 */
[----:B------:R-:W-:Y:S01]  /*5310*/  ULDC UR15, c[0x0][0x288] ;  /* 0x0000a200000f7ab9 */ /* 0x000fe20000000800 */
[----:B------:R-:W-:Y:S01]  /*5320*/  USHF.R.S32.HI UR6, URZ, 0x1f, UR9 ;  /* 0x0000001f3f067899 */ /* 0x000fe20008011409 */
[----:B------:R-:W-:-:S03]  /*5330*/  ULDC.64 UR12, c[0x0][0x2e0] ;  /* 0x0000b800000c7ab9 */ /* 0x000fc60000000a00 */
[----:B------:R-:W-:Y:S01]  /*5340*/  PLOP3.LUT P1, PT, PT, PT, UP1, 0x80, 0x0 ;  /* 0x000000000000781c */ /* 0x000fe20003f2f018 */
[----:B------:R-:W-:Y:S01]  /*5350*/  UIMAD UR6, UR6, UR12, URZ ;  /* 0x0000000c060672a4 */ /* 0x000fe2000f8e023f */
[----:B------:R-:W-:-:S03]  /*5360*/  ELECT P0, URZ, PT ;  /* 0x00000000003f782f */ /* 0x000fc60003800000 */
[----:B------:R-:W-:Y:S02]  /*5370*/  UIMAD UR14, UR9, UR13, UR6 ;  /* 0x0000000d090e72a4 */ /* 0x000fe4000f8e0206 */
[----:B-1----:R-:W-:Y:S02]  /*5380*/  USHF.R.S32.HI UR8, URZ, 0x1f, UR16 ;  /* 0x0000001f3f087899 */ /* 0x002fe40008011410 */
[----:B------:R-:W-:Y:S02]  /*5390*/  UIMAD.WIDE.U32 UR4, UR16, UR10, URZ ;  /* 0x0000000a100472a5 */ /* 0x000fe4000f8e003f */
[----:B------:R-:W-:-:S04]  /*53a0*/  UIMAD UR7, UR8, UR10, URZ ;  /* 0x0000000a080772a4 */ /* 0x000fc8000f8e023f */
[----:B------:R-:W-:Y:S02]  /*53b0*/  UIMAD UR7, UR16, UR11, UR7 ;  /* 0x0000000b100772a4 */ /* 0x000fe4000f8e0207 */
[----:B------:R-:W-:Y:S02]  /*53c0*/  UIMAD UR11, UR9, UR15, URZ ;  /* 0x0000000f090b72a4 */ /* 0x000fe4000f8e023f */
[----:B------:R-:W-:Y:S02]  /*53d0*/  UIADD3 UR5, UR5, UR7, URZ ;  /* 0x0000000705057290 */ /* 0x000fe4000fffe03f */
[----:B------:R-:W-:Y:S02]  /*53e0*/  UIADD3 UR10, UP0, UR11, UR16, URZ ;  /* 0x000000100b0a7290 */ /* 0x000fe4000ff1e03f */
[----:B------:R-:W-:Y:S02]  /*53f0*/  UIMAD.WIDE.U32 UR6, UR9, UR12, UR4 ;  /* 0x0000000c090672a5 */ /* 0x000fe4000f8e0004 */
[----:B------:R-:W-:Y:S01]  /*5400*/  ULEA.HI.X.SX32 UR11, UR11, UR8, 0x1, UP0 ;  /* 0x000000080b0b7291 */ /* 0x000fe200080f0e3f */
[----:B------:R-:W-:Y:S11]  /*5410*/  @!P1 EXIT ;  /* 0x000000000000994d */ /* 0x000ff60003800000 */
[----:B------:R-:W1:Y:S01]  /*5420*/  S2R R3, SR_TID.X ;  /* 0x0000000000037919 */ /* 0x000e620000002100 */
[----:B------:R-:W-:Y:S01]  /*5430*/  UIADD3 UR4, UR17, 0x3f, URZ ;  /* 0x0000003f11047890 */ /* 0x000fe2000fffe03f */
[----:B------:R-:W2:Y:S01]  /*5440*/  S2UR UR27, SR_CTAID.X ;  /* 0x00000000001b79c3 */ /* 0x000ea20000002500 */
[----:B------:R-:W-:Y:S02]  /*5450*/  UISETP.GE.AND UP0, UPT, UR17, 0x41, UPT ;  /* 0x000000411100788c */ /* 0x000fe4000bf06270 */
[----:B------:R-:W-:Y:S02]  /*5460*/  USHF.R.S32.HI UR5, URZ, 0x1f, UR4 ;  /* 0x0000001f3f057899 */ /* 0x000fe40008011404 */
[----:B------:R-:W-:Y:S02]  /*5470*/  UIADD3 UR14, UR7, UR14, URZ ;  /* 0x0000000e070e7290 */ /* 0x000fe4000fffe03f */
[----:B------:R-:W-:Y:S01]  /*5480*/  ULEA.HI UR5, UR5, UR4, URZ, 0x6 ;  /* 0x0000000405057291 */ /* 0x000fe2000f8f303f */
[----:B------:R-:W-:Y:S01]  /*5490*/  PLOP3.LUT P1, PT, PT, PT, UP0, 0x80, 0x0 ;  /* 0x000000000000781c */ /* 0x000fe20003f2f008 */
[----:B------:R-:W-:Y:S01]  /*54a0*/  ULDC.64 UR28, c[0x0][0x208] ;  /* 0x00008200001c7ab9 */ /* 0x000fe20000000a00 */
[----:B------:R-:W-:Y:S01]  /*54b0*/  ULDC UR4, c[0x0][0x760] ;  /* 0x0001d80000047ab9 */ /* 0x000fe20000000800 */
[----:B------:R-:W-:-:S02]  /*54c0*/  USHF.R.S32.HI UR5, URZ, 0x6, UR5 ;  /* 0x000000063f057899 */ /* 0x000fc40008011405 */
[----:B------:R-:W-:Y:S02]  /*54d0*/  UIMAD UR15, UR15, UR4, URZ ;  /* 0x000000040f0f72a4 */ /* 0x000fe4000f8e023f */
[----:B------:R-:W-:Y:S01]  /*54e0*/  UISETP.LT.AND UP1, UPT, UR5, 0x1, UPT ;  /* 0x000000010500788c */ /* 0x000fe2000bf21270 */
[----:B------:R-:W-:-:S03]  /*54f0*/  UMOV UR4, URZ ;  /* 0x0000003f00047c82 */ /* 0x000fc60008000000 */
[----:B------:R-:W-:-:S04]  /*5500*/  USEL UR18, UR5, 0x1, !UP1 ;  /* 0x0000000105127887 */ /* 0x000fc8000c800000 */
[----:B------:R-:W-:Y:S01]  /*5510*/  ULOP3.LUT UR35, UR18, 0x1, URZ, 0xc0, !UPT ;  /* 0x0000000112237892 */ /* 0x000fe2000f8ec03f */
[----:B-1----:R-:W-:Y:S01]  /*5520*/  LOP3.LUT R0, R3, 0x1f, RZ, 0xc0, !PT ;  /* 0x0000001f03007812 */ /* 0x002fe200078ec0ff */
[----:B--2---:R-:W-:Y:S10]  /*5530*/  @!P1 BRA `(.L_x_134) ;  /* 0x0000000800ac9947 */ /* 0x004ff40003800000 */
[----:B------:R-:W-:Y:S01]  /*5540*/  ULDC.64 UR24, c[0x0][0x2c0] ;  /* 0x0000b00000187ab9 */ /* 0x000fe20000000a00 */
[----:B------:R-:W-:Y:S02]  /*5550*/  UIADD3 UR18, UR18, -UR35, URZ ;  /* 0x8000002312127290 */ /* 0x000fe4000fffe03f */
        /* <DEDUP_REMOVED lines=9> */
[----:B------:R-:W-:-:S12]  /*55f0*/  UIADD3.X UR25, URZ, UR25, URZ, UP2, !UPT ;  /* 0x000000193f197290 */ /* 0x000fd800097fe43f */
.L_x_159:
[----:B------:R-:W-:Y:S01]  /*5600*/  UIMAD UR19, UR15, UR4, URZ ;  /* 0x000000040f1372a4 */ /* 0x000fe2000f8e023f */
[----:B------:R-:W-:Y:S01]  /*5610*/  ISETP.NE.AND P1, PT, R0, RZ, PT ;  /* 0x000000ff0000720c */ /* 0x000fe20003f25270 */
[----:B------:R-:W-:Y:S01]  /*5620*/  ULDC.64 UR8, c[0x0][0x768] ;  /* 0x0001da0000087ab9 */ /* 0x000fe20000000a00 */
[----:B------:R-:W-:Y:S01]  /*5630*/  UIMAD UR12, UR5, 0x3000, URZ ;  /* 0x00003000050c78a4 */ /* 0x000fe2000f8e023f */
[----:B------:R-:W-:Y:S01]  /*5640*/  BSSY B0, `(.L_x_135) ;  /* 0x0000012000007945 */ /* 0x000fe20003800000 */
[----:B------:R-:W-:Y:S02]  /*5650*/  UIADD3 UR13, UP0, UR19, UR10, URZ ;  /* 0x0000000a130d7290 */ /* 0x000fe4000ff1e03f */
[----:B------:R-:W-:Y:S02]  /*5660*/  UIADD3 UR18, UR18, -0x2, URZ ;  /* 0xfffffffe12127890 */ /* 0x000fe4000fffe03f */
[----:B------:R-:W-:Y:S02]  /*5670*/  ULEA.HI.X.SX32 UR16, UR19, UR11, 0x1, UP0 ;  /* 0x0000000b13107291 */ /* 0x000fe400080f0e3f */
[----:B------:R-:W-:-:S02]  /*5680*/  ULEA UR17, UP0, UR13, UR8, 0x2 ;  /* 0x000000080d117291 */ /* 0x000fc4000f80103f */
[----:B------:R-:W-:Y:S01]  /*5690*/  UIMAD.WIDE UR32, UR12, 0x4, UR20 ;  /* 0x000000040c2078a5 */ /* 0x000fe2000f8e0214 */
[----:B------:R-:W-:Y:S01]  /*56a0*/  ISETP.NE.AND P2, PT, RZ, UR18, PT ;  /* 0x00000012ff007c0c */ /* 0x000fe2000bf45270 */
[----:B------:R-:W-:Y:S02]  /*56b0*/  ULEA.HI.X UR16, UR13, UR9, UR16, 0x2, UP0 ;  /* 0x000000090d107291 */ /* 0x000fe400080f1410 */
[----:B------:R-:W-:Y:S01]  /*56c0*/  UIMAD.WIDE UR30, UR12, 0x4, UR22 ;  /* 0x000000040c1e78a5 */ /* 0x000fe2000f8e0216 */
[----:B-1----:R-:W-:Y:S01]  /*56d0*/  IMAD.U32 R2, RZ, RZ, UR17 ;  /* 0x00000011ff027e24 */ /* 0x002fe2000f8e00ff */
[----:B------:R-:W-:Y:S02]  /*56e0*/  UIMAD.WIDE UR12, UR12, 0x4, UR24 ;  /* 0x000000040c0c78a5 */ /* 0x000fe4000f8e0218 */
[----:B------:R-:W-:Y:S01]  /*56f0*/  IMAD.U32 R3, RZ, RZ, UR16 ;  /* 0x00000010ff037e24 */ /* 0x000fe2000f8e00ff */
[----:B------:R-:W-:Y:S09]  /*5700*/  @P1 BRA `(.L_x_136) ;  /* 0x0000000000141947 */ /* 0x000ff20003800000 */
.L_x_137:
[----:B------:R-:W2:Y:S04]  /*5710*/  LDG.E.STRONG.GPU R4, desc[UR28][R2.64] ;  /* 0x0000001c02047981 */ /* 0x000ea8000c1ef900 */
[----:B--2---:R-:W-:Y:S01]  /*5720*/  CCTL.IVALL ;  /* 0x00000000ff00798f */ /* 0x004fe20002000000 */
[----:B------:R-:W-:Y:S05]  /*5730*/  YIELD ;  /* 0x0000000000007946 */ /* 0x000fea0003800000 */
[----:B------:R-:W-:-:S13]  /*5740*/  ISETP.NE.AND P3, PT, R4, UR27, PT ;  /* 0x0000001b04007c0c */ /* 0x000fda000bf65270 */
[----:B------:R-:W-:Y:S05]  /*5750*/  @P3 BRA `(.L_x_137) ;  /* 0xfffffffc00ec3947 */ /* 0x000fea000383ffff */
.L_x_136:
[----:B------:R-:W-:Y:S05]  /*5760*/  BSYNC B0 ;  /* 0x0000000000007941 */ /* 0x000fea0003800000 */
.L_x_135:
[----:B------:R-:W-:-:S03]  /*5770*/  UMOV UR16, 0xffffffff ;  /* 0xffffffff00107882 */ /* 0x000fc60000000000 */
[----:B------:R-:W-:Y:S05]  /*5780*/  BRA.DIV UR16, `(.L_x_138) ;  /* 0x0000003210a87947 */ /* 0x000fea000b800000 */
[----:B------:R-:W-:Y:S01]  /*5790*/  NOP ;  /* 0x0000000000007918 */ /* 0x000fe20000000000 */
.L_x_206:
[----:B------:R-:W-:Y:S05]  /*57a0*/  WARPSYNC.ALL ;  /* 0x0000000000007948 */ /* 0x000fea0003800000 */
[----:B------:R-:W-:Y:S06]  /*57b0*/  BAR.SYNC.DEFER_BLOCKING 0xd, 0xa0 ;  /* 0x0342800000007b1d */ /* 0x000fec0000010000 */
[----:B------:R-:W-:Y:S04]  /*57c0*/  BSSY B0, `(.L_x_139) ;  /* 0x0000011000007945 */ /* 0x000fe80003800000 */
[----:B------:R-:W-:Y:S05]  /*57d0*/  @!P0 BRA `(.L_x_140) ;  /* 0x00000000003c8947 */ /* 0x000fea0003800000 */
[----:B------:R-:W1:Y:S01]  /*57e0*/  S2UR UR36, SR_CgaCtaId ;  /* 0x00000000002479c3 */ /* 0x000e620000008800 */
[----:B------:R-:W-:Y:S01]  /*57f0*/  UIMAD UR26, UR4, 0x1800, URZ ;  /* 0x00001800041a78a4 */ /* 0x000fe2000f8e023f */
        /* <DEDUP_REMOVED lines=13> */
.L_x_140:
[----:B------:R-:W-:Y:S05]  /*58d0*/  BSYNC B0 ;  /* 0x0000000000007941 */ /* 0x000fea0003800000 */
.L_x_139:
        /* <DEDUP_REMOVED lines=13> */
.L_x_142:
[----:B------:R-:W-:Y:S05]  /*59b0*/  BSYNC B0 ;  /* 0x0000000000007941 */ /* 0x000fea0003800000 */
.L_x_141:
[----:B------:R-:W-:Y:S06]  /*59c0*/  BAR.ARV 0xa, 0xa0 ;  /* 0x0282800000007b1d */ /* 0x000fec0000002000 */
[----:B------:R-:W-:Y:S04]  /*59d0*/  BSSY B0, `(.L_x_143) ;  /* 0x0000003000007945 */ /* 0x000fe80003800000 */
[----:B------:R-:W-:Y:S05]  /*59e0*/  @!P0 BRA `(.L_x_144) ;  /* 0x0000000000048947 */ /* 0x000fea0003800000 */
[----:B------:R-:W-:-:S04]  /*59f0*/  DEPBAR.LE SB0, 0x0 ;  /* 0x000080000000791a */ /* 0x000fc80000000000 */
.L_x_144:
[----:B------:R-:W-:Y:S05]  /*5a00*/  BSYNC B0 ;  /* 0x0000000000007941 */ /* 0x000fea0003800000 */
.L_x_143:
[----:B------:R-:W-:Y:S06]  /*5a10*/  BAR.ARV 0xb, 0xa0 ;  /* 0x02c2800000007b1d */ /* 0x000fec0000002000 */
[----:B------:R-:W-:Y:S01]  /*5a20*/  NOP ;  /* 0x0000000000007918 */ /* 0x000fe20000000000 */
[----:B------:R-:W-:Y:S04]  /*5a30*/  BSSY B0, `(.L_x_145) ;  /* 0x0000011000007945 */ /* 0x000fe80003800000 */
[----:B------:R-:W-:Y:S05]  /*5a40*/  @P1 BRA `(.L_x_146) ;  /* 0x00000000003c1947 */ /* 0x000fea0003800000 */
[----:B------:R-:W-:Y:S01]  /*5a50*/  @!PT LDS RZ, [RZ] ;  /* 0x00000000fffff984 */ /* 0x000fe20000000800 */
[----:B------:R-:W-:Y:S01]  /*5a60*/  @!PT LDS RZ, [RZ] ;  /* 0x00000000fffff984 */ /* 0x000fe20000000800 */
[----:B------:R-:W-:Y:S01]  /*5a70*/  @!PT LDS RZ, [RZ] ;  /* 0x00000000fffff984 */ /* 0x000fe20000000800 */
[----:B------:R-:W-:Y:S01]  /*5a80*/  @!PT LDS RZ, [RZ] ;  /* 0x00000000fffff984 */ /* 0x000fe20000000800 */
[----:B------:R1:W-:Y:S06]  /*5a90*/  MEMBAR.ALL.CTA ;  /* 0x0000000000007992 */ /* 0x0003ec0000008000 */
[----:B-1----:R-:W-:Y:S06]  /*5aa0*/  MEMBAR.ALL.GPU ;  /* 0x0000000000007992 */ /* 0x002fec000000a000 */
[----:B------:R-:W-:-:S00]  /*5ab0*/  ERRBAR ;  /* 0x00000000000079ab */ /* 0x000fc00000000000 */
[----:B------:R-:W-:Y:S06]  /*5ac0*/  CGAERRBAR ;  /* 0x00000000000075ab */ /* 0x000fec0000000000 */
[----:B012345:R-:W-:Y:S01]  /*5ad0*/  CCTL.IVALL ;  /* 0x00000000ff00798f */ /* 0x03ffe20002000000 */
[----:B------:R-:W1:Y:S01]  /*5ae0*/  S2R R4, SR_LANEID ;  /* 0x0000000000047919 */ /* 0x000e620000000000 */
[----:B------:R-:W-:Y:S02]  /*5af0*/  VOTEU.ANY UR16, UPT, PT ;  /* 0x0000000000107886 */ /* 0x000fe400038e0100 */
[----:B------:R-:W-:-:S02]  /*5b00*/  UFLO.U32 UR17, UR16 ;  /* 0x00000010001172bd */ /* 0x000fc400080e0000 */
[----:B------:R-:W2:Y:S04]  /*5b10*/  POPC R5, UR16 ;  /* 0x0000001000057d09 */ /* 0x000ea80008000000 */
[----:B-1----:R-:W-:-:S13]  /*5b20*/  ISETP.EQ.U32.AND P3, PT, R4, UR17, PT ;  /* 0x0000001104007c0c */ /* 0x002fda000bf62070 */
[----:B--2---:R1:W-:Y:S02]  /*5b30*/  @P3 REDG.E.ADD.S32.STRONG.GPU desc[UR28][R2.64], R5 ;  /* 0x000000050200398e */ /* 0x0043e4000c10e39c */
.L_x_146:
[----:B------:R-:W-:Y:S05]  /*5b40*/  BSYNC B0 ;  /* 0x0000000000007941 */ /* 0x000fea0003800000 */
.L_x_145:
[----:B------:R-:W-:Y:S01]  /*5b50*/  UIADD3 UR19, UR15, UR19, URZ ;  /* 0x000000130f137290 */ /* 0x000fe2000fffe03f */
[----:B------:R-:W-:Y:S03]  /*5b60*/  BSSY B0, `(.L_x_147) ;  /* 0x000000d000007945 */ /* 0x000fe60003800000 */
[----:B------:R-:W-:-:S04]  /*5b70*/  UIADD3 UR16, UP0, UR19, UR10, URZ ;  /* 0x0000000a13107290 */ /* 0x000fc8000ff1e03f */
[----:B------:R-:W-:Y:S02]  /*5b80*/  ULEA.HI.X.SX32 UR19, UR19, UR11, 0x1, UP0 ;  /* 0x0000000b13137291 */ /* 0x000fe400080f0e3f */
[----:B------:R-:W-:-:S04]  /*5b90*/  ULEA UR8, UP0, UR16, UR8, 0x2 ;  /* 0x0000000810087291 */ /* 0x000fc8000f80103f */
[----:B------:R-:W-:Y:S02]  /*5ba0*/  ULEA.HI.X UR19, UR16, UR9, UR19, 0x2, UP0 ;  /* 0x0000000910137291 */ /* 0x000fe400080f1413 */
[----:B-1----:R-:W-:-:S04]  /*5bb0*/  MOV R2, UR8 ;  /* 0x0000000800027c02 */ /* 0x002fc80008000f00 */
[----:B------:R-:W-:Y:S01]  /*5bc0*/  IMAD.U32 R3, RZ, RZ, UR19 ;  /* 0x00000013ff037e24 */ /* 0x000fe2000f8e00ff */
[----:B------:R-:W-:Y:S06]  /*5bd0*/  @P1 BRA `(.L_x_148) ;  /* 0x0000000000141947 */ /* 0x000fec0003800000 */
.L_x_149:
[----:B------:R-:W2:Y:S04]  /*5be0*/  LDG.E.STRONG.GPU R4, desc[UR28][R2.64] ;  /* 0x0000001c02047981 */ /* 0x000ea8000c1ef900 */
[----:B--2---:R-:W-:Y:S01]  /*5bf0*/  CCTL.IVALL ;  /* 0x00000000ff00798f */ /* 0x004fe20002000000 */
[----:B------:R-:W-:Y:S05]  /*5c00*/  YIELD ;  /* 0x0000000000007946 */ /* 0x000fea0003800000 */
[----:B------:R-:W-:-:S13]  /*5c10*/  ISETP.NE.AND P3, PT, R4, UR27, PT ;  /* 0x0000001b04007c0c */ /* 0x000fda000bf65270 */
[----:B------:R-:W-:Y:S05]  /*5c20*/  @P3 BRA `(.L_x_149) ;  /* 0xfffffffc00ec3947 */ /* 0x000fea000383ffff */
.L_x_148:
[----:B------:R-:W-:Y:S05]  /*5c30*/  BSYNC B0 ;  /* 0x0000000000007941 */ /* 0x000fea0003800000 */
.L_x_147:
[----:B------:R-:W-:-:S03]  /*5c40*/  UMOV UR8, 0xffffffff ;  /* 0xffffffff00087882 */ /* 0x000fc60000000000 */
[----:B------:R-:W-:Y:S05]  /*5c50*/  BRA.DIV UR8, `(.L_x_150) ;  /* 0x0000002e08907947 */ /* 0x000fea000b800000 */
[----:B------:R-:W-:Y:S01]  /*5c60*/  NOP ;  /* 0x0000000000007918 */ /* 0x000fe20000000000 */
.L_x_209:
[----:B------:R-:W-:Y:S05]  /*5c70*/  WARPSYNC.ALL ;  /* 0x0000000000007948 */ /* 0x000fea0003800000 */
        /* <DEDUP_REMOVED lines=12> */
.L_x_152:
[----:B------:R-:W-:Y:S05]  /*5d40*/  BSYNC B0 ;  /* 0x0000000000007941 */ /* 0x000fea0003800000 */
.L_x_151:
        /* <DEDUP_REMOVED lines=13> */
.L_x_154:
[----:B------:R-:W-:Y:S05]  /*5e20*/  BSYNC B0 ;  /* 0x0000000000007941 */ /* 0x000fea0003800000 */
.L_x_153:
[----:B------:R-:W-:Y:S06]  /*5e30*/  BAR.ARV 0xa, 0xa0 ;  /* 0x0282800000007b1d */ /* 0x000fec0000002000 */
[----:B------:R-:W-:Y:S04]  /*5e40*/  BSSY B0, `(.L_x_155) ;  /* 0x0000003000007945 */ /* 0x000fe80003800000 */
[----:B------:R-:W-:Y:S05]  /*5e50*/  @!P0 BRA `(.L_x_156) ;  /* 0x0000000000048947 */ /* 0x000fea0003800000 */
[----:B------:R-:W-:-:S04]  /*5e60*/  DEPBAR.LE SB0, 0x0 ;  /* 0x000080000000791a */ /* 0x000fc80000000000 */
.L_x_156:
[----:B------:R-:W-:Y:S05]  /*5e70*/  BSYNC B0 ;  /* 0x0000000000007941 */ /* 0x000fea0003800000 */
.L_x_155:
[----:B------:R-:W-:Y:S06]  /*5e80*/  BAR.ARV 0xb, 0xa0 ;  /* 0x02c2800000007b1d */ /* 0x000fec0000002000 */
[----:B------:R-:W-:Y:S01]  /*5e90*/  NOP ;  /* 0x0000000000007918 */ /* 0x000fe20000000000 */
[----:B------:R-:W-:Y:S04]  /*5ea0*/  BSSY B0, `(.L_x_157) ;  /* 0x0000011000007945 */ /* 0x000fe80003800000 */
[----:B------:R-:W-:Y:S05]  /*5eb0*/  @P1 BRA `(.L_x_158) ;  /* 0x00000000003c1947 */ /* 0x000fea0003800000 */
[----:B------:R-:W1:Y:S01]  /*5ec0*/  S2R R4, SR_LANEID ;  /* 0x0000000000047919 */ /* 0x000e620000000000 */
[----:B------:R-:W-:Y:S01]  /*5ed0*/  @!PT LDS RZ, [RZ] ;  /* 0x00000000fffff984 */ /* 0x000fe20000000800 */
[----:B------:R-:W-:Y:S01]  /*5ee0*/  @!PT LDS RZ, [RZ] ;  /* 0x00000000fffff984 */ /* 0x000fe20000000800 */
[----:B------:R-:W-:Y:S01]  /*5ef0*/  @!PT LDS RZ, [RZ] ;  /* 0x00000000fffff984 */ /* 0x000fe20000000800 */
[----:B------:R-:W-:Y:S01]  /*5f00*/  @!PT LDS RZ, [RZ] ;  /* 0x00000000fffff984 */ /* 0x000fe20000000800 */
[----:B------:R2:W-:Y:S06]  /*5f10*/  MEMBAR.ALL.CTA ;  /* 0x0000000000007992 */ /* 0x0005ec0000008000 */
[----:B--2---:R-:W-:Y:S06]  /*5f20*/  MEMBAR.ALL.GPU ;  /* 0x0000000000007992 */ /* 0x004fec000000a000 */
[----:B------:R-:W-:-:S00]  /*5f30*/  ERRBAR ;  /* 0x00000000000079ab */ /* 0x000fc00000000000 */
[----:B------:R-:W-:Y:S06]  /*5f40*/  CGAERRBAR ;  /* 0x00000000000075ab */ /* 0x000fec0000000000 */
[----:B012345:R-:W-:Y:S01]  /*5f50*/  CCTL.IVALL ;  /* 0x00000000ff00798f */ /* 0x03ffe20002000000 */
[----:B------:R-:W-:Y:S02]  /*5f60*/  VOTEU.ANY UR8, UPT, PT ;  /* 0x0000000000087886 */ /* 0x000fe400038e0100 */
[----:B------:R-:W-:Y:S02]  /*5f70*/  UFLO.U32 UR9, UR8 ;  /* 0x00000008000972bd */ /* 0x000fe400080e0000 */
[----:B------:R-:W2:Y:S04]  /*5f80*/  POPC R5, UR8 ;  /* 0x0000000800057d09 */ /* 0x000ea80008000000 */
[----:B-1----:R-:W-:-:S13]  /*5f90*/  ISETP.EQ.U32.AND P1, PT, R4, UR9, PT ;  /* 0x0000000904007c0c */ /* 0x002fda000bf22070 */
[----:B--2---:R1:W-:Y:S02]  /*5fa0*/  @P1 REDG.E.ADD.S32.STRONG.GPU desc[UR28][R2.64], R5 ;  /* 0x000000050200198e */ /* 0x0043e4000c10e39c */
.L_x_158:
[----:B------:R-:W-:Y:S05]  /*5fb0*/  BSYNC B0 ;  /* 0x0000000000007941 */ /* 0x000fea0003800000 */
.L_x_157:
[----:B------:R-:W-:Y:S02]  /*5fc0*/  UIADD3 UR4, UR4, 0x2, URZ ;  /* 0x0000000204047890 */ /* 0x000fe4000fffe03f */
[----:B------:R-:W-:Y:S01]  /*5fd0*/  UIADD3 UR5, UR5, 0x1, URZ ;  /* 0x0000000105057890 */ /* 0x000fe2000fffe03f */
[----:B------:R-:W-:Y:S11]  /*5fe0*/  @P2 BRA `(.L_x_159) ;  /* 0xfffffff400842947 */ /* 0x000ff6000383ffff */
.L_x_134:
[----:B------:R-:W-:-:S13]  /*5ff0*/  ISETP.NE.AND P1, PT, RZ, UR35, PT ;  /* 0x00000023ff007c0c */ /* 0x000fda000bf25270 */
[----:B------:R-:W-:Y:S05]  /*6000*/  @!P1 EXIT ;  /* 0x000000000000994d */ /* 0x000fea0003800000 */
[----:B------:R-:W-:Y:S01]  /*6010*/  UIMAD UR5, UR15, UR4, URZ ;  /* 0x000000040f0572a4 */ /* 0x000fe2000f8e023f */
[----:B------:R-:W-:Y:S01]  /*6020*/  ISETP.NE.AND P1, PT, R0, RZ, PT ;  /* 0x000000ff0000720c */ /* 0x000fe20003f25270 */
[----:B------:R-:W-:Y:S01]  /*6030*/  ULDC.64 UR12, c[0x0][0x768] ;  /* 0x0001da00000c7ab9 */ /* 0x000fe20000000a00 */
[----:B------:R-:W-:Y:S01]  /*6040*/  BSSY B0, `(.L_x_160) ;  /* 0x000000d000007945 */ /* 0x000fe20003800000 */
[----:B------:R-:W-:-:S04]  /*6050*/  UIADD3 UR8, UP0, UR5, UR10, URZ ;  /* 0x0000000a05087290 */ /* 0x000fc8000ff1e03f */
[----:B------:R-:W-:Y:S02]  /*6060*/  ULEA.HI.X.SX32 UR5, UR5, UR11, 0x1, UP0 ;  /* 0x0000000b05057291 */ /* 0x000fe400080f0e3f */
[----:B------:R-:W-:-:S04]  /*6070*/  ULEA UR9, UP0, UR8, UR12, 0x2 ;  /* 0x0000000c08097291 */ /* 0x000fc8000f80103f */
[----:B------:R-:W-:Y:S02]  /*6080*/  ULEA.HI.X UR5, UR8, UR13, UR5, 0x2, UP0 ;  /* 0x0000000d08057291 */ /* 0x000fe400080f1405 */
[----:B-1----:R-:W-:-:S04]  /*6090*/  IMAD.U32 R2, RZ, RZ, UR9 ;  /* 0x00000009ff027e24 */ /* 0x002fc8000f8e00ff */
[----:B------:R-:W-:Y:S01]  /*60a0*/  IMAD.U32 R3, RZ, RZ, UR5 ;  /* 0x00000005ff037e24 */ /* 0x000fe2000f8e00ff */
[----:B------:R-:W-:Y:S06]  /*60b0*/  @P1 BRA `(.L_x_161) ;  /* 0x0000000000141947 */ /* 0x000fec0003800000 */
.L_x_162:
[----:B------:R-:W2:Y:S04]  /*60c0*/  LDG.E.STRONG.GPU R0, desc[UR28][R2.64] ;  /* 0x0000001c02007981 */ /* 0x000ea8000c1ef900 */
[----:B--2---:R-:W-:Y:S01]  /*60d0*/  CCTL.IVALL ;  /* 0x00000000ff00798f */ /* 0x004fe20002000000 */
[----:B------:R-:W-:Y:S05]  /*60e0*/  YIELD ;  /* 0x0000000000007946 */ /* 0x000fea0003800000 */
[----:B------:R-:W-:-:S13]  /*60f0*/  ISETP.NE.AND P2, PT, R0, UR27, PT ;  /* 0x0000001b00007c0c */ /* 0x000fda000bf45270 */
[----:B------:R-:W-:Y:S05]  /*6100*/  @P2 BRA `(.L_x_162) ;  /* 0xfffffffc00ec2947 */ /* 0x000fea000383ffff */
.L_x_161:
[----:B------:R-:W-:Y:S05]  /*6110*/  BSYNC B0 ;  /* 0x0000000000007941 */ /* 0x000fea0003800000 */
.L_x_160:
[----:B------:R-:W-:-:S03]  /*6120*/  UMOV UR5, 0xffffffff ;  /* 0xffffffff00057882 */ /* 0x000fc60000000000 */
[----:B------:R-:W-:Y:S05]  /*6130*/  BRA.DIV UR5, `(.L_x_163) ;  /* 0x0000002a05747947 */ /* 0x000fea000b800000 */
[----:B------:R-:W-:Y:S01]  /*6140*/  NOP ;  /* 0x0000000000007918 */ /* 0x000fe20000000000 */
.L_x_212:
[----:B------:R-:W-:Y:S01]  /*6150*/  IMAD.U32 R6, RZ, RZ, UR4 ;  /* 0x00000004ff067e24 */ /* 0x000fe2000f8e00ff */
[----:B------:R-:W-:Y:S05]  /*6160*/  WARPSYNC.ALL ;  /* 0x0000000000007948 */ /* 0x000fea0003800000 */
[----:B------:R-:W-:Y:S01]  /*6170*/  BAR.SYNC.DEFER_BLOCKING 0xd, 0xa0 ;  /* 0x0342800000007b1d */ /* 0x000fe20000010000 */
[----:B------:R-:W-:-:S05]  /*6180*/  IMAD R6, R6, 0x1800, RZ ;  /* 0x0000180006067824 */ /* 0x000fca00078e02ff */
[----:B------:R-:W-:Y:S04]  /*6190*/  BSSY B0, `(.L_x_164) ;  /* 0x0000012000007945 */ /* 0x000fe80003800000 */
[----:B------:R-:W-:Y:S05]  /*61a0*/  @!P0 BRA `(.L_x_165) ;  /* 0x0000000000408947 */ /* 0x000fea0003800000 */
[----:B------:R-:W1:Y:S01]  /*61b0*/  LDC.64 R8, c[0x0][0x2c0] ;  /* 0x0000b000ff087b82 */ /* 0x000e620000000a00 */
[C---:B------:R-:W-:Y:S01]  /*61c0*/  IADD3 R4, P2, R6.reuse, UR6, RZ ;  /* 0x0000000606047c10 */ /* 0x040fe2000ff5e0ff */
[----:B------:R-:W-:Y:S01]  /*61d0*/  UMOV UR5, 0x400 ;  /* 0x0000040000057882 */ /* 0x000fe20000000000 */
[----:B------:R-:W-:Y:S01]  /*61e0*/  UMOV UR16, 0x0 ;  /* 0x0000000000107882 */ /* 0x000fe20000000000 */
[----:B------:R-:W-:Y:S01]  /*61f0*/  UMOV UR17, 0x14f00000 ;  /* 0x14f0000000117882 */ /* 0x000fe20000000000 */
[----:B------:R-:W-:-:S03]  /*6200*/  LEA.HI.X.SX32 R5, R6, UR14, 0x1, P2 ;  /* 0x0000000e06057c11 */ /* 0x000fc600090f0eff */
[----:B------:R-:W2:Y:S01]  /*6210*/  S2UR UR8, SR_CgaCtaId ;  /* 0x00000000000879c3 */ /* 0x000ea20000008800 */
[----:B-1----:R-:W-:-:S04]  /*6220*/  LEA R0, P3, R4, R8, 0x2 ;  /* 0x0000000804007211 */ /* 0x002fc800078610ff */
[----:B------:R-:W-:Y:S02]  /*6230*/  LEA.HI.X R4, R4, R9, R5, 0x2, P3 ;  /* 0x0000000904047211 */ /* 0x000fe400018f1405 */
[----:B------:R-:W-:Y:S02]  /*6240*/  R2UR UR12, R0 ;  /* 0x00000000000c72ca */ /* 0x000fe400000e0000 */
[----:B------:R-:W-:Y:S01]  /*6250*/  R2UR UR13, R4 ;  /* 0x00000000040d72ca */ /* 0x000fe200000e0000 */
[----:B--2---:R-:W-:-:S03]  /*6260*/  ULEA UR5, UR8, UR5, 0x18 ;  /* 0x0000000508057291 */ /* 0x004fc6000f8ec03f */
[----:B------:R-:W-:Y:S01]  /*6270*/  UMOV UR8, 0x300 ;  /* 0x0000030000087882 */ /* 0x000fe20000000000 */
[----:B------:R-:W-:-:S09]  /*6280*/  UIADD3 UR5, UR5, 0xc000, URZ ;  /* 0x0000c00005057890 */ /* 0x000fd2000fffe03f */
[----:B------:R1:W-:Y:S02]  /*6290*/  UBLKRED.G.S.ADD.F32.RN [UR12], [UR5], UR8, desc[UR16] ;  /* 0x0000100c050073bb */ /* 0x0003e400080a1408 */
[----:B-1----:R0:W-:Y:S02]  /*62a0*/  UTMACMDFLUSH ;  /* 0x00000000000079b7 */ /* 0x0021e40000000000 */
.L_x_165:
[----:B------:R-:W-:Y:S05]  /*62b0*/  BSYNC B0 ;  /* 0x0000000000007941 */ /* 0x000fea0003800000 */
.L_x_164:
[----:B------:R-:W-:Y:S06]  /*62c0*/  BAR.SYNC.DEFER_BLOCKING 0xe, 0xa0 ;  /* 0x0382800000007b1d */ /* 0x000fec0000010000 */
[----:B------:R-:W-:Y:S04]  /*62d0*/  BSSY B0, `(.L_x_166) ;  /* 0x0000013000007945 */ /* 0x000fe80003800000 */
[----:B------:R-:W-:Y:S05]  /*62e0*/  @!P0 BRA `(.L_x_167) ;  /* 0x0000000000448947 */ /* 0x000fea0003800000 */
[----:B------:R-:W1:Y:S01]  /*62f0*/  S2UR UR13, SR_CgaCtaId ;  /* 0x00000000000d79c3 */ /* 0x000e620000008800 */
[----:B------:R-:W-:Y:S01]  /*6300*/  R2UR UR5, R6 ;  /* 0x00000000060572ca */ /* 0x000fe200000e0000 */
[----:B------:R-:W-:Y:S01]  /*6310*/  UMOV UR12, 0x400 ;  /* 0x00000400000c7882 */ /* 0x000fe20000000000 */
[----:B------:R-:W-:Y:S01]  /*6320*/  ULDC.64 UR8, c[0x0][0x2c0] ;  /* 0x0000b00000087ab9 */ /* 0x000fe20000000a00 */
[----:B------:R-:W-:-:S10]  /*6330*/  UMOV UR17, 0x14f00000 ;  /* 0x14f0000000117882 */ /* 0x000fd40000000000 */
[----:B------:R-:W-:-:S04]  /*6340*/  UIADD3 UR5, UR5, 0xc00, URZ ;  /* 0x00000c0005057890 */ /* 0x000fc8000fffe03f */
[----:B------:R-:W-:-:S04]  /*6350*/  UIADD3 UR16, UP0, UR5, UR6, URZ ;  /* 0x0000000605107290 */ /* 0x000fc8000ff1e03f */
[----:B------:R-:W-:Y:S02]  /*6360*/  ULEA.HI.X.SX32 UR5, UR5, UR14, 0x1, UP0 ;  /* 0x0000000e05057291 */ /* 0x000fe400080f0e3f */
[----:B-1----:R-:W-:Y:S02]  /*6370*/  ULEA UR12, UR13, UR12, 0x18 ;  /* 0x0000000c0d0c7291 */ /* 0x002fe4000f8ec03f */
[----:B------:R-:W-:Y:S02]  /*6380*/  ULEA UR8, UP0, UR16, UR8, 0x2 ;  /* 0x0000000810087291 */ /* 0x000fe4000f80103f */
[----:B------:R-:W-:Y:S02]  /*6390*/  UIADD3 UR12, UR12, 0xf000, URZ ;  /* 0x0000f0000c0c7890 */ /* 0x000fe4000fffe03f */
[----:B------:R-:W-:-:S03]  /*63a0*/  ULEA.HI.X UR9, UR16, UR9, UR5, 0x2, UP0 ;  /* 0x0000000910097291 */ /* 0x000fc600080f1405 */
[----:B------:R-:W-:Y:S01]  /*63b0*/  UMOV UR5, 0x300 ;  /* 0x0000030000057882 */ /* 0x000fe20000000000 */
[----:B------:R-:W-:-:S05]  /*63c0*/  UMOV UR16, 0x0 ;  /* 0x0000000000107882 */ /* 0x000fca0000000000 */
[----:B------:R1:W-:Y:S01]  /*63d0*/  UBLKRED.G.S.ADD.F32.RN [UR8], [UR12], UR5, desc[UR16] ;  /* 0x000010080c0073bb */ /* 0x0003e200080a1405 */
[----:B------:R0:W-:Y:S01]  /*63e0*/  UTMACMDFLUSH ;  /* 0x00000000000079b7 */ /* 0x0001e20000000000 */
[----:B-1----:R-:W-:-:S04]  /*63f0*/  DEPBAR.LE SB0, 0x1 ;  /* 0x000080400000791a */ /* 0x002fc80000000000 */
.L_x_167:
[----:B------:R-:W-:Y:S05]  /*6400*/  BSYNC B0 ;  /* 0x0000000000007941 */ /* 0x000fea0003800000 */
.L_x_166:
[----:B------:R-:W-:Y:S06]  /*6410*/  BAR.ARV 0xa, 0xa0 ;  /* 0x0282800000007b1d */ /* 0x000fec0000002000 */
[----:B------:R-:W-:Y:S04]  /*6420*/  BSSY B0, `(.L_x_168) ;  /* 0x0000003000007945 */ /* 0x000fe80003800000 */
[----:B------:R-:W-:Y:S05]  /*6430*/  @!P0 BRA `(.L_x_169) ;  /* 0x0000000000048947 */ /* 0x000fea0003800000 */
[----:B------:R-:W-:-:S04]  /*6440*/  DEPBAR.LE SB0, 0x0 ;  /* 0x000080000000791a */ /* 0x000fc80000000000 */
.L_x_169:
[----:B------:R-:W-:Y:S05]  /*6450*/  BSYNC B0 ;  /* 0x0000000000007941 */ /* 0x000fea0003800000 */
.L_x_168:
        /* <DEDUP_REMOVED lines=19> */
.L_x_171:
[----:B------:R-:W-:Y:S05]  /*6590*/  BSYNC B0 ;  /* 0x0000000000007941 */ /* 0x000fea0003800000 */
.L_x_170:
[----:B------:R-:W-:Y:S05]  /*65a0*/  EXIT ;  /* 0x000000000000794d */ /* 0x000fea0003800000 */
.L_x_133:
        /* <DEDUP_REMOVED lines=48> */
.L_x_213:
[----:B------:R-:W2:Y:S01]  /*68b0*/  S2R R4, SR_TID.X ;  /* 0x0000000000047919 */ /* 0x000ea20000002100 */
[----:B------:R-:W-:Y:S02]  /*68c0*/  IMAD.U32 R8, RZ, RZ, UR7 ;  /* 0x00000007ff087e24 */ /* 0x000fe4000f8e00ff */
[----:B------:R-:W-:Y:S02]  /*68d0*/  IMAD.SHL.U32 R2, R2, 0x80, RZ ;  /* 0x0000008002027824 */ /* 0x000fe400078e00ff */
[----:B------:R-:W-:Y:S02]  /*68e0*/  VIADD R8, R8, UR4 ;  /* 0x0000000408087c36 */ /* 0x000fe40008000000 */
[----:B------:R-:W-:Y:S01]  /*68f0*/  IMAD.MOV.U32 R9, RZ, RZ, 0x1 ;  /* 0x00000001ff097424 */ /* 0x000fe200078e00ff */
[----:B--2---:R-:W-:-:S04]  /*6900*/  LOP3.LUT R4, R4, 0x7f, RZ, 0xc0, !PT ;  /* 0x0000007f04047812 */ /* 0x004fc800078ec0ff */
[----:B------:R-:W-:-:S13]  /*6910*/  ISETP.NE.AND P0, PT, R4, RZ, PT ;  /* 0x000000ff0400720c */ /* 0x000fda0003f05270 */
[----:B------:R-:W-:Y:S05]  /*6920*/  @P0 BRA `(.L_x_175) ;  /* 0x0000000000180947 */ /* 0x000fea0003800000 */
[----:B------:R-:W2:Y:S01]  /*6930*/  S2R R4, SR_TID.X ;  /* 0x0000000000047919 */ /* 0x000ea20000002100 */
[----:B-1----:R-:W-:-:S04]  /*6940*/  MOV R3, 0x3100 ;  /* 0x0000310000037802 */ /* 0x002fc80000000f00 */
[----:B------:R3:W-:Y:S01]  /*6950*/  SYNCS.ARRIVE.TRANS64 RZ, [R0+URZ+0x26810], R3 ;  /* 0x0268100300ff79a7 */ /* 0x0007e2000800003f */
[----:B--2---:R-:W-:-:S13]  /*6960*/  LOP3.LUT P1, RZ, R4, 0x1f, RZ, 0xc0, !PT ;  /* 0x0000001f04ff7812 */ /* 0x004fda000782c0ff */
[----:B---3--:R-:W-:Y:S05]  /*6970*/  @!P1 BRA `(.L_x_175) ;  /* 0x0000000000049947 */ /* 0x008fea0003800000 */
[----:B------:R-:W-:Y:S01]  /*6980*/  BPT.TRAP 0x1 ;  /* 0x000000040000795c */ /* 0x000fe20000300000 */
.L_x_175:
        /* <DEDUP_REMOVED lines=95> */
[----:B------:R-:W-:Y:S01]  /*6f80*/  R2UR UR21, R12 ;  /* 0x000000000c1572ca */ /* 0x000fe200000e0000 */
[----:B------:R-:W-:Y:S01]  /*6f90*/  IMAD.MOV.U32 R12, RZ, RZ, RZ ;  /* 0x000000ffff0c7224 */ /* 0x000fe200078e00ff */
[----:B---3--:R-:W-:Y:S02]  /*6fa0*/  UIADD3 UR48, UR8, 0x3000, URZ ;  /* 0x0000300008307890 */ /* 0x008fe4000fffe03f */
[----:B------:R-:W-:Y:S01]  /*6fb0*/  UIADD3 UR8, UR8, 0xa000, URZ ;  /* 0x0000a00008087890 */ /* 0x000fe2000fffe03f */
[----:B------:R-:W-:-:S08]  /*6fc0*/  UMOV UR50, 0x30 ;  /* 0x0000003000327882 */ /* 0x000fd00000000000 */
        /* <DEDUP_REMOVED lines=14> */
[----:B------:R-:W-:Y:S01]  /*70b0*/  IMAD.MOV.U32 R12, RZ, RZ, RZ ;  /* 0x000000ffff0c7224 */ /* 0x000fe200078e00ff */
[----:B------:R-:W-:Y:S02]  /*70c0*/  MOV R16, RZ ;  /* 0x000000ff00107202 */ /* 0x000fe40000000f00 */
        /* <DEDUP_REMOVED lines=11> */
.L_x_186:
[----:B------:R-:W-:-:S04]  /*7180*/  SHF.L.U32 R20, R9, 0x1f, RZ ;  /* 0x0000001f09147819 */ /* 0x000fc800000006ff */
[----:B-1----:R-:W1:Y:S02]  /*7190*/  SYNCS.PHASECHK.TRANS64.TRYWAIT P1, [R0+URZ+0x26840], R20 ;  /* 0x02684014000075a7 */ /* 0x002e64000802017f */
[----:B-123--:R-:W-:Y:S05]  /*71a0*/  @!P1 BRA `(.L_x_178) ;  /* 0x0000001800889947 */ /* 0x00efea0003800000 */
.L_x_214:
[----:B------:R-:W-:Y:S05]  /*71b0*/  @P0 BRA `(.L_x_179) ;  /* 0x0000000000140947 */ /* 0x000fea0003800000 */
[----:B------:R-:W-:Y:S01]  /*71c0*/  ISETP.NE.AND P1, PT, R13, RZ, PT ;  /* 0x000000ff0d00720c */ /* 0x000fe20003f25270 */
[----:B------:R-:W-:-:S04]  /*71d0*/  IMAD.MOV.U32 R3, RZ, RZ, 0x3100 ;  /* 0x00003100ff037424 */ /* 0x000fc800078e00ff */
[----:B------:R2:W-:Y:S08]  /*71e0*/  SYNCS.ARRIVE.TRANS64 RZ, [R0+URZ+0x26830], R3 ;  /* 0x0268300300ff79a7 */ /* 0x0005f0000800003f */
[----:B------:R-:W-:Y:S05]  /*71f0*/  @!P1 BRA `(.L_x_179) ;  /* 0x0000000000049947 */ /* 0x000fea0003800000 */
[----:B------:R-:W-:Y:S01]  /*7200*/  BPT.TRAP 0x1 ;  /* 0x000000040000795c */ /* 0x000fe20000300000 */
.L_x_179:
[----:B------:R-:W2:Y:S01]  /*7210*/  LDC.64 R14, c[0x0][0x728] ;  /* 0x0001ca00ff0e7b82 */ /* 0x000ea20000000a00 */
[----:B------:R-:W-:Y:S01]  /*7220*/  IMAD.SHL.U32 R19, R16, 0x40, RZ ;  /* 0x0000004010137824 */ /* 0x000fe200078e00ff */
[----:B------:R-:W-:Y:S01]  /*7230*/  R2UR UR22, R0 ;  /* 0x00000000001672ca */ /* 0x000fe200000e0000 */
[----:B------:R-:W-:Y:S01]  /*7240*/  IMAD.MOV.U32 R10, RZ, RZ, R6 ;  /* 0x000000ffff0a7224 */ /* 0x000fe200078e0006 */
[----:B------:R-:W-:Y:S01]  /*7250*/  UMOV UR10, 0x0 ;  /* 0x00000000000a7882 */ /* 0x000fe20000000000 */
[----:B------:R-:W-:Y:S01]  /*7260*/  IMAD.MOV.U32 R11, RZ, RZ, R7 ;  /* 0x000000ffff0b7224 */ /* 0x000fe200078e0007 */
[C---:B------:R-:W-:Y:S01]  /*7270*/  IADD3 R2, P1, R19.reuse, UR6, RZ ;  /* 0x0000000613027c10 */ /* 0x040fe2000ff3e0ff */
[----:B------:R-:W-:Y:S01]  /*7280*/  UMOV UR11, 0x14f00000 ;  /* 0x14f00000000b7882 */ /* 0x000fe20000000000 */
[----:B------:R-:W-:Y:S01]  /*7290*/  R2UR UR19, R19 ;  /* 0x00000000131372ca */ /* 0x000fe200000e0000 */
[----:B------:R-:W-:Y:S01]  /*72a0*/  UMOV UR18, URZ ;  /* 0x0000003f00127c82 */ /* 0x000fe20008000000 */
[----:B------:R-:W-:Y:S01]  /*72b0*/  UMOV UR34, 0x20 ;  /* 0x0000002000227882 */ /* 0x000fe20000000000 */
[----:B------:R-:W-:Y:S01]  /*72c0*/  UMOV UR36, UR20 ;  /* 0x0000001400247c82 */ /* 0x000fe20008000000 */
[----:B------:R-:W-:Y:S01]  /*72d0*/  UMOV UR37, UR21 ;  /* 0x0000001500257c82 */ /* 0x000fe20008000000 */
[----:B------:R-:W-:Y:S01]  /*72e0*/  UMOV UR26, 0x40 ;  /* 0x00000040001a7882 */ /* 0x000fe20000000000 */
[----:B------:R-:W-:Y:S01]  /*72f0*/  UMOV UR28, UR20 ;  /* 0x00000014001c7c82 */ /* 0x000fe20008000000 */
[----:B------:R-:W-:-:S02]  /*7300*/  UIADD3 UR17, UR22, 0x26830, URZ ;  /* 0x0002683016117890 */ /* 0x000fc4000fffe03f */
[----:B------:R-:W-:Y:S02]  /*7310*/  UIADD3 UR16, UR22, 0x18000, URZ ;  /* 0x0001800016107890 */ /* 0x000fe4000fffe03f */
[----:B------:R-:W-:Y:S02]  /*7320*/  UIADD3 UR32, UR22, 0x19000, URZ ;  /* 0x0001900016207890 */ /* 0x000fe4000fffe03f */
[----:B------:R-:W-:Y:S02]  /*7330*/  UIADD3 UR24, UR22, 0x1a000, URZ ;  /* 0x0001a00016187890 */ /* 0x000fe4000fffe03f */
[----:B------:R-:W-:Y:S01]  /*7340*/  UIADD3 UR22, UR22, 0x1e200, URZ ;  /* 0x0001e20016167890 */ /* 0x000fe2000fffe03f */
[----:B--2---:R-:W-:Y:S01]  /*7350*/  LEA R3, P2, R2, R14, 0x2 ;  /* 0x0000000e02037211 */ /* 0x004fe200078410ff */
[----:B------:R-:W-:Y:S01]  /*7360*/  UMOV UR33, UR17 ;  /* 0x0000001100217c82 */ /* 0x000fe20008000000 */
[----:B------:R-:W-:Y:S01]  /*7370*/  UMOV UR35, UR19 ;  /* 0x0000001300237c82 */ /* 0x000fe20008000000 */
[----:B------:R-:W-:Y:S01]  /*7380*/  UMOV UR29, UR21 ;  /* 0x00000015001d7c82 */ /* 0x000fe20008000000 */
[----:B------:R-:W-:Y:S01]  /*7390*/  R2UR UR30, R3 ;  /* 0x00000000031e72ca */ /* 0x000fe200000e0000 */
[----:B------:R-:W-:Y:S01]  /*73a0*/  UMOV UR25, UR17 ;  /* 0x0000001100197c82 */ /* 0x000fe20008000000 */
[----:B------:R-:W-:Y:S01]  /*73b0*/  LEA.HI.X.SX32 R3, R19, R8, 0x1, P1 ;  /* 0x0000000813037211 */ /* 0x000fe200008f0eff */
[----:B------:R-:W-:Y:S01]  /*73c0*/  UMOV UR27, UR19 ;  /* 0x00000013001b7c82 */ /* 0x000fe20008000000 */
[----:B------:R-:W-:Y:S01]  /*73d0*/  IADD3 R4, P1, R10, 0x1f0, RZ ;  /* 0x000001f00a047810 */ /* 0x000fe20007f3e0ff */
[----:B------:R-:W-:Y:S01]  /*73e0*/  UMOV UR5, 0x10 ;  /* 0x0000001000057882 */ /* 0x000fe20000000000 */
[----:B------:R-:W-:Y:S01]  /*73f0*/  LEA.HI.X R2, R2, R15, R3, 0x2, P2 ;  /* 0x0000000f02027211 */ /* 0x000fe200010f1403 */
[----:B------:R-:W-:Y:S01]  /*7400*/  UMOV UR23, UR17 ;  /* 0x0000001100177c82 */ /* 0x000fe20008000000 */
        /* <DEDUP_REMOVED lines=8> */
[----:B------:R-:W3:Y:S02]  /*7490*/  SYNCS.PHASECHK.TRANS64.TRYWAIT P1, [R0+URZ+0x26828], R20 ;  /* 0x02682814000075a7 */ /* 0x000ee4000802017f */
[----:B--23--:R-:W-:Y:S05]  /*74a0*/  @!P1 BRA `(.L_x_180) ;  /* 0x0000001400dc9947 */ /* 0x00cfea0003800000 */
.L_x_215:
[----:B------:R-:W-:Y:S05]  /*74b0*/  @P0 BRA `(.L_x_181) ;  /* 0x0000000000140947 */ /* 0x000fea0003800000 */
[----:B------:R-:W-:Y:S01]  /*74c0*/  ISETP.NE.AND P1, PT, R13, RZ, PT ;  /* 0x000000ff0d00720c */ /* 0x000fe20003f25270 */
[----:B------:R-:W-:-:S04]  /*74d0*/  IMAD.MOV.U32 R3, RZ, RZ, 0x3100 ;  /* 0x00003100ff037424 */ /* 0x000fc800078e00ff */
[----:B------:R3:W-:Y:S08]  /*74e0*/  SYNCS.ARRIVE.TRANS64 RZ, [R0+URZ+0x26818], R3 ;  /* 0x0268180300ff79a7 */ /* 0x0007f0000800003f */
[----:B------:R-:W-:Y:S05]  /*74f0*/  @!P1 BRA `(.L_x_181) ;  /* 0x0000000000049947 */ /* 0x000fea0003800000 */
[----:B------:R-:W-:Y:S01]  /*7500*/  BPT.TRAP 0x1 ;  /* 0x000000040000795c */ /* 0x000fe20000300000 */
.L_x_181:
        /* <DEDUP_REMOVED lines=34> */
.L_x_216:
[----:B-123--:R-:W-:Y:S01]  /*7730*/  SHF.R.S32.HI R20, RZ, 0x1f, R19 ;  /* 0x0000001fff147819 */ /* 0x00efe20000011413 */
[----:B------:R-:W-:Y:S06]  /*7740*/  @P0 BRA `(.L_x_183) ;  /* 0x0000000000140947 */ /* 0x000fec0003800000 */
[----:B------:R-:W-:Y:S02]  /*7750*/  ISETP.NE.AND P1, PT, R13, RZ, PT ;  /* 0x000000ff0d00720c */ /* 0x000fe40003f25270 */
[----:B------:R-:W-:-:S04]  /*7760*/  MOV R21, 0x3100 ;  /* 0x0000310000157802 */ /* 0x000fc80000000f00 */
[----:B------:R1:W-:Y:S07]  /*7770*/  SYNCS.ARRIVE.TRANS64 RZ, [R0+URZ+0x26838], R21 ;  /* 0x0268381500ff79a7 */ /* 0x0003ee000800003f */
[----:B------:R-:W-:Y:S05]  /*7780*/  @!P1 BRA `(.L_x_183) ;  /* 0x0000000000049947 */ /* 0x000fea0003800000 */
[----:B------:R-:W-:Y:S01]  /*7790*/  BPT.TRAP 0x1 ;  /* 0x000000040000795c */ /* 0x000fe20000300000 */
.L_x_183:
        /* <DEDUP_REMOVED lines=38> */
.L_x_218:
[----:B------:R-:W-:Y:S05]  /*7a00*/  @P0 BRA `(.L_x_185) ;  /* 0x0000000000140947 */ /* 0x000fea0003800000 */
[----:B------:R-:W-:Y:S01]  /*7a10*/  ISETP.NE.AND P1, PT, R13, RZ, PT ;  /* 0x000000ff0d00720c */ /* 0x000fe20003f25270 */
[----:B--2---:R-:W-:-:S04]  /*7a20*/  IMAD.MOV.U32 R5, RZ, RZ, 0x3100 ;  /* 0x00003100ff057424 */ /* 0x004fc800078e00ff */
[----:B------:R3:W-:Y:S08]  /*7a30*/  SYNCS.ARRIVE.TRANS64 RZ, [R0+URZ+0x26810], R5 ;  /* 0x0268100500ff79a7 */ /* 0x0007f0000800003f */
[----:B------:R-:W-:Y:S05]  /*7a40*/  @!P1 BRA `(.L_x_185) ;  /* 0x0000000000049947 */ /* 0x000fea0003800000 */
[----:B------:R-:W-:Y:S01]  /*7a50*/  BPT.TRAP 0x1 ;  /* 0x000000040000795c */ /* 0x000fe20000300000 */
.L_x_185:
[----:B------:R-:W-:Y:S01]  /*7a60*/  R2UR UR5, R16 ;  /* 0x00000000100572ca */ /* 0x000fe200000e0000 */
[----:B------:R-:W-:Y:S01]  /*7a70*/  VIADD R18, R18, 0xfffffffe ;  /* 0xfffffffe12127836 */ /* 0x000fe20000000000 */
[----:B------:R-:W-:Y:S01]  /*7a80*/  R2UR UR16, R0 ;  /* 0x00000000001072ca */ /* 0x000fe200000e0000 */
[----:B------:R-:W-:Y:S01]  /*7a90*/  UMOV UR22, 0x0 ;  /* 0x0000000000167882 */ /* 0x000fe20000000000 */
[----:B------:R-:W-:Y:S01]  /*7aa0*/  R2UR UR10, R2 ;  /* 0x00000000020a72ca */ /* 0x000fe200000e0000 */
[----:B------:R-:W-:Y:S01]  /*7ab0*/  UMOV UR23, 0x14f00000 ;  /* 0x14f0000000177882 */ /* 0x000fe20000000000 */
[----:B------:R-:W-:Y:S01]  /*7ac0*/  R2UR UR11, R3 ;  /* 0x00000000030b72ca */ /* 0x000fe200000e0000 */
[----:B------:R-:W-:Y:S01]  /*7ad0*/  UMOV UR34, URZ ;  /* 0x0000003f00227c82 */ /* 0x000fe20008000000 */
[----:B------:R-:W-:Y:S01]  /*7ae0*/  ISETP.NE.AND P1, PT, R18, RZ, PT ;  /* 0x000000ff1200720c */ /* 0x000fe20003f25270 */
[----:B------:R-:W-:Y:S01]  /*7af0*/  UMOV UR36, UR20 ;  /* 0x0000001400247c82 */ /* 0x000fe20008000000 */
[----:B------:R-:W-:Y:S01]  /*7b00*/  UMOV UR37, UR21 ;  /* 0x0000001500257c82 */ /* 0x000fe20008000000 */
[----:B------:R-:W-:Y:S01]  /*7b10*/  UMOV UR26, 0x20 ;  /* 0x00000020001a7882 */ /* 0x000fe20000000000 */
[----:B------:R-:W-:Y:S01]  /*7b20*/  UMOV UR28, UR20 ;  /* 0x00000014001c7c82 */ /* 0x000fe20008000000 */
        /* <DEDUP_REMOVED lines=23> */
.L_x_177:
[----:B------:R-:W-:-:S13]  /*7ca0*/  ISETP.NE.AND P1, PT, R17, RZ, PT ;  /* 0x000000ff1100720c */ /* 0x000fda0003f25270 */
[----:B------:R-:W-:Y:S05]  /*7cb0*/  @!P1 BRA `(.L_x_176) ;  /* 0x0000000400609947 */ /* 0x000fea0003800000 */
[----:B------:R-:W-:-:S04]  /*7cc0*/  SHF.L.U32 R7, R9, 0x1f, RZ ;  /* 0x0000001f09077819 */ /* 0x000fc800000006ff */
[----:B------:R-:W2:Y:S02]  /*7cd0*/  SYNCS.PHASECHK.TRANS64.TRYWAIT P1, [R0+URZ+0x26840], R7 ;  /* 0x02684007000075a7 */ /* 0x000ea4000802017f */
[----:B--2---:R-:W-:Y:S05]  /*7ce0*/  @!P1 BRA `(.L_x_187) ;  /* 0x00000010000c9947 */ /* 0x004fea0003800000 */
.L_x_219:
[----:B------:R-:W-:Y:S05]  /*7cf0*/  @P0 BRA `(.L_x_188) ;  /* 0x0000000000140947 */ /* 0x000fea0003800000 */
[----:B------:R-:W-:Y:S01]  /*7d00*/  ISETP.NE.AND P1, PT, R13, RZ, PT ;  /* 0x000000ff0d00720c */ /* 0x000fe20003f25270 */
[----:B------:R-:W-:-:S04]  /*7d10*/  IMAD.MOV.U32 R5, RZ, RZ, 0x3100 ;  /* 0x00003100ff057424 */ /* 0x000fc800078e00ff */
[----:B------:R3:W-:Y:S08]  /*7d20*/  SYNCS.ARRIVE.TRANS64 RZ, [R0+URZ+0x26830], R5 ;  /* 0x0268300500ff79a7 */ /* 0x0007f0000800003f */
[----:B------:R-:W-:Y:S05]  /*7d30*/  @!P1 BRA `(.L_x_188) ;  /* 0x0000000000049947 */ /* 0x000fea0003800000 */
[----:B------:R-:W-:Y:S01]  /*7d40*/  BPT.TRAP 0x1 ;  /* 0x000000040000795c */ /* 0x000fe20000300000 */
.L_x_188:
        /* <DEDUP_REMOVED lines=40> */
.L_x_220:
[----:B------:R-:W-:Y:S05]  /*7fd0*/  @P0 BRA `(.L_x_190) ;  /* 0x0000000000140947 */ /* 0x000fea0003800000 */
[----:B------:R-:W-:Y:S01]  /*7fe0*/  ISETP.NE.AND P0, PT, R13, RZ, PT ;  /* 0x000000ff0d00720c */ /* 0x000fe20003f05270 */
[----:B------:R-:W-:-:S04]  /*7ff0*/  IMAD.MOV.U32 R5, RZ, RZ, 0x3100 ;  /* 0x00003100ff057424 */ /* 0x000fc800078e00ff */
[----:B------:R4:W-:Y:S08]  /*8000*/  SYNCS.ARRIVE.TRANS64 RZ, [R0+URZ+0x26818], R5 ;  /* 0x0268180500ff79a7 */ /* 0x0009f0000800003f */
[----:B------:R-:W-:Y:S05]  /*8010*/  @!P0 BRA `(.L_x_190) ;  /* 0x0000000000048947 */ /* 0x000fea0003800000 */
[----:B------:R-:W-:Y:S01]  /*8020*/  BPT.TRAP 0x1 ;  /* 0x000000040000795c */ /* 0x000fe20000300000 */
.L_x_190:
        /* <DEDUP_REMOVED lines=33> */
.L_x_176:
[----:B------:R-:W4:Y:S01]  /*8240*/  S2R R2, SR_TID.X ;  /* 0x0000000000027919 */ /* 0x000f220000002100 */
[----:B------:R-:W-:Y:S02]  /*8250*/  LEA R3, R12, R0, 0x3 ;  /* 0x000000000c037211 */ /* 0x000fe400078e18ff */
[----:B----4-:R-:W-:Y:S02]  /*8260*/  LOP3.LUT R4, R2, 0x7f, RZ, 0xc0, !PT ;  /* 0x0000007f02047812 */ /* 0x010fe400078ec0ff */
[----:B------:R-:W-:Y:S02]  /*8270*/  SHF.L.U32 R2, R9, 0x1f, RZ ;  /* 0x0000001f09027819 */ /* 0x000fe400000006ff */
[----:B------:R-:W-:Y:S02]  /*8280*/  ISETP.NE.AND P1, PT, R4, RZ, PT ;  /* 0x000000ff0400720c */ /* 0x000fe40003f25270 */
[----:B------:R-:W4:Y:S02]  /*8290*/  SYNCS.PHASECHK.TRANS64.TRYWAIT P0, [R3+URZ+0x26840], R2 ;  /* 0x02684002030075a7 */ /* 0x000f24000800017f */
[----:B----4-:R-:W-:Y:S09]  /*82a0*/  @!P0 BRA `(.L_x_191) ;  /* 0x0000000800c48947 */ /* 0x010ff20003800000 */
.L_x_221:
[----:B------:R-:W-:Y:S05]  /*82b0*/  @P1 BRA `(.L_x_192) ;  /* 0x0000000000181947 */ /* 0x000fea0003800000 */
[----:B------:R-:W5:Y:S01]  /*82c0*/  S2R R4, SR_TID.X ;  /* 0x0000000000047919 */ /* 0x000f620000002100 */
[----:B----4-:R-:W-:-:S04]  /*82d0*/  IMAD.MOV.U32 R2, RZ, RZ, 0x3100 ;  /* 0x00003100ff027424 */ /* 0x010fc800078e00ff */
[----:B------:R4:W-:Y:S01]  /*82e0*/  SYNCS.ARRIVE.TRANS64 RZ, [R3+URZ+0x26830], R2 ;  /* 0x0268300203ff79a7 */ /* 0x0009e2000800003f */
[----:B-----5:R-:W-:-:S13]  /*82f0*/  LOP3.LUT P0, RZ, R4, 0x1f, RZ, 0xc0, !PT ;  /* 0x0000001f04ff7812 */ /* 0x020fda000780c0ff */
[----:B----4-:R-:W-:Y:S05]  /*8300*/  @!P0 BRA `(.L_x_192) ;  /* 0x0000000000048947 */ /* 0x010fea0003800000 */
[----:B------:R-:W-:Y:S01]  /*8310*/  BPT.TRAP 0x1 ;  /* 0x000000040000795c */ /* 0x000fe20000300000 */
.L_x_192:
        /* <DEDUP_REMOVED lines=47> */
.L_x_173:
[----:B------:R-:W-:Y:S05]  /*8610*/  BSYNC B0 ;  /* 0x0000000000007941 */ /* 0x000fea0003800000 */
.L_x_172:
[----:B------:R-:W-:-:S03]  /*8620*/  UMOV UR5, 0xffffffff ;  /* 0xffffffff00057882 */ /* 0x000fc60000000000 */
[----:B------:R-:W-:Y:S05]  /*8630*/  BRA.DIV UR5, `(.L_x_193) ;  /* 0x0000000605f47947 */ /* 0x000fea000b800000 */
[----:B------:R-:W-:-:S13]  /*8640*/  ELECT P0, URZ, PT ;  /* 0x00000000003f782f */ /* 0x000fda0003800000 */
.L_x_224:
[----:B------:R-:W-:Y:S04]  /*8650*/  BSSY B0, `(.L_x_194) ;  /* 0x0000023000007945 */ /* 0x000fe80003800000 */
[----:B------:R-:W-:Y:S05]  /*8660*/  @!P0 BRA `(.L_x_195) ;  /* 0x0000000000848947 */ /* 0x000fea0003800000 */
[----:B------:R-:W-:-:S06]  /*8670*/  ULOP3.LUT UR5, UR38, 0x2, URZ, 0xfc, !UPT ;  /* 0x0000000226057892 */ /* 0x000fcc000f8efc3f */
[----:B------:R-:W-:-:S05]  /*8680*/  IMAD.U32 R2, RZ, RZ, UR5 ;  /* 0x00000005ff027e24 */ /* 0x000fca000f8e00ff */
[----:B------:R-:W-:-:S13]  /*8690*/  ISETP.NE.AND P0, PT, R2, 0x3, PT ;  /* 0x000000030200780c */ /* 0x000fda0003f05270 */
[----:B------:R-:W-:Y:S05]  /*86a0*/  @!P0 BRA `(.L_x_196) ;  /* 0x0000000000048947 */ /* 0x000fea0003800000 */
[----:B------:R-:W-:Y:S01]  /*86b0*/  BPT.TRAP 0x1 ;  /* 0x000000040000795c */ /* 0x000fe20000300000 */
.L_x_196:
        /* <DEDUP_REMOVED lines=15> */
.L_x_225:
[----:B------:R-:W2:Y:S02]  /*87b0*/  SYNCS.PHASECHK.TRANS64.TRYWAIT P1, [R3+URZ], R2 ;  /* 0x00000002030075a7 */ /* 0x000ea4000802017f */
[----:B--2---:R-:W-:Y:S05]  /*87c0*/  @!P1 BRA `(.L_x_198) ;  /* 0x0000000400c89947 */ /* 0x004fea0003800000 */
.L_x_226:
[----:B------:R-:W-:Y:S05]  /*87d0*/  @!P0 BRA `(.L_x_199) ;  /* 0x0000000000048947 */ /* 0x000fea0003800000 */
[----:B------:R-:W-:Y:S01]  /*87e0*/  BPT.TRAP 0x1 ;  /* 0x000000040000795c */ /* 0x000fe20000300000 */
.L_x_199:
[----:B--2---:R-:W-:-:S04]  /*87f0*/  VIADD R3, R7, 0x26840 ;  /* 0x0002684007037836 */ /* 0x004fc80000000000 */
[----:B------:R-:W-:-:S04]  /*8800*/  IMAD R0, R0, 0x8, R3 ;  /* 0x0000000800007824 */ /* 0x000fc800078e0203 */
[----:B------:R-:W2:Y:S02]  /*8810*/  SYNCS.PHASECHK.TRANS64.TRYWAIT P0, [R0+URZ], R5 ;  /* 0x00000005000075a7 */ /* 0x000ea4000800017f */
[----:B--2---:R-:W-:Y:S05]  /*8820*/  @!P0 BRA `(.L_x_200) ;  /* 0x0000000400c48947 */ /* 0x004fea0003800000 */
.L_x_227:
[----:B------:R-:W-:-:S07]  /*8830*/  LEA R3, R4, R3, 0x3 ;  /* 0x0000000304037211 */ /* 0x000fce00078e18ff */
.L_x_201:
[----:B---3--:R3:W4:Y:S02]  /*8840*/  SYNCS.PHASECHK.TRANS64.TRYWAIT P0, [R3+URZ], R2 ;  /* 0x00000002030075a7 */ /* 0x008724000800017f */
[----:B----4-:R-:W-:Y:S05]  /*8850*/  @!P0 NANOSLEEP.SYNCS 0x989680 ;  /* 0x009896800000895d */ /* 0x010fea0003900000 */
[----:B------:R-:W4:Y:S02]  /*8860*/  @!P0 SYNCS.PHASECHK.TRANS64 P0, [R3+URZ], R2 ;  /* 0x00000002030085a7 */ /* 0x000f24000800007f */
[----:B----4-:R-:W-:Y:S05]  /*8870*/  @!P0 BRA `(.L_x_201) ;  /* 0xfffffffc00f08947 */ /* 0x010fea000383ffff */
.L_x_195:
[----:B------:R-:W-:Y:S05]  /*8880*/  BSYNC B0 ;  /* 0x0000000000007941 */ /* 0x000fea0003800000 */
.L_x_194:
[----:B------:R-:W-:Y:S05]  /*8890*/  EXIT ;  /* 0x000000000000794d */ /* 0x000fea0003800000 */
.L_x_111:
[----:B------:R-:W-:Y:S02]  /*88a0*/  IMAD.MOV.U32 R13, RZ, RZ, R120 ;  /* 0x000000ffff0d7224 */ /* 0x000fe400078e0078 */
[----:B------:R-:W-:Y:S02]  /*88b0*/  IMAD.MOV.U32 R12, RZ, RZ, RZ ;  /* 0x000000ffff0c7224 */ /* 0x000fe400078e00ff */
[----:B------:R-:W-:Y:S02]  /*88c0*/  IMAD.MOV.U32 R11, RZ, RZ, 0x1f ;  /* 0x0000001fff0b7424 */ /* 0x000fe400078e00ff */
[----:B------:R-:W-:-:S07]  /*88d0*/  IMAD.MOV.U32 R15, RZ, RZ, -0x1 ;  /* 0xffffffffff0f7424 */ /* 0x000fce00078e00ff */
[----:B------:R-:W-:Y:S05]  /*88e0*/  WARPSYNC.COLLECTIVE R15, `(.L_x_202) ;  /* 0x000000000f087348 */ /* 0x000fea0003c00000 */
[----:B------:R1:W2:Y:S02]  /*88f0*/  SHFL.IDX P6, R14, R13, R12, R11 ;  /* 0x0000000c0d0e7389 */ /* 0x0002a400000c000b */
[----:B-12---:R-:W-:Y:S01]  /*8900*/  ENDCOLLECTIVE ;  /* 0x000000000000791b */ /* 0x006fe20003800000 */
.L_x_202:
[----:B------:R-:W-:Y:S05]  /*8910*/  BRA `(.L_x_203) ;  /* 0xffffff8000987947 */ /* 0x000fea000383ffff */
.L_x_113:
[----:B--2---:R2:W3:Y:S02]  /*8920*/  SYNCS.PHASECHK.TRANS64.TRYWAIT P0, [R16+URZ+0x26800], R7 ;  /* 0x02680007100075a7 */ /* 0x0044e4000800017f */
[----:B---3--:R-:W-:Y:S05]  /*8930*/  @!P0 NANOSLEEP.SYNCS 0x989680 ;  /* 0x009896800000895d */ /* 0x008fea0003900000 */
[----:B------:R-:W3:Y:S02]  /*8940*/  @!P0 SYNCS.PHASECHK.TRANS64 P0, [R16+URZ+0x26800], R7 ;  /* 0x02680007100085a7 */ /* 0x000ee4000800007f */
[----:B---3--:R-:W-:Y:S05]  /*8950*/  @!P0 BRA `(.L_x_113) ;  /* 0xfffffffc00f08947 */ /* 0x008fea000383ffff */
[----:B------:R-:W-:Y:S05]  /*8960*/  BRA `(.L_x_112) ;  /* 0xffffff8000d87947 */ /* 0x000fea000383ffff */
.L_x_119:
[----:B---3--:R-:W-:-:S04]  /*8970*/  IMAD.U32 R5, RZ, RZ, UR8 ;  /* 0x00000008ff057e24 */ /* 0x008fc8000f8e00ff */
[----:B------:R3:W1:Y:S03]  /*8980*/  SYNCS.PHASECHK.TRANS64.TRYWAIT P1, [R5+URZ+0x26810], R6 ;  /* 0x02681006050075a7 */ /* 0x000666000802017f */
[----:B-1----:R-:W-:Y:S05]  /*8990*/  @!P1 NANOSLEEP.SYNCS 0x989680 ;  /* 0x009896800000995d */ /* 0x002fea0003900000 */
[----:B------:R-:W1:Y:S02]  /*89a0*/  @!P1 SYNCS.PHASECHK.TRANS64 P1, [R5+URZ+0x26810], R6 ;  /* 0x02681006050095a7 */ /* 0x000e64000802007f */
[----:B-1----:R-:W-:Y:S05]  /*89b0*/  @!P1 BRA `(.L_x_119) ;  /* 0xfffffffc00ec9947 */ /* 0x002fea000383ffff */
[----:B------:R-:W-:Y:S05]  /*89c0*/  BRA `(.L_x_118) ;  /* 0xffffff8c00407947 */ /* 0x000fea000383ffff */
.L_x_123:
[----:B------:R-:W-:-:S04]  /*89d0*/  IMAD.U32 R7, RZ, RZ, UR8 ;  /* 0x00000008ff077e24 */ /* 0x000fc8000f8e00ff */
[----:B------:R1:W1:Y:S03]  /*89e0*/  SYNCS.PHASECHK.TRANS64.TRYWAIT P1, [R7+URZ+0x26830], R6 ;  /* 0x02683006070075a7 */ /* 0x000266000802017f */
[----:B-1----:R-:W-:Y:S05]  /*89f0*/  @!P1 NANOSLEEP.SYNCS 0x989680 ;  /* 0x009896800000995d */ /* 0x002fea0003900000 */
[----:B------:R-:W1:Y:S02]  /*8a00*/  @!P1 SYNCS.PHASECHK.TRANS64 P1, [R7+URZ+0x26830], R6 ;  /* 0x02683006070095a7 */ /* 0x000e64000802007f */
[----:B-1----:R-:W-:Y:S05]  /*8a10*/  @!P1 BRA `(.L_x_123) ;  /* 0xfffffffc00ec9947 */ /* 0x002fea000383ffff */
[----:B------:R-:W-:Y:S05]  /*8a20*/  BRA `(.L_x_122) ;  /* 0xffffff90004c7947 */ /* 0x000fea000383ffff */
.L_x_138:
[----:B------:R-:W-:Y:S01]  /*8a30*/  BSSY B0, `(.L_x_204) ;  /* 0x0000005000007945 */ /* 0x000fe20003800000 */
[----:B------:R-:W-:-:S07]  /*8a40*/  IMAD.MOV.U32 R15, RZ, RZ, -0x1 ;  /* 0xffffffffff0f7424 */ /* 0x000fce00078e00ff */
[----:B------:R-:W-:Y:S05]  /*8a50*/  WARPSYNC.COLLECTIVE R15, `(.L_x_205) ;  /* 0x000000000f087348 */ /* 0x000fea0003c00000 */
[----:B------:R-:W-:Y:S01]  /*8a60*/  NOP ;  /* 0x0000000000007918 */ /* 0x000fe20000000000 */
[----:B------:R-:W-:Y:S01]  /*8a70*/  ENDCOLLECTIVE ;  /* 0x000000000000791b */ /* 0x000fe20003800000 */
.L_x_205:
[----:B------:R-:W-:Y:S05]  /*8a80*/  BSYNC B0 ;  /* 0x0000000000007941 */ /* 0x000fea0003800000 */
.L_x_204:
[----:B------:R-:W-:Y:S05]  /*8a90*/  BRA `(.L_x_206) ;  /* 0xffffffcc00407947 */ /* 0x000fea000383ffff */
.L_x_150:
[----:B------:R-:W-:Y:S01]  /*8aa0*/  BSSY B0, `(.L_x_207) ;  /* 0x0000005000007945 */ /* 0x000fe20003800000 */
[----:B------:R-:W-:-:S07]  /*8ab0*/  IMAD.MOV.U32 R15, RZ, RZ, -0x1 ;  /* 0xffffffffff0f7424 */ /* 0x000fce00078e00ff */
[----:B------:R-:W-:Y:S05]  /*8ac0*/  WARPSYNC.COLLECTIVE R15, `(.L_x_208) ;  /* 0x000000000f087348 */ /* 0x000fea0003c00000 */
[----:B------:R-:W-:Y:S01]  /*8ad0*/  NOP ;  /* 0x0000000000007918 */ /* 0x000fe20000000000 */
[----:B------:R-:W-:Y:S01]  /*8ae0*/  ENDCOLLECTIVE ;  /* 0x000000000000791b */ /* 0x000fe20003800000 */
.L_x_208:
[----:B------:R-:W-:Y:S05]  /*8af0*/  BSYNC B0 ;  /* 0x0000000000007941 */ /* 0x000fea0003800000 */
.L_x_207:
[----:B------:R-:W-:Y:S05]  /*8b00*/  BRA `(.L_x_209) ;  /* 0xffffffd000587947 */ /* 0x000fea000383ffff */
.L_x_163:
[----:B------:R-:W-:Y:S01]  /*8b10*/  BSSY B0, `(.L_x_210) ;  /* 0x0000005000007945 */ /* 0x000fe20003800000 */
[----:B------:R-:W-:-:S07]  /*8b20*/  IMAD.MOV.U32 R15, RZ, RZ, -0x1 ;  /* 0xffffffffff0f7424 */ /* 0x000fce00078e00ff */
[----:B------:R-:W-:Y:S05]  /*8b30*/  WARPSYNC.COLLECTIVE R15, `(.L_x_211) ;  /* 0x000000000f087348 */ /* 0x000fea0003c00000 */
[----:B------:R-:W-:Y:S01]  /*8b40*/  NOP ;  /* 0x0000000000007918 */ /* 0x000fe20000000000 */
[----:B------:R-:W-:Y:S01]  /*8b50*/  ENDCOLLECTIVE ;  /* 0x000000000000791b */ /* 0x000fe20003800000 */
.L_x_211:
[----:B------:R-:W-:Y:S05]  /*8b60*/  BSYNC B0 ;  /* 0x0000000000007941 */ /* 0x000fea0003800000 */
.L_x_210:
[----:B------:R-:W-:Y:S05]  /*8b70*/  BRA `(.L_x_212) ;  /* 0xffffffd400747947 */ /* 0x000fea000383ffff */
.L_x_174:
[----:B-1----:R1:W2:Y:S02]  /*8b80*/  SYNCS.PHASECHK.TRANS64.TRYWAIT P0, [R0+URZ+0x26820], R3 ;  /* 0x02682003000075a7 */ /* 0x0022a4000800017f */
[----:B--2---:R-:W-:Y:S05]  /*8b90*/  @!P0 NANOSLEEP.SYNCS 0x989680 ;  /* 0x009896800000895d */ /* 0x004fea0003900000 */
[----:B------:R-:W2:Y:S02]  /*8ba0*/  @!P0 SYNCS.PHASECHK.TRANS64 P0, [R0+URZ+0x26820], R3 ;  /* 0x02682003000085a7 */ /* 0x000ea4000800007f */
[----:B--2---:R-:W-:Y:S05]  /*8bb0*/  @!P0 BRA `(.L_x_174) ;  /* 0xfffffffc00f08947 */ /* 0x004fea000383ffff */
[----:B------:R-:W-:Y:S05]  /*8bc0*/  BRA `(.L_x_213) ;  /* 0xffffffdc00387947 */ /* 0x000fea000383ffff */
.L_x_178:
[----:B-1----:R1:W2:Y:S02]  /*8bd0*/  SYNCS.PHASECHK.TRANS64.TRYWAIT P1, [R0+URZ+0x26840], R20 ;  /* 0x02684014000075a7 */ /* 0x0022a4000802017f */
[----:B--2---:R-:W-:Y:S05]  /*8be0*/  @!P1 NANOSLEEP.SYNCS 0x989680 ;  /* 0x009896800000995d */ /* 0x004fea0003900000 */
[----:B------:R-:W2:Y:S02]  /*8bf0*/  @!P1 SYNCS.PHASECHK.TRANS64 P1, [R0+URZ+0x26840], R20 ;  /* 0x02684014000095a7 */ /* 0x000ea4000802007f */
[----:B--2---:R-:W-:Y:S05]  /*8c00*/  @!P1 BRA `(.L_x_178) ;  /* 0xfffffffc00f09947 */ /* 0x004fea000383ffff */
[----:B------:R-:W-:Y:S05]  /*8c10*/  BRA `(.L_x_214) ;  /* 0xffffffe400647947 */ /* 0x000fea000383ffff */
.L_x_180:
[----:B--2---:R2:W3:Y:S02]  /*8c20*/  SYNCS.PHASECHK.TRANS64.TRYWAIT P1, [R0+URZ+0x26828], R20 ;  /* 0x02682814000075a7 */ /* 0x0044e4000802017f */
[----:B---3--:R-:W-:Y:S05]  /*8c30*/  @!P1 NANOSLEEP.SYNCS 0x989680 ;  /* 0x009896800000995d */ /* 0x008fea0003900000 */
[----:B------:R-:W3:Y:S02]  /*8c40*/  @!P1 SYNCS.PHASECHK.TRANS64 P1, [R0+URZ+0x26828], R20 ;  /* 0x02682814000095a7 */ /* 0x000ee4000802007f */
[----:B---3--:R-:W-:Y:S05]  /*8c50*/  @!P1 BRA `(.L_x_180) ;  /* 0xfffffffc00f09947 */ /* 0x008fea000383ffff */
[----:B------:R-:W-:Y:S05]  /*8c60*/  BRA `(.L_x_215) ;  /* 0xffffffe800107947 */ /* 0x000fea000383ffff */
.L_x_182:
[----:B---3--:R3:W4:Y:S02]  /*8c70*/  SYNCS.PHASECHK.TRANS64.TRYWAIT P1, [R0+URZ+0x26848], R20 ;  /* 0x02684814000075a7 */ /* 0x008724000802017f */
[----:B----4-:R-:W-:Y:S05]  /*8c80*/  @!P1 NANOSLEEP.SYNCS 0x989680 ;  /* 0x009896800000995d */ /* 0x010fea0003900000 */
[----:B------:R-:W4:Y:S02]  /*8c90*/  @!P1 SYNCS.PHASECHK.TRANS64 P1, [R0+URZ+0x26848], R20 ;  /* 0x02684814000095a7 */ /* 0x000f24000802007f */
[----:B----4-:R-:W-:Y:S05]  /*8ca0*/  @!P1 BRA `(.L_x_182) ;  /* 0xfffffffc00f09947 */ /* 0x010fea000383ffff */
[----:B------:R-:W-:Y:S05]  /*8cb0*/  BRA `(.L_x_216) ;  /* 0xffffffe8009c7947 */ /* 0x000fea000383ffff */
.L_x_184:
[----:B------:R-:W-:-:S07]  /*8cc0*/  SHF.L.U32 R5, R9, 0x1f, RZ ;  /* 0x0000001f09057819 */ /* 0x000fce00000006ff */
.L_x_217:
[----:B--2---:R2:W3:Y:S02]  /*8cd0*/  SYNCS.PHASECHK.TRANS64.TRYWAIT P1, [R0+URZ+0x26820], R5 ;  /* 0x02682005000075a7 */ /* 0x0044e4000802017f */
[----:B---3--:R-:W-:Y:S05]  /*8ce0*/  @!P1 NANOSLEEP.SYNCS 0x989680 ;  /* 0x009896800000995d */ /* 0x008fea0003900000 */
[----:B------:R-:W3:Y:S02]  /*8cf0*/  @!P1 SYNCS.PHASECHK.TRANS64 P1, [R0+URZ+0x26820], R5 ;  /* 0x02682005000095a7 */ /* 0x000ee4000802007f */
[----:B---3--:R-:W-:Y:S05]  /*8d00*/  @!P1 BRA `(.L_x_217) ;  /* 0xfffffffc00f09947 */ /* 0x008fea000383ffff */
[----:B------:R-:W-:Y:S05]  /*8d10*/  BRA `(.L_x_218) ;  /* 0xffffffec00387947 */ /* 0x000fea000383ffff */
.L_x_187:
[----:B--2---:R2:W3:Y:S02]  /*8d20*/  SYNCS.PHASECHK.TRANS64.TRYWAIT P1, [R0+URZ+0x26840], R7 ;  /* 0x02684007000075a7 */ /* 0x0044e4000802017f */
[----:B---3--:R-:W-:Y:S05]  /*8d30*/  @!P1 NANOSLEEP.SYNCS 0x989680 ;  /* 0x009896800000995d */ /* 0x008fea0003900000 */
[----:B------:R-:W3:Y:S02]  /*8d40*/  @!P1 SYNCS.PHASECHK.TRANS64 P1, [R0+URZ+0x26840], R7 ;  /* 0x02684007000095a7 */ /* 0x000ee4000802007f */
[----:B---3--:R-:W-:Y:S05]  /*8d50*/  @!P1 BRA `(.L_x_187) ;  /* 0xfffffffc00f09947 */ /* 0x008fea000383ffff */
[----:B------:R-:W-:Y:S05]  /*8d60*/  BRA `(.L_x_219) ;  /* 0xffffffec00e07947 */ /* 0x000fea000383ffff */
.L_x_189:
[----:B---3--:R3:W4:Y:S02]  /*8d70*/  SYNCS.PHASECHK.TRANS64.TRYWAIT P1, [R0+URZ+0x26828], R7 ;  /* 0x02682807000075a7 */ /* 0x008724000802017f */
[----:B----4-:R-:W-:Y:S05]  /*8d80*/  @!P1 NANOSLEEP.SYNCS 0x989680 ;  /* 0x009896800000995d */ /* 0x010fea0003900000 */
[----:B------:R-:W4:Y:S02]  /*8d90*/  @!P1 SYNCS.PHASECHK.TRANS64 P1, [R0+URZ+0x26828], R7 ;  /* 0x02682807000095a7 */ /* 0x000f24000802007f */
[----:B----4-:R-:W-:Y:S05]  /*8da0*/  @!P1 BRA `(.L_x_189) ;  /* 0xfffffffc00f09947 */ /* 0x010fea000383ffff */
[----:B------:R-:W-:Y:S05]  /*8db0*/  BRA `(.L_x_220) ;  /* 0xfffffff000847947 */ /* 0x000fea000383ffff */
.L_x_191:
[----:B----4-:R4:W1:Y:S02]  /*8dc0*/  SYNCS.PHASECHK.TRANS64.TRYWAIT P0, [R3+URZ+0x26840], R2 ;  /* 0x02684002030075a7 */ /* 0x010864000800017f */
[----:B-1----:R-:W-:Y:S05]  /*8dd0*/  @!P0 NANOSLEEP.SYNCS 0x989680 ;  /* 0x009896800000895d */ /* 0x002fea0003900000 */
[----:B------:R-:W1:Y:S02]  /*8de0*/  @!P0 SYNCS.PHASECHK.TRANS64 P0, [R3+URZ+0x26840], R2 ;  /* 0x02684002030085a7 */ /* 0x000e64000800007f */
[----:B-1----:R-:W-:Y:S05]  /*8df0*/  @!P0 BRA `(.L_x_191) ;  /* 0xfffffffc00f08947 */ /* 0x002fea000383ffff */
[----:B------:R-:W-:Y:S05]  /*8e00*/  BRA `(.L_x_221) ;  /* 0xfffffff400287947 */ /* 0x000fea000383ffff */
.L_x_193:
[----:B------:R-:W-:Y:S01]  /*8e10*/  BSSY B0, `(.L_x_222) ;  /* 0x0000006000007945 */ /* 0x000fe20003800000 */
[----:B------:R-:W-:-:S07]  /*8e20*/  IMAD.MOV.U32 R15, RZ, RZ, -0x1 ;  /* 0xffffffffff0f7424 */ /* 0x000fce00078e00ff */
[----:B------:R-:W-:Y:S05]  /*8e30*/  WARPSYNC.COLLECTIVE R15, `(.L_x_223) ;  /* 0x000000000f0c7348 */ /* 0x000fea0003c00000 */
[----:B------:R-:W-:Y:S02]  /*8e40*/  ELECT P6, UR62, PT ;  /* 0x00000000003e782f */ /* 0x000fe400038c0000 */
[----:B------:R-:W-:Y:S01]  /*8e50*/  MOV R14, UR62 ;  /* 0x0000003e000e7c02 */ /* 0x000fe20008000f00 */
[----:B------:R-:W-:Y:S10]  /*8e60*/  ENDCOLLECTIVE ;  /* 0x000000000000791b */ /* 0x000ff40003800000 */
.L_x_223:
[----:B------:R-:W-:Y:S05]  /*8e70*/  BSYNC B0 ;  /* 0x0000000000007941 */ /* 0x000fea0003800000 */
.L_x_222:
[----:B------:R-:W-:Y:S01]  /*8e80*/  PLOP3.LUT P0, PT, P6, PT, PT, 0x80, 0x0 ;  /* 0x000000000000781c */ /* 0x000fe2000370f070 */
[----:B------:R-:W-:-:S12]  /*8e90*/  BRA `(.L_x_224) ;  /* 0xfffffff400ec7947 */ /* 0x000fd8000383ffff */
.L_x_197:
[----:B-1----:R1:W2:Y:S02]  /*8ea0*/  SYNCS.PHASECHK.TRANS64.TRYWAIT P1, [R6+URZ], R5 ;  /* 0x00000005060075a7 */ /* 0x0022a4000802017f */
[----:B--2---:R-:W-:Y:S05]  /*8eb0*/  @!P1 NANOSLEEP.SYNCS 0x989680 ;  /* 0x009896800000995d */ /* 0x004fea0003900000 */
[----:B------:R-:W2:Y:S02]  /*8ec0*/  @!P1 SYNCS.PHASECHK.TRANS64 P1, [R6+URZ], R5 ;  /* 0x00000005060095a7 */ /* 0x000ea4000802007f */
[----:B--2---:R-:W-:Y:S05]  /*8ed0*/  @!P1 BRA `(.L_x_197) ;  /* 0xfffffffc00f09947 */ /* 0x004fea000383ffff */
[----:B------:R-:W-:Y:S05]  /*8ee0*/  BRA `(.L_x_225) ;  /* 0xfffffff800307947 */ /* 0x000fea000383ffff */
.L_x_198:
[----:B--2---:R2:W3:Y:S02]  /*8ef0*/  SYNCS.PHASECHK.TRANS64.TRYWAIT P1, [R3+URZ], R2 ;  /* 0x00000002030075a7 */ /* 0x0044e4000802017f */
[----:B---3--:R-:W-:Y:S05]  /*8f00*/  @!P1 NANOSLEEP.SYNCS 0x989680 ;  /* 0x009896800000995d */ /* 0x008fea0003900000 */
[----:B------:R-:W3:Y:S02]  /*8f10*/  @!P1 SYNCS.PHASECHK.TRANS64 P1, [R3+URZ], R2 ;  /* 0x00000002030095a7 */ /* 0x000ee4000802007f */
[----:B---3--:R-:W-:Y:S05]  /*8f20*/  @!P1 BRA `(.L_x_198) ;  /* 0xfffffffc00f09947 */ /* 0x008fea000383ffff */
[----:B------:R-:W-:Y:S05]  /*8f30*/  BRA `(.L_x_226) ;  /* 0xfffffff800247947 */ /* 0x000fea000383ffff */
.L_x_200:
[----:B--2---:R2:W3:Y:S02]  /*8f40*/  SYNCS.PHASECHK.TRANS64.TRYWAIT P0, [R0+URZ], R5 ;  /* 0x00000005000075a7 */ /* 0x0044e4000800017f */
[----:B---3--:R-:W-:Y:S05]  /*8f50*/  @!P0 NANOSLEEP.SYNCS 0x989680 ;  /* 0x009896800000895d */ /* 0x008fea0003900000 */
[----:B------:R-:W3:Y:S02]  /*8f60*/  @!P0 SYNCS.PHASECHK.TRANS64 P0, [R0+URZ], R5 ;  /* 0x00000005000085a7 */ /* 0x000ee4000800007f */
[----:B---3--:R-:W-:Y:S05]  /*8f70*/  @!P0 BRA `(.L_x_200) ;  /* 0xfffffffc00f08947 */ /* 0x008fea000383ffff */
[----:B------:R-:W-:Y:S05]  /*8f80*/  BRA `(.L_x_227) ;  /* 0xfffffff800287947 */ /* 0x000fea000383ffff */
.L_x_228:
        /* <DEDUP_REMOVED lines=15> */
.L_x_3294:


//--------------------- .text._ZN7cutlass13device_kernelIN5flash11enable_sm90INS1_16FlashAttnBwdSm90INS1_25CollectiveMainloopBwdSm90ILi2ELi2ELi2EN4cute5tupleIJNS5_1CILi1EEES8_S8_EEENS6_IJNS7_ILi64EEENS7_ILi128EEENS7_ILi96EEEEEENS_10bfloat16_tEfNS_4arch4Sm90ELb0ELb0ELb1ELb0ELb0ELb1ELb0ELb0ELi2ELi1ELi2ELi1ELb1EEENS1_24CollectiveEpilogueBwdGQAISD_fSG_Li256ELb0ELb0EEENS1_19SingleTileSchedulerILb0ELb0ELb0ELi128EEEEEEEEEvNT_6ParamsE --------------------------
	.section	.text._ZN7cutlass13device_kernelIN5flash11enable_sm90INS1_16FlashAttnBwdSm90INS1_25CollectiveMainloopBwdSm90ILi2ELi2ELi2EN4cute5tupleIJNS5_1CILi1EEES8_S8_EEENS6_IJNS7_ILi64EEENS7_ILi128EEENS7_ILi96EEEEEENS_10bfloat16_tEfNS_4arch4Sm90ELb0ELb0ELb1ELb0ELb0ELb1ELb0ELb0ELi2ELi1ELi2ELi1ELb1EEENS1_24CollectiveEpilogueBwdGQAISD_fSG_Li256ELb0ELb0EEENS1_19SingleTileSchedulerILb0ELb0ELb0ELi128EEEEEEEEEvNT_6ParamsE,"ax",@progbits
	.align	128
.text._ZN7cutlass13device_kernelIN5flash11enable_sm90INS1_16FlashAttnBwdSm90INS1_25CollectiveMainloopBwdSm90ILi2ELi2ELi2EN4cute5tupleIJNS5_1CILi1EEES8_S8_EEENS6_IJNS7_ILi64EEENS7_ILi128EEENS7_ILi96EEEEEENS_10bfloat16_tEfNS_4arch4Sm90ELb0ELb0ELb1ELb0ELb0ELb1ELb0ELb0ELi2ELi1ELi2ELi1ELb1EEENS1_24CollectiveEpilogueBwdGQAISD_fSG_Li256ELb0ELb0EEENS1_19SingleTileSchedulerILb0ELb0ELb0ELi128EEEEEEEEEvNT_6ParamsE:
        .type           _ZN7cutlass13device_kernelIN5flash11enable_sm90INS1_16FlashAttnBwdSm90INS1_25CollectiveMainloopBwdSm90ILi2ELi2ELi2EN4cute5tupleIJNS5_1CILi1EEES8_S8_EEENS6_IJNS7_ILi64EEENS7_ILi128EEENS7_ILi96EEEEEENS_10bfloat16_tEfNS_4arch4Sm90ELb0ELb0ELb1ELb0ELb0ELb1ELb0ELb0ELi2ELi1ELi2ELi1ELb1EEENS1_24CollectiveEpilogueBwdGQAISD_fSG_Li256ELb0ELb0EEENS1_19SingleTileSchedulerILb0ELb0ELb0ELi128EEEEEEEEEvNT_6ParamsE,@function
        .size           _ZN7cutlass13device_kernelIN5flash11enable_sm90INS1_16FlashAttnBwdSm90INS1_25CollectiveMainloopBwdSm90ILi2ELi2ELi2EN4cute5tupleIJNS5_1CILi1EEES8_S8_EEENS6_IJNS7_ILi64EEENS7_ILi128EEENS7_ILi96EEEEEENS_10bfloat16_tEfNS_4arch4Sm90ELb0ELb0ELb1ELb0ELb0ELb1ELb0ELb0ELi2ELi1ELi2ELi1ELb1EEENS1_24CollectiveEpilogueBwdGQAISD_fSG_Li256ELb0ELb0EEENS1_19SingleTileSchedulerILb0ELb0ELb0ELi128EEEEEEEEEvNT_6ParamsE,(.L_x_3295 - _ZN7cutlass13device_kernelIN5flash11enable_sm90INS1_16FlashAttnBwdSm90INS1_25CollectiveMainloopBwdSm90ILi2ELi2ELi2EN4cute5tupleIJNS5_1CILi1EEES8_S8_EEENS6_IJNS7_ILi64EEENS7_ILi128EEENS7_ILi96EEEEEENS_10bfloat16_tEfNS_4arch4Sm90ELb0ELb0ELb1ELb0ELb0ELb1ELb0ELb0ELi2ELi1ELi2ELi1ELb1EEENS1_24CollectiveEpilogueBwdGQAISD_fSG_Li256ELb0ELb0EEENS1_19SingleTileSchedulerILb0ELb0ELb0ELi128EEEEEEEEEvNT_6ParamsE)
        .other          _ZN7cutlass13device_kernelIN5flash11enable_sm90INS1_16FlashAttnBwdSm90INS1_25CollectiveMainloopBwdSm90ILi2ELi2ELi2EN4cute5tupleIJNS5_1CILi1EEES8_S8_EEENS6_IJNS7_ILi64EEENS7_ILi128EEENS7_ILi96EEEEEENS_10bfloat16_tEfNS_4arch4Sm90ELb0ELb0ELb1ELb0ELb0ELb1ELb0ELb0ELi2ELi1ELi2ELi1ELb1EEENS1_24CollectiveEpilogueBwdGQAISD_fSG_Li256ELb0ELb0EEENS1_19SingleTileSchedulerILb0ELb0ELb0ELi128EEEEEEEEEvNT_6ParamsE,@"STO_CUDA_ENTRY STV_DEFAULT"
_ZN7cutlass13device_kernelIN5flash11enable_sm90INS1_16FlashAttnBwdSm90INS1_25CollectiveMainloopBwdSm90ILi2ELi2ELi2EN4cute5tupleIJNS5_1CILi1EEES8_S8_EEENS6_IJNS7_ILi64EEENS7_ILi128EEENS7_ILi96EEEEEENS_10bfloat16_tEfNS_4arch4Sm90ELb0ELb0ELb1ELb0ELb0ELb1ELb0ELb0ELi2ELi1ELi2ELi1ELb1EEENS1_24CollectiveEpilogueBwdGQAISD_fSG_Li256ELb0ELb0EEENS1_19SingleTileSchedulerILb0ELb0ELb0ELi128EEEEEEEEEvNT_6ParamsE:
        /* <DEDUP_REMOVED lines=14> */
[----:B------:R-:W-:-:S02]  /*00e0*/  UIADD3.X UR7, URZ, UR5, URZ, UP0, !UPT ;  /* 0x000000053f077290 */ /* 0x000fc400087fe43f */
[----:B------:R-:W-:Y:S02]  /*00f0*/  UIADD3.X UR9, URZ, UR5, URZ, UP1, !UPT ;  /* 0x000000053f097290 */ /* 0x000fe40008ffe43f */
[----:B------:R-:W-:Y:S02]  /*0100*/  UIADD3.X UR11, URZ, UR5, URZ, UP2, !UPT ;  /* 0x000000053f0b7290 */ /* 0x000fe400097fe43f */
[----:B------:R-:W-:-:S03]  /*0110*/  UIADD3.X UR5, URZ, UR5, URZ, UP3, !UPT ;  /* 0x000000053f057290 */ /* 0x000fc60009ffe43f */
[----:B------:R1:W-:Y:S02]  /*0120*/  UTMACCTL.PF [UR6] ;  /* 0x00000000060079b9 */ /* 0x0003e40008040000 */
[----:B------:R1:W-:Y:S02]  /*0130*/  UTMACCTL.PF [UR8] ;  /* 0x00000000080079b9 */ /* 0x0003e40008040000 */
[----:B------:R1:W-:Y:S02]  /*0140*/  UTMACCTL.PF [UR10] ;  /* 0x000000000a0079b9 */ /* 0x0003e40008040000 */
[----:B------:R1:W-:Y:S02]  /*0150*/  UTMACCTL.PF [UR4] ;  /* 0x00000000040079b9 */ /* 0x0003e40008040000 */
[----:B-1----:R-:W-:Y:S01]  /*0160*/  NOP ;  /* 0x0000000000007918 */ /* 0x002fe20000000000 */
.L_x_230:
[----:B------:R-:W-:Y:S05]  /*0170*/  BSYNC B0 ;  /* 0x0000000000007941 */ /* 0x000fea0003800000 */
.L_x_229:
        /* <DEDUP_REMOVED lines=37> */
.L_x_231:
        /* <DEDUP_REMOVED lines=22> */
.L_x_232:
[----:B------:R-:W-:Y:S01]  /*0530*/  PLOP3.LUT P0, PT, PT, PT, UP0, 0x80, 0x0 ;  /* 0x000000000000781c */ /* 0x000fe20003f0f008 */
[----:B------:R-:W-:Y:S01]  /*0540*/  NOP ;  /* 0x0000000000007918 */ /* 0x000fe20000000000 */
[----:B------:R-:W-:Y:S01]  /*0550*/  BSSY B6, `(.L_x_233) ;  /* 0x000078d000067945 */ /* 0x000fe20003800000 */
[----:B-12-45:R-:W-:Y:S10]  /*0560*/  BAR.SYNC.DEFER_BLOCKING 0x0 ;  /* 0x0000000000007b1d */ /* 0x036ff40000010000 */
[----:B------:R-:W-:Y:S05]  /*0570*/  @!P0 BRA `(.L_x_234) ;  /* 0x0000004800988947 */ /* 0x000fea0003800000 */
.L_x_235:
        /* <DEDUP_REMOVED lines=11> */
[----:B--2---:R-:W-:Y:S05]  /*0630*/  @!P0 BRA `(.L_x_236) ;  /* 0x0000007400f88947 */ /* 0x004fea0003800000 */
        /* <DEDUP_REMOVED lines=21> */
.L_x_238:
        /* <DEDUP_REMOVED lines=15> */
.L_x_237:
        /* <DEDUP_REMOVED lines=22> */
.L_x_240:
        /* <DEDUP_REMOVED lines=15> */
.L_x_239:
[----:B------:R-:W-:Y:S01]  /*0ad0*/  SHF.R.S32.HI R41, RZ, 0x1f, R22 ;  /* 0x0000001fff297819 */ /* 0x000fe20000011416 */
[----:B------:R-:W-:-:S03]  /*0ae0*/  UMOV UR4, 0xffffffff ;  /* 0xffffffff00047882 */ /* 0x000fc60000000000 */
[----:B------:R-:W-:-:S04]  /*0af0*/  LEA.HI R0, R41, R22, RZ, 0x7 ;  /* 0x0000001629007211 */ /* 0x000fc800078f38ff */
[----:B------:R-:W-:Y:S01]  /*0b00*/  SHF.R.S32.HI R16, RZ, 0x7, R0 ;  /* 0x00000007ff107819 */ /* 0x000fe20000011400 */
[----:B------:R-:W-:Y:S06]  /*0b10*/  BRA.DIV UR4, `(.L_x_241) ;  /* 0x0000007204c87947 */ /* 0x000fec000b800000 */
[----:B------:R1:W2:Y:S02]  /*0b20*/  SHFL.IDX PT, R14, R16, RZ, 0x1f ;  /* 0x00001fff100e7589 */ /* 0x0002a400000e0000 */
.L_x_311:
[----:B------:R-:W-:Y:S02]  /*0b30*/  SHF.L.U32 R5, RZ, 0x1f, RZ ;  /* 0x0000001fff057819 */ /* 0x000fe400000006ff */
[----:B------:R-:W-:Y:S02]  /*0b40*/  LOP3.LUT R3, R0, 0xffffff80, RZ, 0xc0, !PT ;  /* 0xffffff8000037812 */ /* 0x000fe400078ec0ff */
[----:B------:R-:W3:Y:S01]  /*0b50*/  SYNCS.PHASECHK.TRANS64.TRYWAIT P1, [R18+URZ+0x26800], R5 ;  /* 0x02680005120075a7 */ /* 0x000ee2000802017f */
[----:B--2---:R-:W-:Y:S02]  /*0b60*/  LEA.HI R0, R14, R14, RZ, 0x1 ;  /* 0x0000000e0e007211 */ /* 0x004fe400078f08ff */
[----:B------:R-:W-:Y:S02]  /*0b70*/  IMAD.IADD R40, R22, 0x1, -R3 ;  /* 0x0000000116287824 */ /* 0x000fe400078e0a03 */
[----:B------:R-:W-:Y:S01]  /*0b80*/  VIADD R3, R18, 0x6000 ;  /* 0x0000600012037836 */ /* 0x000fe20000000000 */
[----:B------:R-:W-:-:S02]  /*0b90*/  LOP3.LUT R209, R0, 0xfffffffe, RZ, 0xc0, !PT ;  /* 0xfffffffe00d17812 */ /* 0x000fc400078ec0ff */
[----:B------:R-:W-:Y:S02]  /*0ba0*/  SHF.R.S32.HI R43, RZ, 0x1f, R40 ;  /* 0x0000001fff2b7819 */ /* 0x000fe40000011428 */
[----:B------:R-:W-:Y:S01]  /*0bb0*/  LOP3.LUT P0, RZ, R3, 0x1bf, RZ, 0xc0, !PT ;  /* 0x000001bf03ff7812 */ /* 0x000fe2000780c0ff */
[----:B------:R-:W-:Y:S01]  /*0bc0*/  IMAD.IADD R209, R14, 0x1, -R209 ;  /* 0x000000010ed17824 */ /* 0x000fe200078e0ad1 */
[----:B------:R-:W-:-:S04]  /*0bd0*/  LEA.HI R42, R43, R40, RZ, 0x2 ;  /* 0x000000282b2a7211 */ /* 0x000fc800078f10ff */
[----:B------:R-:W-:Y:S01]  /*0be0*/  LOP3.LUT R17, R42, 0x7ffffffc, RZ, 0xc0, !PT ;  /* 0x7ffffffc2a117812 */ /* 0x000fe200078ec0ff */
[----:B---3--:R-:W-:Y:S06]  /*0bf0*/  @P1 BRA `(.L_x_242) ;  /* 0x0000000000081947 */ /* 0x008fec0003800000 */
[----:B------:R-:W2:Y:S02]  /*0c00*/  SYNCS.PHASECHK.TRANS64.TRYWAIT P1, [R18+URZ+0x26800], R5 ;  /* 0x02680005120075a7 */ /* 0x000ea4000802017f */
[----:B--2---:R-:W-:Y:S05]  /*0c10*/  @!P1 BRA `(.L_x_243) ;  /* 0x0000007000a89947 */ /* 0x004fea0003800000 */
.L_x_242:
[C---:B------:R-:W-:Y:S02]  /*0c20*/  IMAD.SHL.U32 R23, R40.reuse, 0x4, RZ ;  /* 0x0000000428177824 */ /* 0x040fe400078e00ff */
[----:B------:R-:W-:Y:S01]  /*0c30*/  IMAD.IADD R17, R40, 0x1, -R17 ;  /* 0x0000000128117824 */ /* 0x000fe200078e0a11 */
[----:B------:R-:W-:Y:S06]  /*0c40*/  @!P0 BRA `(.L_x_244) ;  /* 0x0000000000408947 */ /* 0x000fec0003800000 */
[----:B------:R-:W-:Y:S01]  /*0c50*/  MOV R0, 0x0 ;  /* 0x0000000000007802 */ /* 0x000fe20000000f00 */
[----:B------:R-:W-:Y:S01]  /*0c60*/  ULDC.64 UR4, c[0x4][0x88] ;  /* 0x0100220000047ab9 */ /* 0x000fe20000000a00 */
[----:B------:R-:W-:Y:S01]  /*0c70*/  ULDC.64 UR6, c[0x4][0x90] ;  /* 0x0100240000067ab9 */ /* 0x000fe20000000a00 */
[----:B------:R-:W-:Y:S01]  /*0c80*/  IMAD.U32 R4, RZ, RZ, UR4 ;  /* 0x00000004ff047e24 */ /* 0x000fe2000f8e00ff */
[----:B------:R3:W4:Y:S01]  /*0c90*/  LDC.64 R14, c[0x4][R0] ;  /* 0x01000000000e7b82 */ /* 0x0007220000000a00 */
[----:B--2---:R-:W-:Y:S01]  /*0ca0*/  IMAD.U32 R5, RZ, RZ, UR5 ;  /* 0x00000005ff057e24 */ /* 0x004fe2000f8e00ff */
[----:B------:R-:W-:Y:S01]  /*0cb0*/  ULDC.64 UR4, c[0x4][0x18] ;  /* 0x0100060000047ab9 */ /* 0x000fe20000000a00 */
[----:B------:R-:W-:Y:S02]  /*0cc0*/  IMAD.U32 R6, RZ, RZ, UR6 ;  /* 0x00000006ff067e24 */ /* 0x000fe4000f8e00ff */
[----:B------:R-:W-:Y:S02]  /*0cd0*/  IMAD.U32 R7, RZ, RZ, UR7 ;  /* 0x00000007ff077e24 */ /* 0x000fe4000f8e00ff */
[----:B------:R-:W-:-:S02]  /*0ce0*/  IMAD.U32 R10, RZ, RZ, UR4 ;  /* 0x00000004ff0a7e24 */ /* 0x000fc4000f8e00ff */
[----:B------:R-:W-:Y:S02]  /*0cf0*/  IMAD.U32 R11, RZ, RZ, UR5 ;  /* 0x00000005ff0b7e24 */ /* 0x000fe4000f8e00ff */
[----:B------:R-:W-:Y:S02]  /*0d00*/  IMAD.MOV.U32 R8, RZ, RZ, 0x70 ;  /* 0x00000070ff087424 */ /* 0x000fe400078e00ff */
[----:B------:R-:W-:Y:S02]  /*0d10*/  IMAD.MOV.U32 R12, RZ, RZ, 0x1 ;  /* 0x00000001ff0c7424 */ /* 0x000fe400078e00ff */
[----:B---3--:R-:W-:-:S07]  /*0d20*/  IMAD.MOV.U32 R13, RZ, RZ, RZ ;  /* 0x000000ffff0d7224 */ /* 0x008fce00078e00ff */
[----:B------:R-:W-:-:S07]  /*0d30*/  LEPC R20, `(.L_x_244) ;  /* 0x000000001014794e */ /* 0x000fce0000000000 */
[----:B-1--4-:R-:W-:Y:S05]  /*0d40*/  CALL.ABS.NOINC R14 ;  /* 0x000000000e007343 */ /* 0x012fea0003c00000 */
.L_x_244:
[----:B------:R-:W-:Y:S01]  /*0d50*/  LEA.HI R0, R41, R22, RZ, 0x4 ;  /* 0x0000001629007211 */ /* 0x000fe200078f20ff */
[----:B------:R-:W-:Y:S05]  /*0d60*/  WARPSYNC.ALL ;  /* 0x0000000000007948 */ /* 0x000fea0003800000 */
[----:B------:R-:W-:Y:S01]  /*0d70*/  LOP3.LUT R3, R0, 0xfffffff0, RZ, 0xc0, !PT ;  /* 0xfffffff000037812 */ /* 0x000fe200078ec0ff */
[----:B------:R-:W-:Y:S01]  /*0d80*/  ULDC UR7, c[0x0][0x280] ;  /* 0x0000a00000077ab9 */ /* 0x000fe20000000800 */
[----:B------:R-:W-:Y:S01]  /*0d90*/  CS2R R24, SRZ ;  /* 0x0000000000187805 */ /* 0x000fe2000001ff00 */
[----:B------:R-:W-:Y:S01]  /*0da0*/  UISETP.GE.AND UP0, UPT, UR7, 0x1, UPT ;  /* 0x000000010700788c */ /* 0x000fe2000bf06270 */
[----:B------:R-:W-:Y:S01]  /*0db0*/  CS2R R72, SRZ ;  /* 0x0000000000487805 */ /* 0x000fe2000001ff00 */
[----:B--2---:R-:W-:Y:S01]  /*0dc0*/  IMAD.IADD R5, R22, 0x1, -R3 ;  /* 0x0000000116057824 */ /* 0x004fe200078e0a03 */
[----:B------:R-:W-:-:S02]  /*0dd0*/  SHF.R.S32.HI R3, RZ, 0x4, R0 ;  /* 0x00000004ff037819 */ /* 0x000fc40000011400 */
[----:B------:R-:W-:Y:S02]  /*0de0*/  CS2R R74, SRZ ;  /* 0x00000000004a7805 */ /* 0x000fe4000001ff00 */
[----:B------:R-:W-:Y:S02]  /*0df0*/  CS2R R76, SRZ ;  /* 0x00000000004c7805 */ /* 0x000fe4000001ff00 */
[----:B------:R-:W-:Y:S02]  /*0e00*/  CS2R R78, SRZ ;  /* 0x00000000004e7805 */ /* 0x000fe4000001ff00 */
[----:B------:R-:W-:Y:S02]  /*0e10*/  LEA.HI R6, R5, R5, RZ, 0x1 ;  /* 0x0000000505067211 */ /* 0x000fe400078f08ff */
[----:B------:R-:W-:Y:S02]  /*0e20*/  CS2R R80, SRZ ;  /* 0x0000000000507805 */ /* 0x000fe4000001ff00 */
[----:B------:R-:W-:-:S02]  /*0e30*/  LEA.HI R0, R0, R3, RZ, 0x1 ;  /* 0x0000000300007211 */ /* 0x000fc400078f08ff */
[----:B------:R-:W-:Y:S02]  /*0e40*/  CS2R R82, SRZ ;  /* 0x0000000000527805 */ /* 0x000fe4000001ff00 */
[--C-:B------:R-:W-:Y:S02]  /*0e50*/  SHF.R.S32.HI R7, RZ, 0x1, R6.reuse ;  /* 0x00000001ff077819 */ /* 0x100fe40000011406 */
[----:B------:R-:W-:Y:S02]  /*0e60*/  CS2R R84, SRZ ;  /* 0x0000000000547805 */ /* 0x000fe4000001ff00 */
[----:B------:R-:W-:Y:S02]  /*0e70*/  SHF.R.S32.HI R4, RZ, 0x1f, R6 ;  /* 0x0000001fff047819 */ /* 0x000fe40000011406 */
[----:B------:R-:W-:Y:S02]  /*0e80*/  CS2R R86, SRZ ;  /* 0x0000000000567805 */ /* 0x000fe4000001ff00 */
[----:B------:R-:W-:-:S02]  /*0e90*/  SHF.R.S32.HI R10, RZ, 0x1f, R5 ;  /* 0x0000001fff0a7819 */ /* 0x000fc40000011405 */
[----:B------:R-:W-:Y:S02]  /*0ea0*/  CS2R R88, SRZ ;  /* 0x0000000000587805 */ /* 0x000fe4000001ff00 */
[----:B------:R-:W-:Y:S02]  /*0eb0*/  LEA.HI R4, R4, R7, RZ, 0x2 ;  /* 0x0000000704047211 */ /* 0x000fe400078f10ff */
[----:B------:R-:W-:Y:S02]  /*0ec0*/  CS2R R90, SRZ ;  /* 0x00000000005a7805 */ /* 0x000fe4000001ff00 */
[----:B------:R-:W-:Y:S02]  /*0ed0*/  LEA.HI R10, R10, R5, RZ, 0x3 ;  /* 0x000000050a0a7211 */ /* 0x000fe400078f18ff */
[----:B------:R-:W-:Y:S02]  /*0ee0*/  CS2R R92, SRZ ;  /* 0x00000000005c7805 */ /* 0x000fe4000001ff00 */
[----:B------:R-:W-:-:S02]  /*0ef0*/  LOP3.LUT R8, R4, 0xfffffffc, RZ, 0xc0, !PT ;  /* 0xfffffffc04087812 */ /* 0x000fc400078ec0ff */
[----:B------:R-:W-:Y:S02]  /*0f00*/  CS2R R94, SRZ ;  /* 0x00000000005e7805 */ /* 0x000fe4000001ff00 */
[----:B------:R-:W-:Y:S01]  /*0f10*/  LOP3.LUT R4, R0, 0xfffffffe, RZ, 0xc0, !PT ;  /* 0xfffffffe00047812 */ /* 0x000fe200078ec0ff */
[----:B------:R-:W-:Y:S01]  /*0f20*/  IMAD.SHL.U32 R10, R10, 0x20, RZ ;  /* 0x000000200a0a7824 */ /* 0x000fe200078e00ff */
[----:B------:R-:W-:Y:S01]  /*0f30*/  LEA.HI R0, R41, R22, RZ, 0x5 ;  /* 0x0000001629007211 */ /* 0x000fe200078f28ff */
[----:B------:R-:W-:Y:S01]  /*0f40*/  IMAD.IADD R8, R7, 0x1, -R8 ;  /* 0x0000000107087824 */ /* 0x000fe200078e0a08 */
[----:B------:R-:W-:Y:S01]  /*0f50*/  LOP3.LUT R6, R6, 0x3fffffe, RZ, 0xc0, !PT ;  /* 0x03fffffe06067812 */ /* 0x000fe200078ec0ff */
[----:B------:R-:W-:Y:S01]  /*0f60*/  IMAD.IADD R3, R3, 0x1, -R4 ;  /* 0x0000000103037824 */ /* 0x000fe200078e0a04 */
[----:B------:R-:W-:Y:S01]  /*0f70*/  SHF.R.S32.HI R0, RZ, 0x5, R0 ;  /* 0x00000005ff007819 */ /* 0x000fe20000011400 */
[----:B------:R-:W-:Y:S01]  /*0f80*/  IMAD.SHL.U32 R4, R8, 0x40, RZ ;  /* 0x0000004008047824 */ /* 0x000fe200078e00ff */
[----:B------:R-:W-:Y:S01]  /*0f90*/  LOP3.LUT R9, R10, 0x7fffff00, RZ, 0xc0, !PT ;  /* 0x7fffff000a097812 */ /* 0x000fe200078ec0ff */
[----:B------:R-:W-:Y:S01]  /*0fa0*/  IMAD.SHL.U32 R7, R3, 0x8, RZ ;  /* 0x0000000803077824 */ /* 0x000fe200078e00ff */
[----:B------:R-:W-:Y:S01]  /*0fb0*/  LOP3.LUT P0, RZ, R8, 0x2, RZ, 0xc0, !PT ;  /* 0x0000000208ff7812 */ /* 0x000fe2000780c0ff */
[----:B------:R-:W-:Y:S01]  /*0fc0*/  IMAD.IADD R6, R5, 0x1, -R6 ;  /* 0x0000000105067824 */ /* 0x000fe200078e0a06 */
[----:B------:R-:W-:Y:S01]  /*0fd0*/  LOP3.LUT R4, R4, 0xc0, RZ, 0xc0, !PT ;  /* 0x000000c004047812 */ /* 0x000fe200078ec0ff */
[----:B------:R-:W-:Y:S01]  /*0fe0*/  IMAD R9, R0, 0x200, R9 ;  /* 0x0000020000097824 */ /* 0x000fe200078e0209 */
[----:B------:R-:W-:-:S02]  /*0ff0*/  CS2R R96, SRZ ;  /* 0x0000000000607805 */ /* 0x000fc4000001ff00 */
[----:B------:R-:W-:Y:S02]  /*1000*/  CS2R R98, SRZ ;  /* 0x0000000000627805 */ /* 0x000fe4000001ff00 */
[----:B------:R-:W-:Y:S01]  /*1010*/  LOP3.LUT R7, R4, 0x8, R7, 0xf8, !PT ;  /* 0x0000000804077812 */ /* 0x000fe200078ef807 */
[----:B------:R-:W-:Y:S01]  /*1020*/  IMAD R9, R6, 0x20, R9 ;  /* 0x0000002006097824 */ /* 0x000fe200078e0209 */
[----:B------:R-:W-:Y:S02]  /*1030*/  SHF.R.U32.HI R4, RZ, 0x3, R4 ;  /* 0x00000003ff047819 */ /* 0x000fe40000011604 */
[----:B------:R-:W-:Y:S02]  /*1040*/  CS2R R100, SRZ ;  /* 0x0000000000647805 */ /* 0x000fe4000001ff00 */
[----:B------:R-:W-:Y:S02]  /*1050*/  CS2R R102, SRZ ;  /* 0x0000000000667805 */ /* 0x000fe4000001ff00 */
[----:B------:R-:W-:-:S02]  /*1060*/  CS2R R104, SRZ ;  /* 0x0000000000687805 */ /* 0x000fc4000001ff00 */
[----:B------:R-:W-:Y:S02]  /*1070*/  LOP3.LUT R4, R7, R4, RZ, 0x3c, !PT ;  /* 0x0000000407047212 */ /* 0x000fe400078e3cff */
[----:B------:R-:W-:Y:S02]  /*1080*/  CS2R R106, SRZ ;  /* 0x00000000006a7805 */ /* 0x000fe4000001ff00 */
[----:B------:R-:W-:Y:S02]  /*1090*/  CS2R R108, SRZ ;  /* 0x00000000006c7805 */ /* 0x000fe4000001ff00 */
[----:B------:R-:W-:Y:S02]  /*10a0*/  CS2R R110, SRZ ;  /* 0x00000000006e7805 */ /* 0x000fe4000001ff00 */
[----:B------:R-:W-:Y:S01]  /*10b0*/  CS2R R112, SRZ ;  /* 0x0000000000707805 */ /* 0x000fe2000001ff00 */
[----:B------:R-:W-:Y:S01]  /*10c0*/  IMAD.IADD R9, R4, 0x1, R9 ;  /* 0x0000000104097824 */ /* 0x000fe200078e0209 */
[----:B------:R-:W-:Y:S01]  /*10d0*/  CS2R R114, SRZ ;  /* 0x0000000000727805 */ /* 0x000fe2000001ff00 */
[----:B------:R-:W-:Y:S01]  /*10e0*/  IMAD.MOV.U32 R4, RZ, RZ, 0x20 ;  /* 0x00000020ff047424 */ /* 0x000fe200078e00ff */
[----:B------:R-:W-:Y:S01]  /*10f0*/  CS2R R116, SRZ ;  /* 0x0000000000747805 */ /* 0x000fe2000001ff00 */
[----:B------:R-:W-:Y:S01]  /*1100*/  IMAD R9, R9, 0x2, R18 ;  /* 0x0000000209097824 */ /* 0x000fe200078e0212 */
[----:B------:R-:W-:-:S02]  /*1110*/  CS2R R118, SRZ ;  /* 0x0000000000767805 */ /* 0x000fc4000001ff00 */
[----:B------:R-:W-:Y:S02]  /*1120*/  CS2R R26, SRZ ;  /* 0x00000000001a7805 */ /* 0x000fe4000001ff00 */
[----:B------:R-:W-:Y:S02]  /*1130*/  SEL R4, R4, 0xffffffe0, !P0 ;  /* 0xffffffe004047807 */ /* 0x000fe40004000000 */
[----:B------:R-:W-:Y:S02]  /*1140*/  CS2R R28, SRZ ;  /* 0x00000000001c7805 */ /* 0x000fe4000001ff00 */
[----:B------:R-:W-:Y:S01]  /*1150*/  PLOP3.LUT P0, PT, PT, PT, UP0, 0x80, 0x0 ;  /* 0x000000000000781c */ /* 0x000fe20003f0f008 */
[----:B------:R2:W3:Y:S01]  /*1160*/  LDSM.16.M88.4 R184, [R9+0x6000] ;  /* 0x0060000009b8783b */ /* 0x0004e20000000200 */
[----:B------:R-:W-:Y:S01]  /*1170*/  CS2R R30, SRZ ;  /* 0x00000000001e7805 */ /* 0x000fe2000001ff00 */
[----:B------:R-:W-:Y:S01]  /*1180*/  IMAD.IADD R8, R9, 0x1, R4 ;  /* 0x0000000109087824 */ /* 0x000fe200078e0204 */
        /* <DEDUP_REMOVED lines=22> */
[----:B------:R-:W-:Y:S02]  /*12f0*/  CS2R R66, SRZ ;  /* 0x0000000000427805 */ /* 0x000fe4000001ff00 */
[----:B------:R-:W-:Y:S02]  /*1300*/  CS2R R68, SRZ ;  /* 0x0000000000447805 */ /* 0x000fe4000001ff00 */
[----:B------:R-:W-:Y:S01]  /*1310*/  CS2R R70, SRZ ;  /* 0x0000000000467805 */ /* 0x000fe2000001ff00 */
[----:B--23--:R-:W-:Y:S06]  /*1320*/  @!P0 BRA `(.L_x_245) ;  /* 0x00000030009c8947 */ /* 0x00cfec0003800000 */
[----:B------:R-:W2:Y:S01]  /*1330*/  S2R R7, SR_CTAID.X ;  /* 0x0000000000077919 */ /* 0x000ea20000002500 */
[----:B------:R-:W2:Y:S01]  /*1340*/  LDC R8, c[0x0][0x290] ;  /* 0x0000a400ff087b82 */ /* 0x000ea20000000800 */
[----:B------:R-:W-:Y:S01]  /*1350*/  LEA.HI R6, R41, R22, RZ, 0x3 ;  /* 0x0000001629067211 */ /* 0x000fe200078f18ff */
[----:B------:R-:W-:Y:S01]  /*1360*/  IMAD.SHL.U32 R22, R22, 0x40, RZ ;  /* 0x0000004016167824 */ /* 0x000fe200078e00ff */
[----:B------:R-:W-:Y:S01]  /*1370*/  LEA.HI R40, R43, R40, RZ, 0x5 ;  /* 0x000000282b287211 */ /* 0x000fe200078f28ff */
[----:B------:R-:W-:Y:S01]  /*1380*/  IMAD.SHL.U32 R9, R0, 0x10, RZ ;  /* 0x0000001000097824 */ /* 0x000fe200078e00ff */
[--C-:B------:R-:W-:Y:S01]  /*1390*/  SHF.R.S32.HI R4, RZ, 0x2, R42.reuse ;  /* 0x00000002ff047819 */ /* 0x100fe2000001142a */
[----:B------:R-:W-:Y:S01]  /*13a0*/  UIADD3 UR7, UR7, 0x3f, URZ ;  /* 0x0000003f07077890 */ /* 0x000fe2000fffe03f */
[----:B------:R-:W-:Y:S02]  /*13b0*/  SHF.R.S32.HI R5, RZ, 0x1f, R42 ;  /* 0x0000001fff057819 */ /* 0x000fe4000001142a */
[----:B------:R-:W-:-:S02]  /*13c0*/  CS2R R118, SRZ ;  /* 0x0000000000767805 */ /* 0x000fc4000001ff00 */
[----:B------:R-:W-:Y:S01]  /*13d0*/  LOP3.LUT R22, R22, 0x1c0, RZ, 0xc0, !PT ;  /* 0x000001c016167812 */ /* 0x000fe200078ec0ff */
[----:B------:R-:W-:Y:S01]  /*13e0*/  USHF.R.S32.HI UR8, URZ, 0x1f, UR7 ;  /* 0x0000001f3f087899 */ /* 0x000fe20008011407 */
[----:B------:R-:W-:Y:S02]  /*13f0*/  SHF.R.S32.HI R40, RZ, 0x5, R40 ;  /* 0x00000005ff287819 */ /* 0x000fe40000011428 */
[----:B------:R-:W-:Y:S02]  /*1400*/  CS2R R116, SRZ ;  /* 0x0000000000747805 */ /* 0x000fe4000001ff00 */
[----:B------:R-:W-:Y:S01]  /*1410*/  LEA.HI R5, R5, R4, RZ, 0x3 ;  /* 0x0000000405057211 */ /* 0x000fe200078f18ff */
[----:B------:R-:W-:Y:S01]  /*1420*/  ULEA.HI UR7, UR8, UR7, URZ, 0x6 ;  /* 0x0000000708077291 */ /* 0x000fe2000f8f303f */
[----:B------:R-:W-:Y:S02]  /*1430*/  LEA.HI R0, R16, R16, RZ, 0x1 ;  /* 0x0000001010007211 */ /* 0x000fe400078f08ff */
[----:B------:R-:W-:-:S02]  /*1440*/  CS2R R114, SRZ ;  /* 0x0000000000727805 */ /* 0x000fc4000001ff00 */
[----:B------:R-:W-:Y:S02]  /*1450*/  LOP3.LUT R9, R22, 0x30, R9, 0xf8, !PT ;  /* 0x0000003016097812 */ /* 0x000fe400078ef809 */
[----:B------:R-:W-:Y:S02]  /*1460*/  CS2R R112, SRZ ;  /* 0x0000000000707805 */ /* 0x000fe4000001ff00 */
[----:B------:R-:W-:Y:S02]  /*1470*/  LOP3.LUT R5, R5, 0xfffffff8, RZ, 0xc0, !PT ;  /* 0xfffffff805057812 */ /* 0x000fe400078ec0ff */
[----:B------:R-:W-:Y:S02]  /*1480*/  CS2R R110, SRZ ;  /* 0x00000000006e7805 */ /* 0x000fe4000001ff00 */
[----:B------:R-:W-:Y:S02]  /*1490*/  LOP3.LUT R9, R9, 0x8, R6, 0xf8, !PT ;  /* 0x0000000809097812 */ /* 0x000fe400078ef806 */
[----:B------:R-:W-:-:S02]  /*14a0*/  CS2R R108, SRZ ;  /* 0x00000000006c7805 */ /* 0x000fc4000001ff00 */
[----:B------:R-:W-:Y:S02]  /*14b0*/  SHF.R.U32.HI R22, RZ, 0x3, R22 ;  /* 0x00000003ff167819 */ /* 0x000fe40000011616 */
[----:B------:R-:W-:Y:S02]  /*14c0*/  CS2R R106, SRZ ;  /* 0x00000000006a7805 */ /* 0x000fe4000001ff00 */
[----:B------:R-:W-:Y:S02]  /*14d0*/  CS2R R104, SRZ ;  /* 0x0000000000687805 */ /* 0x000fe4000001ff00 */
[----:B------:R-:W-:Y:S02]  /*14e0*/  CS2R R102, SRZ ;  /* 0x0000000000667805 */ /* 0x000fe4000001ff00 */
[----:B------:R-:W-:Y:S02]  /*14f0*/  CS2R R100, SRZ ;  /* 0x0000000000647805 */ /* 0x000fe4000001ff00 */
[----:B------:R-:W-:-:S02]  /*1500*/  CS2R R98, SRZ ;  /* 0x0000000000627805 */ /* 0x000fc4000001ff00 */
[----:B------:R-:W-:Y:S02]  /*1510*/  CS2R R96, SRZ ;  /* 0x0000000000607805 */ /* 0x000fe4000001ff00 */
[----:B------:R-:W-:Y:S01]  /*1520*/  CS2R R94, SRZ ;  /* 0x00000000005e7805 */ /* 0x000fe2000001ff00 */
[----:B--2---:R-:W-:Y:S01]  /*1530*/  IMAD R7, R7, -0x80, R8 ;  /* 0xffffff8007077824 */ /* 0x004fe200078e0208 */
[----:B------:R-:W-:Y:S02]  /*1540*/  CS2R R92, SRZ ;  /* 0x00000000005c7805 */ /* 0x000fe4000001ff00 */
[----:B------:R-:W-:Y:S02]  /*1550*/  CS2R R90, SRZ ;  /* 0x00000000005a7805 */ /* 0x000fe4000001ff00 */
[----:B------:R-:W-:Y:S01]  /*1560*/  CS2R R88, SRZ ;  /* 0x0000000000587805 */ /* 0x000fe2000001ff00 */
[----:B------:R-:W-:Y:S01]  /*1570*/  IMAD R40, R40, -0x10, R7 ;  /* 0xfffffff028287824 */ /* 0x000fe200078e0207 */
[----:B------:R-:W-:-:S02]  /*1580*/  LOP3.LUT R7, R0, 0xfffffffe, RZ, 0xc0, !PT ;  /* 0xfffffffe00077812 */ /* 0x000fc400078ec0ff */
[----:B------:R-:W-:Y:S02]  /*1590*/  CS2R R86, SRZ ;  /* 0x0000000000567805 */ /* 0x000fe4000001ff00 */
[----:B------:R-:W-:Y:S02]  /*15a0*/  LOP3.LUT R0, R9, R22, RZ, 0x3c, !PT ;  /* 0x0000001609007212 */ /* 0x000fe400078e3cff */
[----:B------:R-:W-:Y:S02]  /*15b0*/  CS2R R84, SRZ ;  /* 0x0000000000547805 */ /* 0x000fe4000001ff00 */
[----:B------:R-:W-:Y:S01]  /*15c0*/  IADD3 R40, R40, R5, -R4 ;  /* 0x0000000528287210 */ /* 0x000fe20007ffe804 */
[C---:B------:R-:W-:Y:S01]  /*15d0*/  IMAD.IADD R7, R16.reuse, 0x1, -R7 ;  /* 0x0000000110077824 */ /* 0x040fe200078e0a07 */
[----:B------:R-:W-:Y:S01]  /*15e0*/  CS2R R82, SRZ ;  /* 0x0000000000527805 */ /* 0x000fe2000001ff00 */
[----:B------:R-:W-:Y:S01]  /*15f0*/  IMAD R5, R16, 0x8, R3 ;  /* 0x0000000810057824 */ /* 0x000fe200078e0203 */
[----:B------:R-:W-:Y:S01]  /*1600*/  CS2R R80, SRZ ;  /* 0x0000000000507805 */ /* 0x000fe2000001ff00 */
[----:B------:R-:W-:Y:S01]  /*1610*/  IMAD R3, R7, -0x40, R40 ;  /* 0xffffffc007037824 */ /* 0x000fe200078e0228 */
[----:B------:R-:W-:Y:S01]  /*1620*/  CS2R R78, SRZ ;  /* 0x00000000004e7805 */ /* 0x000fe2000001ff00 */
[----:B------:R-:W-:Y:S01]  /*1630*/  IMAD.U32 R0, R5, 0x200, R0 ;  /* 0x0000020005007824 */ /* 0x000fe200078e0000 */
[----:B------:R-:W-:-:S02]  /*1640*/  CS2R R76, SRZ ;  /* 0x00000000004c7805 */ /* 0x000fc4000001ff00 */
[----:B------:R-:W-:Y:S02]  /*1650*/  CS2R R74, SRZ ;  /* 0x00000000004a7805 */ /* 0x000fe4000001ff00 */
[----:B------:R-:W-:Y:S02]  /*1660*/  CS2R R72, SRZ ;  /* 0x0000000000487805 */ /* 0x000fe4000001ff00 */
[----:B------:R-:W-:Y:S02]  /*1670*/  CS2R R70, SRZ ;  /* 0x0000000000467805 */ /* 0x000fe4000001ff00 */
[----:B------:R-:W-:Y:S02]  /*1680*/  CS2R R68, SRZ ;  /* 0x0000000000447805 */ /* 0x000fe4000001ff00 */
[----:B------:R-:W-:Y:S02]  /*1690*/  CS2R R66, SRZ ;  /* 0x0000000000427805 */ /* 0x000fe4000001ff00 */
        /* <DEDUP_REMOVED lines=20> */
[----:B------:R-:W-:Y:S01]  /*17e0*/  CS2R R24, SRZ ;  /* 0x0000000000187805 */ /* 0x000fe2000001ff00 */
[----:B------:R-:W-:Y:S01]  /*17f0*/  ULOP3.LUT UR11, UR38, 0x1, URZ, 0xfc, !UPT ;  /* 0x00000001260b7892 */ /* 0x000fe2000f8efc3f */
[----:B------:R-:W-:Y:S01]  /*1800*/  UMOV UR4, URZ ;  /* 0x0000003f00047c82 */ /* 0x000fe20008000000 */
[----:B------:R-:W-:Y:S01]  /*1810*/  UMOV UR5, URZ ;  /* 0x0000003f00057c82 */ /* 0x000fe20008000000 */
[----:B------:R-:W-:Y:S01]  /*1820*/  UMOV UR6, URZ ;  /* 0x0000003f00067c82 */ /* 0x000fe20008000000 */
[----:B------:R-:W-:Y:S01]  /*1830*/  USHF.R.S32.HI UR7, URZ, 0x6, UR7 ;  /* 0x000000063f077899 */ /* 0x000fe20008011407 */
[----:B------:R-:W-:Y:S01]  /*1840*/  ULDC UR13, c[0x0][0x75c] ;  /* 0x0001d700000d7ab9 */ /* 0x000fe20000000800 */
[----:B------:R-:W-:-:S10]  /*1850*/  ULDC UR14, c[0x0][0x744] ;  /* 0x0001d100000e7ab9 */ /* 0x000fd40000000800 */
.L_x_256:
[----:B------:R-:W-:-:S06]  /*1860*/  UISETP.NE.AND UP0, UPT, UR11, 0x3, UPT ;  /* 0x000000030b00788c */ /* 0x000fcc000bf05270 */
[----:B------:R-:W-:-:S13]  /*1870*/  PLOP3.LUT P0, PT, PT, PT, UP0, 0x80, 0x0 ;  /* 0x000000000000781c */ /* 0x000fda0003f0f008 */
[----:B-1----:R-:W-:Y:S05]  /*1880*/  @!P0 BRA `(.L_x_246) ;  /* 0x0000000000048947 */ /* 0x002fea0003800000 */
[----:B------:R-:W-:Y:S01]  /*1890*/  BPT.TRAP 0x1 ;  /* 0x000000040000795c */ /* 0x000fe20000300000 */
.L_x_246:
[----:B------:R-:W-:Y:S01]  /*18a0*/  R2UR UR8, R18 ;  /* 0x00000000120872ca */ /* 0x000fe200000e0000 */
[----:B------:R-:W-:-:S05]  /*18b0*/  IMAD.U32 R120, RZ, RZ, UR5 ;  /* 0x00000005ff787e24 */ /* 0x000fca000f8e00ff */
[----:B------:R-:W-:-:S07]  /*18c0*/  SHF.L.U32 R120, R120, 0x1f, RZ ;  /* 0x0000001f78787819 */ /* 0x000fce00000006ff */
[----:B------:R-:W-:-:S09]  /*18d0*/  ULEA UR8, UR6, UR8, 0x3 ;  /* 0x0000000806087291 */ /* 0x000fd2000f8e183f */
[----:B------:R2:W3:Y:S01]  /*18e0*/  SYNCS.PHASECHK.TRANS64.TRYWAIT P1, [UR8+0x26810], R120 ;  /* 0x02681078ff0075a7 */ /* 0x0004e20008020148 */
[----:B------:R-:W-:Y:S05]  /*18f0*/  @!P0 BRA `(.L_x_247) ;  /* 0x0000000000048947 */ /* 0x000fea0003800000 */
[----:B------:R-:W-:Y:S01]  /*1900*/  BPT.TRAP 0x1 ;  /* 0x000000040000795c */ /* 0x000fe20000300000 */
.L_x_247:
[----:B---3--:R-:W-:Y:S05]  /*1910*/  @P1 BRA `(.L_x_248) ;  /* 0x0000000000081947 */ /* 0x008fea0003800000 */
[----:B------:R-:W3:Y:S02]  /*1920*/  SYNCS.PHASECHK.TRANS64.TRYWAIT P1, [UR8+0x26810], R120 ;  /* 0x02681078ff0075a7 */ /* 0x000ee40008020148 */
[----:B---3--:R-:W-:Y:S05]  /*1930*/  @!P1 BRA `(.L_x_249) ;  /* 0x0000006400749947 */ /* 0x008fea0003800000 */
.L_x_248:
[----:B------:R-:W-:Y:S01]  /*1940*/  R2UR UR9, R18 ;  /* 0x00000000120972ca */ /* 0x000fe200000e0000 */
[----:B------:R-:W-:Y:S01]  /*1950*/  IMAD R4, R209, 0x800, R18 ;  /* 0x00000800d1047824 */ /* 0x000fe200078e0212 */
[----:B------:R-:W-:Y:S01]  /*1960*/  WARPGROUP.ARRIVE ;  /* 0x00000000000079c5 */ /* 0x000fe20000000000 */
[----:B------:R-:W-:Y:S01]  /*1970*/  UMOV UR17, 0xc0000010 ;  /* 0xc000001000117882 */ /* 0x000fe20000000000 */
[----:B------:R-:W-:Y:S02]  /*1980*/  UMOV UR19, 0x80000020 ;  /* 0x8000002000137882 */ /* 0x000fe40000000000 */
[----:B------:R-:W-:Y:S01]  /*1990*/  R2UR UR10, R4 ;  /* 0x00000000040a72ca */ /* 0x000fe200000e0000 */
[----:B------:R-:W-:-:S04]  /*19a0*/  IMAD.U32 R4, RZ, RZ, UR6 ;  /* 0x00000006ff047e24 */ /* 0x000fc8000f8e00ff */
[----:B---3--:R-:W-:Y:S02]  /*19b0*/  IMAD R5, R4, 0x20, R17 ;  /* 0x0000002004057824 */ /* 0x008fe400078e0211 */
[----:B------:R-:W-:Y:S02]  /*19c0*/  UIADD3 UR9, UR9, 0x12000, URZ ;  /* 0x0001200009097890 */ /* 0x000fe4000fffe03f */
[----:B------:R-:W-:Y:S02]  /*19d0*/  IMAD.SHL.U32 R5, R5, 0x2, RZ ;  /* 0x0000000205057824 */ /* 0x000fe400078e00ff */
[----:B------:R-:W-:Y:S02]  /*19e0*/  USHF.R.U32.HI UR9, URZ, 0x4, UR9 ;  /* 0x000000043f097899 */ /* 0x000fe40008011609 */
[----:B------:R-:W-:Y:S01]  /*19f0*/  USHF.R.U32.HI UR10, URZ, 0x4, UR10 ;  /* 0x000000043f0a7899 */ /* 0x000fe2000801160a */
[----:B------:R-:W-:Y:S01]  /*1a00*/  IMAD R22, R5, 0x4, R18 ;  /* 0x0000000405167824 */ /* 0x000fe200078e0212 */
[----:B------:R-:W-:-:S02]  /*1a10*/  ULOP3.LUT UR9, UR9, 0x3fff, URZ, 0xc0, !UPT ;  /* 0x00003fff09097892 */ /* 0x000fc4000f8ec03f */
[----:B------:R-:W-:Y:S02]  /*1a20*/  ULOP3.LUT UR10, UR10, 0x3fff, URZ, 0xc0, !UPT ;  /* 0x00003fff0a0a7892 */ /* 0x000fe4000f8ec03f */
[----:B------:R-:W-:Y:S02]  /*1a30*/  ULOP3.LUT UR15, UR9, 0x10000, URZ, 0xfc, !UPT ;  /* 0x00010000090f7892 */ /* 0x000fe4000f8efc3f */
[----:B------:R-:W-:Y:S02]  /*1a40*/  ULOP3.LUT UR12, UR10, 0x10000, URZ, 0xfc, !UPT ;  /* 0x000100000a0c7892 */ /* 0x000fe4000f8efc3f */
        /* <DEDUP_REMOVED lines=50> */
.L_x_250:
[----:B------:R1:W1:Y:S01]  /*1d70*/  SYNCS.PHASECHK.TRANS64.TRYWAIT P1, [UR8+0x26830], R120 ;  /* 0x02683078ff0075a7 */ /* 0x0002620008020148 */
[----:B------:R-:W-:Y:S05]  /*1d80*/  @!P0 BRA `(.L_x_251) ;  /* 0x0000000000048947 */ /* 0x000fea0003800000 */
[----:B------:R-:W-:Y:S01]  /*1d90*/  BPT.TRAP 0x1 ;  /* 0x000000040000795c */ /* 0x000fe20000300000 */
.L_x_251:
[----:B-1----:R-:W-:Y:S05]  /*1da0*/  @P1 BRA `(.L_x_252) ;  /* 0x0000000000081947 */ /* 0x002fea0003800000 */
[----:B------:R-:W1:Y:S02]  /*1db0*/  SYNCS.PHASECHK.TRANS64.TRYWAIT P1, [UR8+0x26830], R120 ;  /* 0x02683078ff0075a7 */ /* 0x000e640008020148 */
[----:B-1----:R-:W-:Y:S05]  /*1dc0*/  @!P1 BRA `(.L_x_253) ;  /* 0x0000006000689947 */ /* 0x002fea0003800000 */
.L_x_252:
[----:B------:R-:W-:Y:S01]  /*1dd0*/  R2UR UR10, R18 ;  /* 0x00000000120a72ca */ /* 0x000fe200000e0000 */
[----:B--2---:R-:W-:Y:S01]  /*1de0*/  WARPGROUP.ARRIVE ;  /* 0x00000000000079c5 */ /* 0x004fe20000000000 */
[----:B------:R-:W-:Y:S01]  /*1df0*/  UMOV UR19, 0x80000020 ;  /* 0x8000002000137882 */ /* 0x000fe20000000000 */
[----:B------:R-:W-:Y:S01]  /*1e00*/  FMUL.FTZ R208, R152, UR13 ;  /* 0x0000000d98d07c20 */ /* 0x000fe20008410000 */
[----:B------:R-:W-:Y:S01]  /*1e10*/  FMUL.FTZ R213, R154, UR13 ;  /* 0x0000000d9ad57c20 */ /* 0x000fe20008410000 */
[----:B------:R-:W-:Y:S01]  /*1e20*/  FMUL.FTZ R212, R153, UR13 ;  /* 0x0000000d99d47c20 */ /* 0x000fe20008410000 */
[----:B------:R-:W-:Y:S01]  /*1e30*/  FMUL.FTZ R154, R156, UR13 ;  /* 0x0000000d9c9a7c20 */ /* 0x000fe20008410000 */
[----:B------:R-:W-:Y:S01]  /*1e40*/  ISETP.GT.AND P2, PT, R3, RZ, PT ;  /* 0x000000ff0300720c */ /* 0x000fe20003f44270 */
[----:B------:R-:W-:Y:S01]  /*1e50*/  FMUL.FTZ R214, R155, UR13 ;  /* 0x0000000d9bd67c20 */ /* 0x000fe20008410000 */
[----:B------:R-:W1:Y:S01]  /*1e60*/  MUFU.TANH R208, R208 ;  /* 0x000000d000d07308 */ /* 0x000e620000002400 */
[----:B------:R-:W-:Y:S01]  /*1e70*/  FMUL.FTZ R155, R157, UR13 ;  /* 0x0000000d9d9b7c20 */ /* 0x000fe20008410000 */
[----:B------:R-:W-:Y:S01]  /*1e80*/  FMUL.FTZ R157, R158, UR13 ;  /* 0x0000000d9e9d7c20 */ /* 0x000fe20008410000 */
[----:B------:R-:W-:Y:S01]  /*1e90*/  FMUL.FTZ R156, R160, UR13 ;  /* 0x0000000da09c7c20 */ /* 0x000fe20008410000 */
[----:B------:R-:W-:Y:S01]  /*1ea0*/  UIADD3 UR10, UR10, 0x18000, URZ ;  /* 0x000180000a0a7890 */ /* 0x000fe2000fffe03f */
[----:B------:R-:W-:Y:S01]  /*1eb0*/  FMUL.FTZ R160, R162, UR13 ;  /* 0x0000000da2a07c20 */ /* 0x000fe20008410000 */
[----:B------:R-:W-:Y:S01]  /*1ec0*/  FMUL.FTZ R158, R159, UR13 ;  /* 0x0000000d9f9e7c20 */ /* 0x000fe20008410000 */
[----:B------:R-:W-:Y:S01]  /*1ed0*/  FMUL.FTZ R162, R164, UR13 ;  /* 0x0000000da4a27c20 */ /* 0x000fe20008410000 */
[----:B------:R-:W-:Y:S01]  /*1ee0*/  USHF.R.U32.HI UR10, URZ, 0x4, UR10 ;  /* 0x000000043f0a7899 */ /* 0x000fe2000801160a */
[----:B------:R-:W2:Y:S01]  /*1ef0*/  MUFU.TANH R212, R212 ;  /* 0x000000d400d47308 */ /* 0x000ea20000002400 */
[----:B------:R-:W-:Y:S01]  /*1f00*/  FMUL.FTZ R223, R183, UR13 ;  /* 0x0000000db7df7c20 */ /* 0x000fe20008410000 */
[----:B------:R-:W-:Y:S01]  /*1f10*/  ISETP.GT.AND P1, PT, R3, 0x8, PT ;  /* 0x000000080300780c */ /* 0x000fe20003f24270 */
        /* <DEDUP_REMOVED lines=23> */
[--C-:B------:R-:W-:Y:S01]  /*2090*/  FFMA.FTZ R183, R152, UR14, -R21.reuse ;  /* 0x0000000e98b77c23 */ /* 0x100fe20008010815 */
[----:B------:R-:W-:Y:S01]  /*20a0*/  FMUL.FTZ R219, R172, UR13 ;  /* 0x0000000dacdb7c20 */ /* 0x000fe20008410000 */
[----:B------:R-:W-:Y:S01]  /*20b0*/  FMUL.FTZ R166, R166, UR13 ;  /* 0x0000000da6a67c20 */ /* 0x000fe20008410000 */
[----:B------:R-:W-:Y:S01]  /*20c0*/  FMUL.FTZ R167, R167, UR13 ;  /* 0x0000000da7a77c20 */ /* 0x000fe20008410000 */
[----:B------:R-:W-:Y:S01]  /*20d0*/  FFMA.FTZ R164, R153, UR14, -R210 ;  /* 0x0000000e99a47c23 */ /* 0x000fe200080108d2 */
[----:B------:R-:W-:Y:S01]  /*20e0*/  FFMA.FTZ R208, -R208, R208, 1 ;  /* 0x3f800000d0d07423 */ /* 0x000fe200000101d0 */
[----:B------:R-:W3:Y:S01]  /*20f0*/  MUFU.TANH R157, R157 ;  /* 0x0000009d009d7308 */ /* 0x000ee20000002400 */
[----:B-1----:R-:W-:Y:S01]  /*2100*/  FSEL R169, R213, -INF , P1 ;  /* 0xff800000d5a97808 */ /* 0x002fe20000800000 */
[----:B------:R-:W-:Y:S01]  /*2110*/  FMUL.FTZ R220, R177, UR13 ;  /* 0x0000000db1dc7c20 */ /* 0x000fe20008410000 */
[----:B------:R-:W-:Y:S01]  /*2120*/  FMUL.FTZ R174, R174, UR13 ;  /* 0x0000000daeae7c20 */ /* 0x000fe20008410000 */
[----:B------:R-:W-:Y:S01]  /*2130*/  FMUL.FTZ R221, R178, UR13 ;  /* 0x0000000db2dd7c20 */ /* 0x000fe20008410000 */
[----:B------:R-:W-:Y:S01]  /*2140*/  FMUL.FTZ R222, R182, UR13 ;  /* 0x0000000db6de7c20 */ /* 0x000fe20008410000 */
[----:B------:R-:W-:Y:S01]  /*2150*/  FFMA.FTZ R170, R169, UR14, -R20 ;  /* 0x0000000ea9aa7c23 */ /* 0x000fe20008010814 */
[----:B------:R-:W-:Y:S01]  /*2160*/  FMUL.FTZ R173, R173, UR13 ;  /* 0x0000000dadad7c20 */ /* 0x000fe20008410000 */
[----:B------:R-:W1:Y:S01]  /*2170*/  MUFU.TANH R155, R155 ;  /* 0x0000009b009b7308 */ /* 0x000e620000002400 */
[----:B--2---:R-:W-:Y:S01]  /*2180*/  FSEL R20, R214, -INF , P1 ;  /* 0xff800000d6147808 */ /* 0x004fe20000800000 */
[----:B------:R-:W-:Y:S01]  /*2190*/  FMUL.FTZ R175, R175, UR13 ;  /* 0x0000000dafaf7c20 */ /* 0x000fe20008410000 */
[----:B------:R-:W-:Y:S01]  /*21a0*/  FMUL.FTZ R176, R176, UR13 ;  /* 0x0000000db0b07c20 */ /* 0x000fe20008410000 */
[----:B------:R-:W-:Y:S01]  /*21b0*/  FFMA.FTZ R154, -R154, R154, 1 ;  /* 0x3f8000009a9a7423 */ /* 0x000fe2000001019a */
[----:B------:R-:W-:Y:S01]  /*21c0*/  FMUL.FTZ R179, R179, UR13 ;  /* 0x0000000db3b37c20 */ /* 0x000fe20008410000 */
[----:B------:R-:W-:Y:S01]  /*21d0*/  FFMA.FTZ R171, R20, UR14, -R21 ;  /* 0x0000000e14ab7c23 */ /* 0x000fe20008010815 */
[----:B------:R-:W-:Y:S01]  /*21e0*/  FMUL.FTZ R180, R180, UR13 ;  /* 0x0000000db4b47c20 */ /* 0x000fe20008410000 */
[----:B------:R-:W2:Y:S01]  /*21f0*/  MUFU.TANH R158, R158 ;  /* 0x0000009e009e7308 */ /* 0x000ea20000002400 */
[C---:B---3--:R-:W-:Y:S01]  /*2200*/  FSEL R21, R157.reuse, -INF , P1 ;  /* 0xff8000009d157808 */ /* 0x048fe20000800000 */
[----:B------:R-:W-:Y:S01]  /*2210*/  FFMA.FTZ R157, -R157, R157, 1 ;  /* 0x3f8000009d9d7423 */ /* 0x000fe2000001019d */
[----:B------:R-:W-:Y:S01]  /*2220*/  FMUL.FTZ R181, R181, UR13 ;  /* 0x0000000db5b57c20 */ /* 0x000fe20008410000 */
[----:B------:R-:W-:-:S02]  /*2230*/  ULOP3.LUT UR10, UR10, 0x1000000, URZ, 0xfc, !UPT ;  /* 0x010000000a0a7892 */ /* 0x000fc4000f8efc3f */
[----:B------:R-:W-:Y:S02]  /*2240*/  FFMA.FTZ R169, R21, UR14, -R210 ;  /* 0x0000000e15a97c23 */ /* 0x000fe400080108d2 */
[----:B------:R-:W3:Y:S01]  /*2250*/  MUFU.TANH R156, R156 ;  /* 0x0000009c009c7308 */ /* 0x000ee20000002400 */
[----:B-1----:R-:W-:Y:S01]  /*2260*/  FSEL R168, R155, -INF , P2 ;  /* 0xff8000009ba87808 */ /* 0x002fe20001000000 */
[----:B------:R-:W-:-:S04]  /*2270*/  UIMAD UR10, UR6, 0x300, UR10 ;  /* 0x00000300060a78a4 */ /* 0x000fc8000f8e020a */
[----:B------:R-:W-:Y:S02]  /*2280*/  FFMA.FTZ R165, R168, UR14, -R211 ;  /* 0x0000000ea8a57c23 */ /* 0x000fe400080108d3 */
[----:B------:R-:W-:Y:S01]  /*2290*/  MUFU.TANH R159, R159 ;  /* 0x0000009f009f7308 */ /* 0x000fe20000002400 */
[----:B--2---:R-:W-:-:S05]  /*22a0*/  FSEL R20, R158, -INF , P1 ;  /* 0xff8000009e147808 */ /* 0x004fca0000800000 */
[----:B------:R-:W-:Y:S02]  /*22b0*/  FFMA.FTZ R172, R20, UR14, -R211 ;  /* 0x0000000e14ac7c23 */ /* 0x000fe400080108d3 */
[----:B------:R-:W-:Y:S01]  /*22c0*/  MUFU.EX2 R224, R224 ;  /* 0x000000e000e07308 */ /* 0x000fe20000000800 */
[----:B---3--:R-:W-:-:S05]  /*22d0*/  FSEL R21, R156, -INF , P2 ;  /* 0xff8000009c157808 */ /* 0x008fca0001000000 */
[----:B------:R-:W-:Y:S02]  /*22e0*/  FFMA.FTZ R168, R21, UR14, -R14 ;  /* 0x0000000e15a87c23 */ /* 0x000fe4000801080e */
[----:B------:R-:W1:Y:S08]  /*22f0*/  MUFU.TANH R160, R160 ;  /* 0x000000a000a07308 */ /* 0x000e700000002400 */
[----:B------:R-:W2:Y:S08]  /*2300*/  MUFU.TANH R161, R161 ;  /* 0x000000a100a17308 */ /* 0x000eb00000002400 */
[----:B------:R-:W3:Y:S01]  /*2310*/  MUFU.TANH R162, R162 ;  /* 0x000000a200a27308 */ /* 0x000ee20000002400 */
[----:B-1----:R-:W-:Y:S01]  /*2320*/  FSEL R177, R160, -INF , P1 ;  /* 0xff800000a0b17808 */ /* 0x002fe20000800000 */
[----:B------:R-:W-:-:S02]  /*2330*/  WARPGROUP.DEPBAR.LE gsb0, 0x0 ;  /* 0x00008000000079c5 */ /* 0x000fc40000010000 */
[----:B------:R-:W-:Y:S01]  /*2340*/  WARPGROUP.ARRIVE ;  /* 0x00000000000079c5 */ /* 0x000fe20000000000 */
[----:B------:R-:W-:Y:S01]  /*2350*/  FFMA.FTZ R160, -R160, R160, 1 ;  /* 0x3f800000a0a07423 */ /* 0x000fe200000101a0 */
[----:B------:R-:W-:Y:S02]  /*2360*/  FFMA.FTZ R14, R177, UR14, -R14 ;  /* 0x0000000eb10e7c23 */ /* 0x000fe4000801080e */
[----:B------:R-:W-:Y:S02]  /*2370*/  MUFU.TANH R163, R163 ;  /* 0x000000a300a37308 */ /* 0x000fe40000002400 */
[----:B------:R-:W-:Y:S01]  /*2380*/  HGMMA.64x64x16.F32.BF16 R120, R196, gdesc[UR16], R120, gsb0 ;  /* 0x00e00010c4787df0 */ /* 0x000fe20008001878 */
[----:B------:R-:W-:Y:S01]  /*2390*/  UMOV UR18, UR16 ;  /* 0x0000001000127c82 */ /* 0x000fe20008000000 */
[----:B------:R-:W-:Y:S01]  /*23a0*/  UMOV UR19, 0x80000020 ;  /* 0x8000002000137882 */ /* 0x000fe20000000000 */
[----:B------:R-:W-:-:S03]  /*23b0*/  UIADD3 UR16, UR12, 0x102, URZ ;  /* 0x000001020c107890 */ /* 0x000fc6000fffe03f */
[----:B------:R-:W1:Y:S08]  /*23c0*/  MUFU.TANH R166, R166 ;  /* 0x000000a600a67308 */ /* 0x000e700000002400 */
[----:B------:R-:W1:Y:S08]  /*23d0*/  MUFU.TANH R167, R167 ;  /* 0x000000a700a77308 */ /* 0x000e700000002400 */
[----:B------:R-:W-:Y:S08]  /*23e0*/  MUFU.EX2 R183, R183 ;  /* 0x000000b700b77308 */ /* 0x000ff00000000800 */
[----:B------:R-:W1:Y:S08]  /*23f0*/  MUFU.EX2 R170, R170 ;  /* 0x000000aa00aa7308 */ /* 0x000e700000000800 */
[----:B------:R-:W1:Y:S08]  /*2400*/  MUFU.EX2 R171, R171 ;  /* 0x000000ab00ab7308 */ /* 0x000e700000000800 */
[----:B------:R-:W1:Y:S08]  /*2410*/  MUFU.TANH R216, R216 ;  /* 0x000000d800d87308 */ /* 0x000e700000002400 */
[----:B------:R-:W1:Y:S08]  /*2420*/  MUFU.TANH R218, R218 ;  /* 0x000000da00da7308 */ /* 0x000e700000002400 */
[----:B------:R-:W1:Y:S08]  /*2430*/  MUFU.TANH R215, R215 ;  /* 0x000000d700d77308 */ /* 0x000e700000002400 */
[----:B------:R-:W1:Y:S01]  /*2440*/  MUFU.TANH R217, R217 ;  /* 0x000000d900d97308 */ /* 0x000e620000002400 */
[----:B------:R-:W-:-:S02]  /*2450*/  WARPGROUP.DEPBAR.LE gsb0, 0x0 ;  /* 0x00008000000079c5 */ /* 0x000fc40000010000 */
[----:B----4-:R-:W-:-:S05]  /*2460*/  WARPGROUP.ARRIVE ;  /* 0x00000000000079c5 */ /* 0x010fca0000000000 */
[----:B------:R-:W-:Y:S01]  /*2470*/  MUFU.TANH R174, R174 ;  /* 0x000000ae00ae7308 */ /* 0x000fe20000002400 */
[----:B------:R-:W-:Y:S01]  /*2480*/  HGMMA.64x64x16.F32.BF16 R120, R188, gdesc[UR16], R120, gsb0 ;  /* 0x00e00010bc787df0 */ /* 0x000fe20008001878 */
[----:B------:R-:W-:Y:S01]  /*2490*/  UMOV UR18, UR16 ;  /* 0x0000001000127c82 */ /* 0x000fe20008000000 */
[----:B------:R-:W-:Y:S01]  /*24a0*/  UMOV UR19, 0x80000020 ;  /* 0x8000002000137882 */ /* 0x000fe20000000000 */
[----:B------:R-:W-:-:S04]  /*24b0*/  UIADD3 UR16, UR12, 0x200, URZ ;  /* 0x000002000c107890 */ /* 0x000fc8000fffe03f */
[----:B------:R-:W4:Y:S01]  /*24c0*/  MUFU.EX2 R164, R164 ;  /* 0x000000a400a47308 */ /* 0x000f220000000800 */
[----:B------:R-:W-:-:S07]  /*24d0*/  UIADD3 UR12, UR12, 0x202, URZ ;  /* 0x000002020c0c7890 */ /* 0x000fce000fffe03f */
[----:B------:R-:W-:Y:S08]  /*24e0*/  MUFU.EX2 R165, R165 ;  /* 0x000000a500a57308 */ /* 0x000ff00000000800 */
[----:B------:R-:W4:Y:S08]  /*24f0*/  MUFU.EX2 R169, R169 ;  /* 0x000000a900a97308 */ /* 0x000f300000000800 */
[----:B------:R-:W-:Y:S08]  /*2500*/  MUFU.EX2 R172, R172 ;  /* 0x000000ac00ac7308 */ /* 0x000ff00000000800 */
[----:B------:R-:W-:Y:S08]  /*2510*/  MUFU.TANH R173, R173 ;  /* 0x000000ad00ad7308 */ /* 0x000ff00000002400 */
[----:B------:R-:W4:Y:S08]  /*2520*/  MUFU.TANH R175, R175 ;  /* 0x000000af00af7308 */ /* 0x000f300000002400 */
[----:B------:R-:W4:Y:S08]  /*2530*/  MUFU.TANH R176, R176 ;  /* 0x000000b000b07308 */ /* 0x000f300000002400 */
        /* <DEDUP_REMOVED lines=11> */
[----:B------:R-:W4:Y:S08]  /*25f0*/  MUFU.EX2 R168, R168 ;  /* 0x000000a800a87308 */ /* 0x000f300000000800 */
[----:B------:R-:W-:Y:S08]  /*2600*/  MUFU.TANH R180, R180 ;  /* 0x000000b400b47308 */ /* 0x000ff00000002400 */
[----:B------:R-:W-:Y:S08]  /*2610*/  MUFU.TANH R222, R222 ;  /* 0x000000de00de7308 */ /* 0x000ff00000002400 */
[----:B------:R-:W-:Y:S08]  /*2620*/  MUFU.TANH R181, R181 ;  /* 0x000000b500b57308 */ /* 0x000ff00000002400 */
[----:B------:R-:W-:Y:S01]  /*2630*/  MUFU.TANH R223, R223 ;  /* 0x000000df00df7308 */ /* 0x000fe20000002400 */
        /* <DEDUP_REMOVED lines=13> */
[----:B------:R-:W1:Y:S01]  /*2710*/  LDS.64 R20, [R22+0x1e220] ;  /* 0x01e2200016147984 */ /* 0x000e620000000a00 */
[--C-:B-----5:R-:W-:Y:S01]  /*2720*/  FADD.FTZ R225, R120, -R152.reuse ;  /* 0x8000009878e17221 */ /* 0x120fe20000010000 */
[----:B------:R-:W-:Y:S01]  /*2730*/  FSEL R120, R159, -INF , P2 ;  /* 0xff8000009f787808 */ /* 0x000fe20001000000 */
[----:B------:R-:W-:Y:S01]  /*2740*/  FADD.FTZ R211, R122, -R152 ;  /* 0x800000987ad37221 */ /* 0x000fe20000010000 */
[--C-:B------:R-:W-:Y:S01]  /*2750*/  FADD.FTZ R210, R121, -R153.reuse ;  /* 0x8000009979d27221 */ /* 0x100fe20000010000 */
[----:B------:R-:W-:Y:S01]  /*2760*/  FMUL.FTZ R225, R224, R225 ;  /* 0x000000e1e0e17220 */ /* 0x000fe20000410000 */
[----:B------:R-:W-:Y:S01]  /*2770*/  FADD.FTZ R226, R123, -R153 ;  /* 0x800000997be27221 */ /* 0x000fe20000010000 */
[--C-:B------:R-:W-:Y:S01]  /*2780*/  FFMA.FTZ R152, R120, UR14, -R15.reuse ;  /* 0x0000000e78987c23 */ /* 0x100fe2000801080f */
[----:B--2---:R-:W-:Y:S01]  /*2790*/  FSEL R122, R161, -INF , P1 ;  /* 0xff800000a17a7808 */ /* 0x004fe20000800000 */
[----:B------:R-:W-:Y:S01]  /*27a0*/  FMUL.FTZ R121, R208, R225 ;  /* 0x000000e1d0797220 */ /* 0x000fe20000410000 */
[----:B---3--:R-:W-:Y:S01]  /*27b0*/  FSEL R123, R162, -INF , P2 ;  /* 0xff800000a27b7808 */ /* 0x008fe20001000000 */
[----:B-1----:R-:W-:Y:S01]  /*27c0*/  FADD.FTZ R126, R126, -R20 ;  /* 0x800000147e7e7221 */ /* 0x002fe20000010000 */
[----:B------:R-:W-:Y:S01]  /*27d0*/  FSEL R153, R166, -INF , P1 ;  /* 0xff800000a6997808 */ /* 0x000fe20000800000 */
[----:B------:R-:W-:Y:S01]  /*27e0*/  FFMA.FTZ R177, R122, UR14, -R15 ;  /* 0x0000000e7ab17c23 */ /* 0x000fe2000801080f */
[----:B------:R-:W-:Y:S01]  /*27f0*/  FSEL R120, R163, -INF , P2 ;  /* 0xff800000a3787808 */ /* 0x000fe20001000000 */
[--C-:B------:R-:W-:Y:S01]  /*2800*/  FFMA.FTZ R178, R123, UR14, -R12.reuse ;  /* 0x0000000e7bb27c23 */ /* 0x100fe2000801080c */
[----:B------:R-:W-:Y:S01]  /*2810*/  FSEL R208, R167, -INF , P1 ;  /* 0xff800000a7d07808 */ /* 0x000fe20000800000 */
[----:B------:R-:W-:Y:S01]  /*2820*/  FFMA.FTZ R182, R153, UR14, -R12 ;  /* 0x0000000e99b67c23 */ /* 0x000fe2000801080c */
[----:B------:R1:W2:Y:S01]  /*2830*/  MUFU.EX2 R15, R152 ;  /* 0x00000098000f7308 */ /* 0x0002a20000000800 */
[--C-:B------:R-:W-:Y:S01]  /*2840*/  FFMA.FTZ R120, R120, UR14, -R13.reuse ;  /* 0x0000000e78787c23 */ /* 0x100fe2000801080d */
[----:B------:R-:W-:Y:S01]  /*2850*/  FMUL.FTZ R12, R170, R211 ;  /* 0x000000d3aa0c7220 */ /* 0x000fe20000410000 */
[----:B------:R-:W-:Y:S01]  /*2860*/  FFMA.FTZ R208, R208, UR14, -R13 ;  /* 0x0000000ed0d07c23 */ /* 0x000fe2000801080d */
[----:B------:R-:W-:Y:S01]  /*2870*/  FMUL.FTZ R13, R183, R210 ;  /* 0x000000d2b70d7220 */ /* 0x000fe20000410000 */
[----:B------:R-:W-:Y:S01]  /*2880*/  FFMA.FTZ R123, -R213, R213, 1 ;  /* 0x3f800000d57b7423 */ /* 0x000fe200000101d5 */
[----:B------:R-:W-:Y:S01]  /*2890*/  FFMA.FTZ R122, -R214, R214, 1 ;  /* 0x3f800000d67a7423 */ /* 0x000fe200000101d6 */
[----:B------:R-:W-:Y:S01]  /*28a0*/  FMUL.FTZ R153, R171, R226 ;  /* 0x000000e2ab997220 */ /* 0x000fe20000410000 */
[----:B------:R-:W-:Y:S01]  /*28b0*/  FSEL R210, R216, -INF , P2 ;  /* 0xff800000d8d27808 */ /* 0x000fe20001000000 */
[----:B-1----:R-:W-:Y:S01]  /*28c0*/  FFMA.FTZ R152, -R212, R212, 1 ;  /* 0x3f800000d4987423 */ /* 0x002fe200000101d4 */
[----:B------:R-:W-:Y:S01]  /*28d0*/  FMUL.FTZ R123, R123, R12 ;  /* 0x0000000c7b7b7220 */ /* 0x000fe20000410000 */
[----:B------:R-:W-:Y:S01]  /*28e0*/  FMUL.FTZ R122, R122, R153 ;  /* 0x000000997a7a7220 */ /* 0x000fe20000410000 */
[----:B------:R-:W-:Y:S01]  /*28f0*/  FADD.FTZ R153, R124, -R20 ;  /* 0x800000147c997221 */ /* 0x000fe20000010000 */
[----:B------:R-:W-:Y:S01]  /*2900*/  FMUL.FTZ R152, R152, R13 ;  /* 0x0000000d98987220 */ /* 0x000fe20000410000 */
[----:B------:R-:W-:Y:S01]  /*2910*/  FSEL R20, R218, -INF , P1 ;  /* 0xff800000da147808 */ /* 0x000fe20000800000 */
[----:B------:R-:W1:Y:S01]  /*2920*/  LDS.64 R12, [R22+0x1e240] ;  /* 0x01e24000160c7984 */ /* 0x000e620000000a00 */
[--C-:B------:R-:W-:Y:S01]  /*2930*/  FADD.FTZ R226, R125, -R21.reuse ;  /* 0x800000157de27221 */ /* 0x100fe20000010000 */
[----:B------:R-:W-:Y:S01]  /*2940*/  FADD.FTZ R125, R127, -R21 ;  /* 0x800000157f7d7221 */ /* 0x000fe20000010000 */
[--C-:B------:R-:W-:Y:S01]  /*2950*/  FFMA.FTZ R210, R210, UR14, -R7.reuse ;  /* 0x0000000ed2d27c23 */ /* 0x100fe20008010807 */
[----:B------:R-:W-:Y:S01]  /*2960*/  FFMA.FTZ R127, R20, UR14, -R7 ;  /* 0x0000000e147f7c23 */ /* 0x000fe20008010807 */
[----:B------:R-:W-:Y:S01]  /*2970*/  FSEL R213, R215, -INF , P2 ;  /* 0xff800000d7d57808 */ /* 0x000fe20001000000 */
[----:B------:R3:W-:Y:S01]  /*2980*/  MUFU.EX2 R211, R120 ;  /* 0x0000007800d37308 */ /* 0x0007e20000000800 */
[----:B------:R-:W-:Y:S01]  /*2990*/  FSEL R225, R217, -INF , P1 ;  /* 0xff800000d9e17808 */ /* 0x000fe20000800000 */
[----:B----4-:R-:W-:Y:S01]  /*29a0*/  FMUL.FTZ R153, R164, R153 ;  /* 0x00000099a4997220 */ /* 0x010fe20000410000 */
[----:B------:R-:W-:Y:S01]  /*29b0*/  FSEL R7, R174, -INF , P1 ;  /* 0xff800000ae077808 */ /* 0x000fe20000800000 */
[--C-:B------:R-:W-:Y:S01]  /*29c0*/  FFMA.FTZ R214, R213, UR14, -R6.reuse ;  /* 0x0000000ed5d67c23 */ /* 0x100fe20008010806 */
[----:B------:R-:W-:Y:S01]  /*29d0*/  FMUL.FTZ R126, R169, R126 ;  /* 0x0000007ea97e7220 */ /* 0x000fe20000410000 */
[----:B------:R-:W-:Y:S01]  /*29e0*/  FFMA.FTZ R124, R225, UR14, -R6 ;  /* 0x0000000ee17c7c23 */ /* 0x000fe20008010806 */
[----:B------:R-:W-:Y:S01]  /*29f0*/  FFMA.FTZ R6, -R155, R155, 1 ;  /* 0x3f8000009b067423 */ /* 0x000fe2000001019b */
[----:B------:R-:W-:Y:S01]  /*2a00*/  FMUL.FTZ R155, R154, R153 ;  /* 0x000000999a9b7220 */ /* 0x000fe20000410000 */
[----:B---3--:R-:W-:Y:S01]  /*2a10*/  FFMA.FTZ R120, R7, UR14, -R8 ;  /* 0x0000000e07787c23 */ /* 0x008fe20008010808 */
[----:B------:R-:W-:Y:S01]  /*2a20*/  FMUL.FTZ R7, R165, R226 ;  /* 0x000000e2a5077220 */ /* 0x000fe20000410000 */
[----:B------:R3:W-:Y:S01]  /*2a30*/  MUFU.EX2 R21, R208 ;  /* 0x000000d000157308 */ /* 0x0007e20000000800 */
[----:B------:R-:W-:Y:S01]  /*2a40*/  FMUL.FTZ R153, R157, R126 ;  /* 0x0000007e9d997220 */ /* 0x000fe20000410000 */
[----:B------:R-:W-:Y:S01]  /*2a50*/  FSEL R126, R175, -INF , P1 ;  /* 0xff800000af7e7808 */ /* 0x000fe20000800000 */
[----:B------:R-:W-:Y:S01]  /*2a60*/  FMUL.FTZ R154, R6, R7 ;  /* 0x00000007069a7220 */ /* 0x000fe20000410000 */
[----:B------:R-:W-:Y:S01]  /*2a70*/  FMUL.FTZ R7, R172, R125 ;  /* 0x0000007dac077220 */ /* 0x000fe20000410000 */
[----:B------:R-:W-:Y:S01]  /*2a80*/  FSEL R157, R176, -INF , P2 ;  /* 0xff800000b09d7808 */ /* 0x000fe20001000000 */
[----:B------:R-:W-:Y:S01]  /*2a90*/  FFMA.FTZ R161, -R161, R161, 1 ;  /* 0x3f800000a1a17423 */ /* 0x000fe200000101a1 */
[----:B------:R-:W-:Y:S01]  /*2aa0*/  FFMA.FTZ R126, R126, UR14, -R9 ;  /* 0x0000000e7e7e7c23 */ /* 0x000fe20008010809 */
[----:B------:R4:W-:Y:S01]  /*2ab0*/  MUFU.EX2 R20, R214 ;  /* 0x000000d600147308 */ /* 0x0009e20000000800 */
[----:B---3--:R-:W-:Y:S01]  /*2ac0*/  FFMA.FTZ R208, -R158, R158, 1 ;  /* 0x3f8000009ed07423 */ /* 0x008fe2000001019e */
[----:B------:R-:W-:Y:S01]  /*2ad0*/  FFMA.FTZ R158, R157, UR14, -R10 ;  /* 0x0000000e9d9e7c23 */ /* 0x000fe2000801080a */
[----:B------:R-:W-:Y:S01]  /*2ae0*/  FSEL R213, R219, -INF , P2 ;  /* 0xff800000dbd57808 */ /* 0x000fe20001000000 */
[----:B------:R-:W-:Y:S01]  /*2af0*/  FFMA.FTZ R162, -R162, R162, 1 ;  /* 0x3f800000a2a27423 */ /* 0x000fe200000101a2 */
[----:B------:R-:W-:Y:S01]  /*2b00*/  FMUL.FTZ R208, R208, R7 ;  /* 0x00000007d0d07220 */ /* 0x000fe20000410000 */
[----:B------:R-:W-:Y:S01]  /*2b10*/  FFMA.FTZ R176, -R176, R176, 1 ;  /* 0x3f800000b0b07423 */ /* 0x000fe200000101b0 */
[----:B------:R-:W3:Y:S01]  /*2b20*/  LDS.64 R6, [R22+0x1e260] ;  /* 0x01e2600016067984 */ /* 0x000ee20000000a00 */
[----:B------:R-:W-:Y:S01]  /*2b30*/  FFMA.FTZ R212, R213, UR14, -R8 ;  /* 0x0000000ed5d47c23 */ /* 0x000fe20008010808 */
[----:B----4-:R-:W-:Y:S01]  /*2b40*/  FSEL R214, R173, -INF , P2 ;  /* 0xff800000add67808 */ /* 0x010fe20001000000 */
[----:B------:R-:W4:Y:S01]  /*2b50*/  MUFU.EX2 R177, R177 ;  /* 0x000000b100b17308 */ /* 0x000f220000000800 */
[----:B------:R-:W-:-:S03]  /*2b60*/  FFMA.FTZ R219, -R219, R219, 1 ;  /* 0x3f800000dbdb7423 */ /* 0x000fc600000101db */
[----:B------:R-:W-:Y:S01]  /*2b70*/  FFMA.FTZ R214, R214, UR14, -R9 ;  /* 0x0000000ed6d67c23 */ /* 0x000fe20008010809 */
[----:B------:R-:W-:Y:S01]  /*2b80*/  FSEL R9, R221, -INF , P1 ;  /* 0xff800000dd097808 */ /* 0x000fe20000800000 */
[----:B-1----:R-:W-:Y:S01]  /*2b90*/  FADD.FTZ R213, R128, -R12 ;  /* 0x8000000c80d57221 */ /* 0x002fe20000010000 */
[----:B------:R-:W-:Y:S01]  /*2ba0*/  FSEL R128, R179, -INF , P1 ;  /* 0xff800000b3807808 */ /* 0x000fe20000800000 */
[----:B------:R1:W-:Y:S01]  /*2bb0*/  MUFU.EX2 R125, R210 ;  /* 0x000000d2007d7308 */ /* 0x0003e20000000800 */
[----:B------:R-:W-:Y:S01]  /*2bc0*/  FFMA.FTZ R221, -R221, R221, 1 ;  /* 0x3f800000dddd7423 */ /* 0x000fe200000101dd */
[----:B------:R-:W-:Y:S01]  /*2bd0*/  FFMA.FTZ R157, R9, UR14, -R10 ;  /* 0x0000000e099d7c23 */ /* 0x000fe2000801080a */
[----:B------:R-:W-:Y:S01]  /*2be0*/  FADD.FTZ R9, R130, -R12 ;  /* 0x8000000c82097221 */ /* 0x000fe20000010000 */
[--C-:B------:R-:W-:Y:S01]  /*2bf0*/  FADD.FTZ R130, R129, -R13.reuse ;  /* 0x8000000d81827221 */ /* 0x100fe20000010000 */
[----:B------:R-:W-:Y:S01]  /*2c00*/  FMUL.FTZ R213, R168, R213 ;  /* 0x000000d5a8d57220 */ /* 0x000fe20000410000 */
[----:B------:R-:W-:Y:S01]  /*2c10*/  FSEL R10, R220, -INF , P2 ;  /* 0xff800000dc0a7808 */ /* 0x000fe20001000000 */
[----:B------:R-:W-:Y:S01]  /*2c20*/  FMUL.FTZ R129, R14, R9 ;  /* 0x000000090e817220 */ /* 0x000fe20000410000 */
[----:B------:R-:W5:Y:S01]  /*2c30*/  MUFU.EX2 R178, R178 ;  /* 0x000000b200b27308 */ /* 0x000f620000000800 */
[----:B------:R-:W5:Y:S01]  /*2c40*/  LDS.64 R8, [R22+0x1e280] ;  /* 0x01e2800016087984 */ /* 0x000f620000000a00 */
[----:B-1----:R-:W-:Y:S01]  /*2c50*/  FFMA.FTZ R210, -R156, R156, 1 ;  /* 0x3f8000009cd27423 */ /* 0x002fe2000001019c */
[----:B------:R-:W-:Y:S01]  /*2c60*/  FADD.FTZ R156, R131, -R13 ;  /* 0x8000000d839c7221 */ /* 0x000fe20000010000 */
[--C-:B------:R-:W-:Y:S01]  /*2c70*/  FFMA.FTZ R131, R10, UR14, -R11.reuse ;  /* 0x0000000e0a837c23 */ /* 0x100fe2000801080b */
[----:B--2---:R-:W-:Y:S01]  /*2c80*/  FMUL.FTZ R130, R15, R130 ;  /* 0x000000820f827220 */ /* 0x004fe20000410000 */
[----:B------:R-:W-:Y:S01]  /*2c90*/  FMUL.FTZ R210, R210, R213 ;  /* 0x000000d5d2d27220 */ /* 0x000fe20000410000 */
[----:B------:R-:W-:Y:S01]  /*2ca0*/  FFMA.FTZ R213, -R159, R159, 1 ;  /* 0x3f8000009fd57423 */ /* 0x000fe2000001019f */
[----:B------:R1:W-:Y:S01]  /*2cb0*/  MUFU.EX2 R12, R212 ;  /* 0x000000d4000c7308 */ /* 0x0003e20000000800 */
[----:B------:R-:W-:Y:S01]  /*2cc0*/  FSEL R159, R222, -INF , P1 ;  /* 0xff800000de9f7808 */ /* 0x000fe20000800000 */
[----:B----4-:R-:W-:Y:S01]  /*2cd0*/  FMUL.FTZ R10, R177, R156 ;  /* 0x0000009cb10a7220 */ /* 0x010fe20000410000 */
[----:B------:R-:W-:Y:S01]  /*2ce0*/  FMUL.FTZ R213, R213, R130 ;  /* 0x00000082d5d57220 */ /* 0x000fe20000410000 */
[----:B------:R-:W-:Y:S01]  /*2cf0*/  FMUL.FTZ R160, R160, R129 ;  /* 0x00000081a0a07220 */ /* 0x000fe20000410000 */
[----:B------:R-:W-:Y:S01]  /*2d00*/  FFMA.FTZ R220, -R220, R220, 1 ;  /* 0x3f800000dcdc7423 */ /* 0x000fe200000101dc */
[----:B------:R-:W-:Y:S01]  /*2d10*/  FFMA.FTZ R156, R159, UR14, -R4 ;  /* 0x0000000e9f9c7c23 */ /* 0x000fe20008010804 */
[----:B------:R-:W-:Y:S01]  /*2d20*/  FMUL.FTZ R161, R161, R10 ;  /* 0x0000000aa1a17220 */ /* 0x000fe20000410000 */
[----:B------:R2:W-:Y:S01]  /*2d30*/  MUFU.EX2 R13, R120 ;  /* 0x00000078000d7308 */ /* 0x0005e20000000800 */
[----:B-1----:R-:W-:Y:S01]  /*2d40*/  FFMA.FTZ R212, R128, UR14, -R11 ;  /* 0x0000000e80d47c23 */ /* 0x002fe2000801080b */
[C---:B------:R-:W-:Y:S01]  /*2d50*/  FSEL R11, R180.reuse, -INF , P2 ;  /* 0xff800000b40b7808 */ /* 0x040fe20001000000 */
[----:B------:R-:W-:Y:S01]  /*2d60*/  FFMA.FTZ R180, -R180, R180, 1 ;  /* 0x3f800000b4b47423 */ /* 0x000fe200000101b4 */
[----:B------:R-:W-:Y:S01]  /*2d70*/  FSEL R128, R223, -INF , P1 ;  /* 0xff800000df807808 */ /* 0x000fe20000800000 */
[--C-:B---3--:R-:W-:Y:S01]  /*2d80*/  FADD.FTZ R225, R132, -R6.reuse ;  /* 0x8000000684e17221 */ /* 0x108fe20000010000 */
[----:B------:R-:W-:Y:S01]  /*2d90*/  FADD.FTZ R227, R134, -R6 ;  /* 0x8000000686e37221 */ /* 0x000fe20000010000 */
[----:B------:R-:W-:Y:S01]  /*2da0*/  FADD.FTZ R6, R135, -R7 ;  /* 0x8000000787067221 */ /* 0x000fe20000010000 */
[----:B------:R-:W-:Y:S01]  /*2db0*/  FFMA.FTZ R135, -R167, R167, 1 ;  /* 0x3f800000a7877423 */ /* 0x000fe200000101a7 */
[----:B--2---:R-:W-:Y:S01]  /*2dc0*/  FFMA.FTZ R120, R11, UR14, -R4 ;  /* 0x0000000e0b787c23 */ /* 0x004fe20008010804 */
[----:B------:R-:W-:Y:S01]  /*2dd0*/  FSEL R4, R181, -INF , P2 ;  /* 0xff800000b5047808 */ /* 0x000fe20001000000 */
[----:B------:R-:W1:Y:S01]  /*2de0*/  LDS.64 R10, [R22+0x1e2a0] ;  /* 0x01e2a000160a7984 */ /* 0x000e620000000a00 */
[----:B-----5:R-:W-:Y:S01]  /*2df0*/  FMUL.FTZ R225, R178, R225 ;  /* 0x000000e1b2e17220 */ /* 0x020fe20000410000 */
[--C-:B------:R-:W-:Y:S01]  /*2e00*/  FFMA.FTZ R159, R128, UR14, -R5.reuse ;  /* 0x0000000e809f7c23 */ /* 0x100fe20008010805 */
[----:B------:R-:W-:Y:S01]  /*2e10*/  FMUL.FTZ R6, R21, R6 ;  /* 0x0000000615067220 */ /* 0x000fe20000410000 */
[----:B------:R-:W-:Y:S01]  /*2e20*/  FFMA.FTZ R134, R4, UR14, -R5 ;  /* 0x0000000e04867c23 */ /* 0x000fe20008010805 */
[----:B------:R-:W-:Y:S01]  /*2e30*/  FADD.FTZ R4, R133, -R7 ;  /* 0x8000000785047221 */ /* 0x000fe20000010000 */
[----:B------:R-:W-:Y:S01]  /*2e40*/  FMUL.FTZ R133, R162, R225 ;  /* 0x000000e1a2857220 */ /* 0x000fe20000410000 */
[----:B------:R-:W-:Y:S01]  /*2e50*/  FFMA.FTZ R162, -R163, R163, 1 ;  /* 0x3f800000a3a27423 */ /* 0x000fe200000101a3 */
[----:B------:R-:W-:Y:S01]  /*2e60*/  FMUL.FTZ R135, R135, R6 ;  /* 0x0000000687877220 */ /* 0x000fe20000410000 */
[----:B------:R-:W-:Y:S01]  /*2e70*/  FMUL.FTZ R5, R211, R4 ;  /* 0x00000004d3057220 */ /* 0x000fe20000410000 */
[----:B------:R2:W-:Y:S01]  /*2e80*/  MUFU.EX2 R128, R158 ;  /* 0x0000009e00807308 */ /* 0x0005e20000000800 */
[----:B------:R-:W-:Y:S01]  /*2e90*/  FFMA.FTZ R132, -R166, R166, 1 ;  /* 0x3f800000a6847423 */ /* 0x000fe200000101a6 */
[----:B------:R-:W-:Y:S01]  /*2ea0*/  FFMA.FTZ R181, -R181, R181, 1 ;  /* 0x3f800000b5b57423 */ /* 0x000fe200000101b5 */
[----:B------:R-:W-:Y:S01]  /*2eb0*/  FMUL.FTZ R162, R162, R5 ;  /* 0x00000005a2a27220 */ /* 0x000fe20000410000 */
[--C-:B------:R-:W-:Y:S01]  /*2ec0*/  FADD.FTZ R7, R136, -R8.reuse ;  /* 0x8000000888077221 */ /* 0x100fe20000010000 */
[----:B------:R-:W3:Y:S01]  /*2ed0*/  LDS.64 R4, [R22+0x1e2c0] ;  /* 0x01e2c00016047984 */ /* 0x000ee20000000a00 */
[--C-:B------:R-:W-:Y:S01]  /*2ee0*/  FADD.FTZ R6, R137, -R9.reuse ;  /* 0x8000000989067221 */ /* 0x100fe20000010000 */
[----:B------:R-:W-:Y:S01]  /*2ef0*/  FFMA.FTZ R136, -R215, R215, 1 ;  /* 0x3f800000d7887423 */ /* 0x000fe200000101d7 */
[----:B------:R-:W-:Y:S01]  /*2f00*/  FMUL.FTZ R7, R20, R7 ;  /* 0x0000000714077220 */ /* 0x000fe20000410000 */
[----:B------:R-:W4:Y:S01]  /*2f10*/  MUFU.EX2 R124, R124 ;  /* 0x0000007c007c7308 */ /* 0x000f220000000800 */
[----:B--2---:R-:W-:Y:S01]  /*2f20*/  FMUL.FTZ R158, R125, R6 ;  /* 0x000000067d9e7220 */ /* 0x004fe20000410000 */
[----:B------:R-:W-:Y:S01]  /*2f30*/  FADD.FTZ R163, R138, -R8 ;  /* 0x800000088aa37221 */ /* 0x000fe20000010000 */
[----:B------:R-:W-:Y:S01]  /*2f40*/  FMUL.FTZ R136, R136, R7 ;  /* 0x0000000788887220 */ /* 0x000fe20000410000 */
[----:B------:R-:W-:Y:S01]  /*2f50*/  FADD.FTZ R166, R139, -R9 ;  /* 0x800000098ba67221 */ /* 0x000fe20000010000 */
[----:B------:R2:W5:Y:S01]  /*2f60*/  LDS.64 R6, [R22+0x1e2e0] ;  /* 0x01e2e00016067984 */ /* 0x0005620000000a00 */
[----:B------:R-:W-:Y:S01]  /*2f70*/  FFMA.FTZ R139, -R216, R216, 1 ;  /* 0x3f800000d88b7423 */ /* 0x000fe200000101d8 */
[----:B------:R-:W-:Y:S01]  /*2f80*/  FFMA.FTZ R137, -R217, R217, 1 ;  /* 0x3f800000d9897423 */ /* 0x000fe200000101d9 */
[----:B------:R-:W2:Y:S01]  /*2f90*/  MUFU.EX2 R127, R127 ;  /* 0x0000007f007f7308 */ /* 0x000ea20000000800 */
[----:B------:R-:W-:Y:S01]  /*2fa0*/  FFMA.FTZ R138, -R218, R218, 1 ;  /* 0x3f800000da8a7423 */ /* 0x000fe200000101da */
[----:B------:R-:W-:Y:S01]  /*2fb0*/  FMUL.FTZ R139, R139, R158 ;  /* 0x0000009e8b8b7220 */ /* 0x000fe20000410000 */
[----:B------:R-:W-:Y:S01]  /*2fc0*/  FFMA.FTZ R179, -R179, R179, 1 ;  /* 0x3f800000b3b37423 */ /* 0x000fe200000101b3 */
[----:B------:R-:W-:Y:S01]  /*2fd0*/  FFMA.FTZ R222, -R222, R222, 1 ;  /* 0x3f800000dede7423 */ /* 0x000fe200000101de */
[----:B------:R-:W-:Y:S01]  /*2fe0*/  FFMA.FTZ R223, -R223, R223, 1 ;  /* 0x3f800000dfdf7423 */ /* 0x000fe200000101df */
[----:B------:R-:W-:-:S02]  /*2ff0*/  F2FP.BF16.F32.PACK_AB R177, R177, R14 ;  /* 0x0000000eb1b1723e */ /* 0x000fc400000010ff */
[----:B------:R-:W3:Y:S01]  /*3000*/  MUFU.EX2 R126, R126 ;  /* 0x0000007e007e7308 */ /* 0x000ee20000000800 */
[----:B----4-:R-:W-:Y:S01]  /*3010*/  FMUL.FTZ R8, R124, R163 ;  /* 0x000000a37c087220 */ /* 0x010fe20000410000 */
[----:B------:R-:W-:Y:S01]  /*3020*/  F2FP.BF16.F32.PACK_AB R178, R211, R178 ;  /* 0x000000b2d3b2723e */ /* 0x000fe200000010ff */
[----:B-1----:R-:W-:Y:S01]  /*3030*/  FADD.FTZ R142, R142, -R10 ;  /* 0x8000000a8e8e7221 */ /* 0x002fe20000010000 */
[----:B------:R-:W-:Y:S01]  /*3040*/  FADD.FTZ R163, R143, -R11 ;  /* 0x8000000b8fa37221 */ /* 0x000fe20000010000 */
[----:B------:R-:W-:-:S03]  /*3050*/  FMUL.FTZ R137, R137, R8 ;  /* 0x0000000889897220 */ /* 0x000fc60000410000 */
[----:B------:R2:W-:Y:S01]  /*3060*/  MUFU.EX2 R130, R157 ;  /* 0x0000009d00827308 */ /* 0x0005e20000000800 */
[----:B------:R-:W-:Y:S01]  /*3070*/  FADD.FTZ R158, R141, -R11 ;  /* 0x8000000b8d9e7221 */ /* 0x000fe20000010000 */
[----:B------:R-:W-:Y:S01]  /*3080*/  FMUL.FTZ R11, R13, R142 ;  /* 0x0000008e0d0b7220 */ /* 0x000fe20000410000 */
[----:B------:R-:W-:Y:S01]  /*3090*/  FFMA.FTZ R143, -R175, R175, 1 ;  /* 0x3f800000af8f7423 */ /* 0x000fe200000101af */
[----:B------:R-:W-:-:S04]  /*30a0*/  FFMA.FTZ R141, -R173, R173, 1 ;  /* 0x3f800000ad8d7423 */ /* 0x000fc800000101ad */
[----:B------:R1:W4:Y:S01]  /*30b0*/  MUFU.EX2 R8, R120 ;  /* 0x0000007800087308 */ /* 0x0003220000000800 */
[----:B--2---:R-:W-:Y:S01]  /*30c0*/  FMUL.FTZ R157, R127, R166 ;  /* 0x000000a67f9d7220 */ /* 0x004fe20000410000 */
[----:B---3--:R-:W-:-:S03]  /*30d0*/  FADD.FTZ R142, R147, -R5 ;  /* 0x80000005938e7221 */ /* 0x008fc60000010000 */
[----:B------:R-:W-:Y:S01]  /*30e0*/  FMUL.FTZ R138, R138, R157 ;  /* 0x0000009d8a8a7220 */ /* 0x000fe20000410000 */
[----:B------:R-:W-:Y:S01]  /*30f0*/  FADD.FTZ R157, R140, -R10 ;  /* 0x8000000a8c9d7221 */ /* 0x000fe20000010000 */
[----:B------:R-:W-:Y:S01]  /*3100*/  FFMA.FTZ R140, -R174, R174, 1 ;  /* 0x3f800000ae8c7423 */ /* 0x000fe200000101ae */
[----:B------:R-:W2:Y:S01]  /*3110*/  MUFU.EX2 R131, R131 ;  /* 0x0000008300837308 */ /* 0x000ea20000000800 */
[----:B-1----:R-:W-:Y:S01]  /*3120*/  FMUL.FTZ R120, R126, R163 ;  /* 0x000000a37e787220 */ /* 0x002fe20000410000 */
[----:B------:R-:W-:Y:S01]  /*3130*/  FMUL.FTZ R22, R12, R157 ;  /* 0x0000009d0c167220 */ /* 0x000fe20000410000 */
[----:B------:R-:W-:Y:S01]  /*3140*/  FMUL.FTZ R140, R140, R11 ;  /* 0x0000000b8c8c7220 */ /* 0x000fe20000410000 */
[----:B------:R-:W-:Y:S01]  /*3150*/  FADD.FTZ R157, R144, -R4 ;  /* 0x80000004909d7221 */ /* 0x000fe20000010000 */
[----:B------:R-:W-:Y:S01]  /*3160*/  FMUL.FTZ R143, R143, R120 ;  /* 0x000000788f8f7220 */ /* 0x000fe20000410000 */
[----:B------:R-:W-:Y:S01]  /*3170*/  FADD.FTZ R120, R145, -R5 ;  /* 0x8000000591787221 */ /* 0x000fe20000010000 */
[----:B-----5:R-:W-:Y:S01]  /*3180*/  FADD.FTZ R147, R148, -R6 ;  /* 0x8000000694937221 */ /* 0x020fe20000010000 */
[----:B------:R-:W1:Y:S01]  /*3190*/  MUFU.EX2 R182, R182 ;  /* 0x000000b600b67308 */ /* 0x000e620000000800 */
[----:B------:R-:W-:Y:S01]  /*31a0*/  FMUL.FTZ R157, R128, R157 ;  /* 0x0000009d809d7220 */ /* 0x000fe20000410000 */
[----:B------:R-:W-:Y:S01]  /*31b0*/  FADD.FTZ R163, R146, -R4 ;  /* 0x8000000492a37221 */ /* 0x000fe20000010000 */
[----:B----4-:R-:W-:Y:S01]  /*31c0*/  FMUL.FTZ R147, R8, R147 ;  /* 0x0000009308937220 */ /* 0x010fe20000410000 */
[----:B------:R-:W-:Y:S01]  /*31d0*/  FMUL.FTZ R22, R219, R22 ;  /* 0x00000016db167220 */ /* 0x000fe20000410000 */
[----:B------:R-:W-:Y:S01]  /*31e0*/  FMUL.FTZ R144, R176, R157 ;  /* 0x0000009db0907220 */ /* 0x000fe20000410000 */
[----:B------:R-:W-:Y:S01]  /*31f0*/  FADD.FTZ R157, R150, -R6 ;  /* 0x80000006969d7221 */ /* 0x000fe20000010000 */
[--C-:B------:R-:W-:Y:S01]  /*3200*/  FADD.FTZ R6, R149, -R7.reuse ;  /* 0x8000000795067221 */ /* 0x100fe20000010000 */
[----:B------:R-:W3:Y:S01]  /*3210*/  MUFU.EX2 R129, R214 ;  /* 0x000000d600817308 */ /* 0x000ee20000000800 */
[----:B--2---:R-:W-:Y:S01]  /*3220*/  FMUL.FTZ R145, R131, R120 ;  /* 0x0000007883917220 */ /* 0x004fe20000410000 */
[----:B------:R-:W-:Y:S01]  /*3230*/  FADD.FTZ R120, R151, -R7 ;  /* 0x8000000797787221 */ /* 0x000fe20000010000 */
[----:B------:R-:W-:-:S02]  /*3240*/  IMAD.U32 R7, RZ, RZ, UR6 ;  /* 0x00000006ff077e24 */ /* 0x000fc4000f8e00ff */
[----:B------:R-:W-:Y:S01]  /*3250*/  FMUL.FTZ R4, R130, R163 ;  /* 0x000000a382047220 */ /* 0x000fe20000410000 */
[----:B------:R-:W-:Y:S01]  /*3260*/  FMUL.FTZ R145, R220, R145 ;  /* 0x00000091dc917220 */ /* 0x000fe20000410000 */
[----:B------:R-:W-:Y:S01]  /*3270*/  FMUL.FTZ R146, R180, R147 ;  /* 0x00000093b4927220 */ /* 0x000fe20000410000 */
[----:B------:R-:W-:Y:S01]  /*3280*/  F2FP.BF16.F32.PACK_AB R148, R139, R136 ;  /* 0x000000888b94723e */ /* 0x000fe200000010ff */
[----:B------:R-:W2:Y:S01]  /*3290*/  MUFU.EX2 R11, R134 ;  /* 0x00000086000b7308 */ /* 0x000ea20000000800 */
[----:B-1----:R-:W-:Y:S01]  /*32a0*/  FMUL.FTZ R227, R182, R227 ;  /* 0x000000e3b6e37220 */ /* 0x002fe20000410000 */
[----:B------:R-:W-:Y:S01]  /*32b0*/  LEA R7, R7, R0, 0xd ;  /* 0x0000000007077211 */ /* 0x000fe200078e68ff */
[----:B------:R-:W-:Y:S01]  /*32c0*/  FMUL.FTZ R4, R221, R4 ;  /* 0x00000004dd047220 */ /* 0x000fe20000410000 */
[----:B------:R-:W-:Y:S01]  /*32d0*/  F2FP.BF16.F32.PACK_AB R149, R138, R137 ;  /* 0x000000898a95723e */ /* 0x000fe200000010ff */
[----:B------:R-:W-:Y:S01]  /*32e0*/  FMUL.FTZ R132, R132, R227 ;  /* 0x000000e384847220 */ /* 0x000fe20000410000 */
[----:B------:R-:W-:Y:S01]  /*32f0*/  F2FP.BF16.F32.PACK_AB R151, R143, R140 ;  /* 0x0000008c8f97723e */ /* 0x000fe200000010ff */
[----:B------:R-:W-:Y:S01]  /*3300*/  IMAD R7, R7, 0x2, R18 ;  /* 0x0000000207077824 */ /* 0x000fe200078e0212 */
[----:B------:R-:W1:Y:S01]  /*3310*/  MUFU.EX2 R9, R212 ;  /* 0x000000d400097308 */ /* 0x000e620000000800 */
[----:B---3--:R-:W-:Y:S01]  /*3320*/  FMUL.FTZ R158, R129, R158 ;  /* 0x0000009e819e7220 */ /* 0x008fe20000410000 */
[----:B------:R-:W-:-:S02]  /*3330*/  F2FP.BF16.F32.PACK_AB R144, R145, R144 ;  /* 0x000000909190723e */ /* 0x000fc400000010ff */
[----:B------:R-:W-:Y:S01]  /*3340*/  F2FP.BF16.F32.PACK_AB R176, R15, R168 ;  /* 0x000000a80fb0723e */ /* 0x000fe200000010ff */
[----:B------:R-:W-:Y:S01]  /*3350*/  FMUL.FTZ R141, R141, R158 ;  /* 0x0000009e8d8d7220 */ /* 0x000fe20000410000 */
[----:B------:R-:W-:Y:S02]  /*3360*/  F2FP.BF16.F32.PACK_AB R158, R154, R155 ;  /* 0x0000009b9a9e723e */ /* 0x000fe400000010ff */
[----:B------:R3:W4:Y:S01]  /*3370*/  MUFU.EX2 R10, R156 ;  /* 0x0000009c000a7308 */ /* 0x0007220000000800 */
[----:B--2---:R-:W-:Y:S01]  /*3380*/  FMUL.FTZ R6, R11, R6 ;  /* 0x000000060b067220 */ /* 0x004fe20000410000 */
[----:B------:R-:W-:Y:S02]  /*3390*/  F2FP.BF16.F32.PACK_AB R154, R162, R133 ;  /* 0x00000085a29a723e */ /* 0x000fe400000010ff */
[----:B------:R-:W-:Y:S01]  /*33a0*/  F2FP.BF16.F32.PACK_AB R155, R135, R132 ;  /* 0x00000084879b723e */ /* 0x000fe200000010ff */
[----:B------:R-:W-:Y:S01]  /*33b0*/  FMUL.FTZ R181, R181, R6 ;  /* 0x00000006b5b57220 */ /* 0x000fe20000410000 */
[----:B------:R-:W-:-:S02]  /*33c0*/  F2FP.BF16.F32.PACK_AB R150, R141, R22 ;  /* 0x000000168d96723e */ /* 0x000fc400000010ff */
[----:B------:R2:W5:Y:S01]  /*33d0*/  MUFU.EX2 R5, R159 ;  /* 0x0000009f00057308 */ /* 0x0005620000000800 */
[----:B-1----:R-:W-:Y:S01]  /*33e0*/  FMUL.FTZ R142, R9, R142 ;  /* 0x0000008e098e7220 */ /* 0x002fe20000410000 */
[----:B---3--:R-:W-:Y:S02]  /*33f0*/  F2FP.BF16.F32.PACK_AB R156, R152, R121 ;  /* 0x00000079989c723e */ /* 0x008fe400000010ff */
[----:B------:R-:W-:Y:S01]  /*3400*/  F2FP.BF16.F32.PACK_AB R152, R213, R210 ;  /* 0x000000d2d598723e */ /* 0x000fe200000010ff */
[----:B------:R-:W-:Y:S01]  /*3410*/  FMUL.FTZ R179, R179, R142 ;  /* 0x0000008eb3b37220 */ /* 0x000fe20000410000 */
[----:B------:R-:W-:Y:S02]  /*3420*/  F2FP.BF16.F32.PACK_AB R146, R181, R146 ;  /* 0x00000092b592723e */ /* 0x000fe400000010ff */
[----:B------:R-:W-:Y:S01]  /*3430*/  F2FP.BF16.F32.PACK_AB R121, R171, R170 ;  /* 0x000000aaab79723e */ /* 0x000fe200000010ff */
[----:B----4-:R-:W-:Y:S01]  /*3440*/  FMUL.FTZ R157, R10, R157 ;  /* 0x0000009d0a9d7220 */ /* 0x010fe20000410000 */
[----:B--2---:R-:W-:-:S02]  /*3450*/  F2FP.BF16.F32.PACK_AB R159, R208, R153 ;  /* 0x00000099d09f723e */ /* 0x004fc400000010ff */
[----:B------:R-:W-:Y:S01]  /*3460*/  F2FP.BF16.F32.PACK_AB R153, R161, R160 ;  /* 0x000000a0a199723e */ /* 0x000fe200000010ff */
[----:B------:R-:W-:Y:S01]  /*3470*/  FMUL.FTZ R147, R222, R157 ;  /* 0x0000009dde937220 */ /* 0x000fe20000410000 */
[----:B------:R-:W-:Y:S02]  /*3480*/  F2FP.BF16.F32.PACK_AB R157, R122, R123 ;  /* 0x0000007b7a9d723e */ /* 0x000fe400000010ff */
[----:B------:R-:W-:Y:S01]  /*3490*/  F2FP.BF16.F32.PACK_AB R145, R179, R4 ;  /* 0x00000004b391723e */ /* 0x000fe200000010ff */
[----:B-----5:R-:W-:Y:S01]  /*34a0*/  FMUL.FTZ R120, R5, R120 ;  /* 0x0000007805787220 */ /* 0x020fe20000410000 */
[----:B------:R-:W-:Y:S01]  /*34b0*/  F2FP.BF16.F32.PACK_AB R122, R165, R164 ;  /* 0x000000a4a57a723e */ /* 0x000fe200000010ff */
[----:B------:R1:W-:Y:S01]  /*34c0*/  STSM.16.MT88.4 [R7+0x1e800], R156 ;  /* 0x01e8009c07007844 */ /* 0x0003e20000004200 */
[----:B------:R-:W-:Y:S01]  /*34d0*/  F2FP.BF16.F32.PACK_AB R123, R172, R169 ;  /* 0x000000a9ac7b723e */ /* 0x000fe200000010ff */
[----:B------:R-:W-:Y:S01]  /*34e0*/  FMUL.FTZ R6, R223, R120 ;  /* 0x00000078df067220 */ /* 0x000fe20000410000 */
[----:B------:R-:W-:Y:S01]  /*34f0*/  F2FP.BF16.F32.PACK_AB R120, R183, R224 ;  /* 0x000000e0b778723e */ /* 0x000fe200000010ff */
[----:B------:R1:W-:Y:S01]  /*3500*/  STSM.16.MT88.4 [R7+0x1f000], R152 ;  /* 0x01f0009807007844 */ /* 0x0003e20000004200 */
[----:B------:R-:W-:Y:S01]  /*3510*/  F2FP.BF16.F32.PACK_AB R179, R21, R182 ;  /* 0x000000b615b3723e */ /* 0x000fe200000010ff */
[----:B------:R-:W-:Y:S01]  /*3520*/  IMAD R4, R209, 0x1000, R18 ;  /* 0x00001000d1047824 */ /* 0x000fe200078e0212 */
[----:B------:R-:W-:Y:S01]  /*3530*/  F2FP.BF16.F32.PACK_AB R147, R6, R147 ;  /* 0x000000930693723e */ /* 0x000fe200000010ff */
[----:B------:R1:W-:Y:S01]  /*3540*/  STSM.16.MT88.4 [R7+0x1f800], R148 ;  /* 0x01f8009407007844 */ /* 0x0003e20000004200 */
[----:B------:R-:W-:-:S02]  /*3550*/  F2FP.BF16.F32.PACK_AB R128, R131, R128 ;  /* 0x000000808380723e */ /* 0x000fc400000010ff */
[----:B------:R-:W-:Y:S01]  /*3560*/  F2FP.BF16.F32.PACK_AB R131, R5, R10 ;  /* 0x0000000a0583723e */ /* 0x000fe200000010ff */
[----:B------:R1:W-:Y:S01]  /*3570*/  STSM.16.MT88.4 [R7+0x20000], R144 ;  /* 0x0200009007007844 */ /* 0x0003e20000004200 */
[----:B------:R-:W-:Y:S01]  /*3580*/  WARPGROUP.ARRIVE ;  /* 0x00000000000079c5 */ /* 0x000fe20000000000 */
[----:B------:R-:W-:-:S05]  /*3590*/  R2UR UR15, R4 ;  /* 0x00000000040f72ca */ /* 0x000fca00000e0000 */
[----:B------:R-:W-:Y:S01]  /*35a0*/  HGMMA.64x96x16.F32.BF16 R24, R120, gdesc[UR16].tnspB, R24, gsb0 ;  /* 0x4160001078187df0 */ /* 0x000fe20008001818 */
[----:B------:R-:W-:Y:S01]  /*35b0*/  UMOV UR18, UR12 ;  /* 0x0000000c00127c82 */ /* 0x000fe20008000000 */
[----:B------:R-:W-:Y:S01]  /*35c0*/  UMOV UR19, 0x80000020 ;  /* 0x8000002000137882 */ /* 0x000fe20000000000 */
[----:B------:R-:W-:-:S05]  /*35d0*/  UIADD3 UR12, UR10, 0x80, URZ ;  /* 0x000000800a0c7890 */ /* 0x000fca000fffe03f */
        /* <DEDUP_REMOVED lines=10> */
[----:B------:R-:W-:-:S02]  /*3680*/  F2FP.BF16.F32.PACK_AB R129, R9, R130 ;  /* 0x000000820981723e */ /* 0x000fc400000010ff */
[----:B------:R-:W-:Y:S02]  /*3690*/  F2FP.BF16.F32.PACK_AB R130, R11, R8 ;  /* 0x000000080b82723e */ /* 0x000fe400000010ff */
        /* <DEDUP_REMOVED lines=26> */
[----:B--2---:R-:W2:Y:S02]  /*3840*/  FENCE.VIEW.ASYNC.S ;  /* 0x00000000000073c6 */ /* 0x004ea40000000000 */
[----:B--2---:R-:W-:Y:S06]  /*3850*/  BAR.SYNC.DEFER_BLOCKING 0x9, 0x100 ;  /* 0x0244000000007b1d */ /* 0x004fec0000010000 */
        /* <DEDUP_REMOVED lines=146> */
[----:B-1----:R-:W-:Y:S05]  /*4180*/  @!P0 BRA `(.L_x_254) ;  /* 0x0000000000048947 */ /* 0x002fea0003800000 */
[----:B------:R-:W-:Y:S01]  /*4190*/  BPT.TRAP 0x1 ;  /* 0x000000040000795c */ /* 0x000fe20000300000 */
.L_x_254:
[----:B------:R-:W-:Y:S01]  /*41a0*/  UIADD3 UR10, UR8, 0x26840, URZ ;  /* 0x00026840080a7890 */ /* 0x000fe2000fffe03f */
[----:B------:R-:W-:Y:S01]  /*41b0*/  VIADD R6, R2, 0x9 ;  /* 0x0000000902067836 */ /* 0x000fe20000000000 */
[----:B------:R-:W-:Y:S01]  /*41c0*/  ULOP3.LUT UR12, UR9, 0x1000000, URZ, 0xfc, !UPT ;  /* 0x01000000090c7892 */ /* 0x000fe2000f8efc3f */
[----:B------:R-:W-:Y:S01]  /*41d0*/  IMAD R5, R16, 0xc00, R23 ;  /* 0x00000c0010057824 */ /* 0x000fe200078e0217 */
[----:B------:R-:W-:Y:S01]  /*41e0*/  UPRMT UR10, URZ, 0x654, UR10 ;  /* 0x000006543f0a7896 */ /* 0x000fe2000800000a */
[----:B------:R-:W-:Y:S01]  /*41f0*/  VIADD R4, R2, 0xc ;  /* 0x0000000c02047836 */ /* 0x000fe20000000000 */
[----:B------:R-:W-:Y:S01]  /*4200*/  UIMAD UR12, UR6, 0x300, UR12 ;  /* 0x00000300060c78a4 */ /* 0x000fe2000f8e020c */
[----:B------:R-:W-:Y:S01]  /*4210*/  IMAD R5, R5, 0x4, R18 ;  /* 0x0000000405057824 */ /* 0x000fe200078e0212 */
[----:B------:R-:W-:-:S05]  /*4220*/  UMOV UR19, 0x80000020 ;  /* 0x8000002000137882 */ /* 0x000fca0000000000 */
        /* <DEDUP_REMOVED lines=39> */
.L_x_255:
        /* <DEDUP_REMOVED lines=12> */
[----:B-1----:R-:W-:Y:S02]  /*4560*/  IMAD.MOV.U32 R4, RZ, RZ, R40 ;  /* 0x000000ffff047224 */ /* 0x002fe400078e0028 */
[----:B------:R-:W-:Y:S02]  /*4570*/  IMAD.MOV.U32 R5, RZ, RZ, R41 ;  /* 0x000000ffff057224 */ /* 0x000fe400078e0029 */
[----:B------:R-:W-:Y:S02]  /*4580*/  IMAD.MOV.U32 R6, RZ, RZ, R42 ;  /* 0x000000ffff067224 */ /* 0x000fe400078e002a */
[----:B------:R-:W-:-:S07]  /*4590*/  IMAD.MOV.U32 R7, RZ, RZ, R43 ;  /* 0x000000ffff077224 */ /* 0x000fce00078e002b */
.L_x_245:
[----:B------:R-:W2:Y:S01]  /*45a0*/  S2UR UR8, SR_CTAID.Y ;  /* 0x00000000000879c3 */ /* 0x000ea20000002600 */
[----:B------:R-:W-:Y:S01]  /*45b0*/  ULDC UR4, c[0x0][0x850] ;  /* 0x0002140000047ab9 */ /* 0x000fe20000000800 */
[----:B------:R-:W3:Y:S01]  /*45c0*/  S2R R0, SR_TID.X ;  /* 0x0000000000007919 */ /* 0x000ee20000002100 */
[----:B------:R-:W-:Y:S01]  /*45d0*/  UISETP.NE.AND UP0, UPT, UR4, 0x1, UPT ;  /* 0x000000010400788c */ /* 0x000fe2000bf05270 */
[----:B------:R-:W-:Y:S01]  /*45e0*/  IMAD R23, R16, 0x1800, R23 ;  /* 0x0000180010177824 */ /* 0x000fe200078e0217 */
[----:B------:R-:W-:Y:S01]  /*45f0*/  ULDC.64 UR12, c[0x0][0x818] ;  /* 0x00020600000c7ab9 */ /* 0x000fe20000000a00 */
[----:B------:R-:W-:Y:S01]  /*4600*/  ULDC.64 UR14, c[0x0][0x848] ;  /* 0x00021200000e7ab9 */ /* 0x000fe20000000a00 */
[----:B------:R-:W-:Y:S01]  /*4610*/  BSSY B0, `(.L_x_257) ;  /* 0x0000078000007945 */ /* 0x000fe20003800000 */
[----:B------:R-:W4:Y:S01]  /*4620*/  S2UR UR6, SR_CTAID.X ;  /* 0x00000000000679c3 */ /* 0x000f220000002500 */
[----:B------:R-:W-:-:S07]  /*4630*/  IMAD R23, R23, 0x4, R18 ;  /* 0x0000000417177824 */ /* 0x000fce00078e0212 */
[----:B------:R-:W-:Y:S06]  /*4640*/  BAR.SYNC.DEFER_BLOCKING 0x1, 0x100 ;  /* 0x0044000000007b1d */ /* 0x000fec0000010000 */
[----:B------:R-:W-:Y:S02]  /*4650*/  @UP0 ULDC UR4, c[0x0][0x854] ;  /* 0x0002150000040ab9 */ /* 0x000fe40000000800 */
[----:B------:R-:W5:Y:S01]  /*4660*/  S2UR UR16, SR_CTAID.Z ;  /* 0x00000000001079c3 */ /* 0x000f620000002700 */
[----:B------:R-:W-:Y:S01]  /*4670*/  @UP0 ULDC UR7, c[0x0][0x858] ;  /* 0x0002160000070ab9 */ /* 0x000fe20000000800 */
[----:B--2---:R-:W-:-:S04]  /*4680*/  UIMAD.WIDE.U32 UR4, UR8, UR4, URZ ;  /* 0x00000004080472a5 */ /* 0x004fc8000f8e003f */
[----:B------:R-:W-:Y:S02]  /*4690*/  @UP0 USHF.R.U32.HI UR8, URZ, UR7, UR5 ;  /* 0x000000073f080299 */ /* 0x000fe40008011605 */
[----:B----4-:R-:W-:Y:S02]  /*46a0*/  UIMAD UR6, UR6, 0x3000, URZ ;  /* 0x00003000060678a4 */ /* 0x010fe4000f8e023f */
[----:B------:R-:W-:Y:S01]  /*46b0*/  USHF.R.S32.HI UR9, URZ, 0x1f, UR8 ;  /* 0x0000001f3f097899 */ /* 0x000fe20008011408 */
[----:B------:R2:W-:Y:S01]  /*46c0*/  STS.128 [R23], R24 ;  /* 0x0000001817007388 */ /* 0x0005e20000000c00 */
[----:B------:R-:W-:Y:S01]  /*46d0*/  USHF.R.S32.HI UR7, URZ, 0x1f, UR6 ;  /* 0x0000001f3f077899 */ /* 0x000fe20008011406 */
[----:B---3--:R-:W-:Y:S01]  /*46e0*/  ISETP.NE.AND P1, PT, R0, 0x80, PT ;  /* 0x000000800000780c */ /* 0x008fe20003f25270 */
[----:B------:R-:W-:Y:S01]  /*46f0*/  UIMAD UR10, UR9, UR12, URZ ;  /* 0x0000000c090a72a4 */ /* 0x000fe2000f8e023f */
[----:B------:R2:W-:Y:S01]  /*4700*/  STS.128 [R23+0x800], R28 ;  /* 0x0008001c17007388 */ /* 0x0005e20000000c00 */
[----:B------:R-:W-:-:S02]  /*4710*/  UIMAD.WIDE.U32 UR4, UR8, UR12, UR6 ;  /* 0x0000000c080472a5 */ /* 0x000fc4000f8e0006 */
[----:B------:R-:W-:Y:S01]  /*4720*/  UIMAD UR10, UR8, UR13, UR10 ;  /* 0x0000000d080a72a4 */ /* 0x000fe2000f8e020a */
[----:B------:R2:W-:Y:S02]  /*4730*/  STS.128 [R23+0x1000], R32 ;  /* 0x0010002017007388 */ /* 0x0005e40000000c00 */
[----:B------:R-:W-:Y:S01]  /*4740*/  ULDC.64 UR12, c[0x0][0x840] ;  /* 0x00021000000c7ab9 */ /* 0x000fe20000000a00 */
[----:B------:R-:W-:Y:S01]  /*4750*/  UIADD3 UR5, UR5, UR10, URZ ;  /* 0x0000000a05057290 */ /* 0x000fe2000fffe03f */
[----:B------:R2:W-:Y:S01]  /*4760*/  STS.128 [R23+0x1800], R36 ;  /* 0x0018002417007388 */ /* 0x0005e20000000c00 */
[----:B------:R-:W-:Y:S02]  /*4770*/  UIMAD UR9, UR9, UR12, URZ ;  /* 0x0000000c090972a4 */ /* 0x000fe4000f8e023f */
[----:B------:R-:W-:Y:S01]  /*4780*/  UIMAD.WIDE.U32 UR6, UR8, UR12, UR6 ;  /* 0x0000000c080672a5 */ /* 0x000fe2000f8e0006 */
[----:B------:R2:W-:Y:S01]  /*4790*/  STS.128 [R23+0x2000], R4 ;  /* 0x0020000417007388 */ /* 0x0005e20000000c00 */
[----:B------:R-:W-:-:S02]  /*47a0*/  UIMAD UR11, UR8, UR13, UR9 ;  /* 0x0000000d080b72a4 */ /* 0x000fc4000f8e0209 */
[----:B-----5:R-:W-:Y:S01]  /*47b0*/  USHF.R.S32.HI UR8, URZ, 0x1f, UR16 ;  /* 0x0000001f3f087899 */ /* 0x020fe20008011410 */
[----:B------:R2:W-:Y:S01]  /*47c0*/  STS.128 [R23+0x2800], R44 ;  /* 0x0028002c17007388 */ /* 0x0005e20000000c00 */
[----:B------:R-:W-:Y:S01]  /*47d0*/  ULDC.64 UR12, c[0x0][0x820] ;  /* 0x00020800000c7ab9 */ /* 0x000fe20000000a00 */
[----:B------:R-:W-:Y:S02]  /*47e0*/  UIADD3 UR7, UR7, UR11, URZ ;  /* 0x0000000b07077290 */ /* 0x000fe4000fffe03f */
[----:B------:R2:W-:Y:S01]  /*47f0*/  STS.128 [R23+0x3000], R48 ;  /* 0x0030003017007388 */ /* 0x0005e20000000c00 */
[----:B------:R-:W-:Y:S02]  /*4800*/  UIMAD UR9, UR8, UR12, URZ ;  /* 0x0000000c080972a4 */ /* 0x000fe4000f8e023f */
[----:B------:R-:W-:Y:S01]  /*4810*/  UIMAD UR10, UR8, UR14, URZ ;  /* 0x0000000e080a72a4 */ /* 0x000fe2000f8e023f */
[----:B------:R2:W-:Y:S01]  /*4820*/  STS.128 [R23+0x3800], R52 ;  /* 0x0038003417007388 */ /* 0x0005e20000000c00 */
[----:B------:R-:W-:-:S02]  /*4830*/  UIMAD UR8, UR16, UR13, UR9 ;  /* 0x0000000d100872a4 */ /* 0x000fc4000f8e0209 */
[----:B------:R-:W-:Y:S01]  /*4840*/  UIMAD.WIDE.U32 UR4, UR16, UR12, UR4 ;  /* 0x0000000c100472a5 */ /* 0x000fe2000f8e0004 */
[----:B------:R2:W-:Y:S01]  /*4850*/  STS.128 [R23+0x4000], R56 ;  /* 0x0040003817007388 */ /* 0x0005e20000000c00 */
[----:B------:R-:W-:Y:S01]  /*4860*/  UIMAD UR10, UR16, UR15, UR10 ;  /* 0x0000000f100a72a4 */ /* 0x000fe2000f8e020a */
[----:B------:R-:W-:Y:S02]  /*4870*/  ULDC.64 UR12, c[0x0][0x800] ;  /* 0x00020000000c7ab9 */ /* 0x000fe40000000a00 */
[----:B------:R2:W-:Y:S01]  /*4880*/  STS.128 [R23+0x4800], R60 ;  /* 0x0048003c17007388 */ /* 0x0005e20000000c00 */
[----:B------:R-:W-:Y:S02]  /*4890*/  UIMAD.WIDE.U32 UR6, UR16, UR14, UR6 ;  /* 0x0000000e100672a5 */ /* 0x000fe4000f8e0006 */
[----:B------:R-:W-:Y:S01]  /*48a0*/  UIADD3 UR8, UR5, UR8, URZ ;  /* 0x0000000805087290 */ /* 0x000fe2000fffe03f */
[----:B------:R2:W-:Y:S01]  /*48b0*/  STS.128 [R23+0x5000], R64 ;  /* 0x0050004017007388 */ /* 0x0005e20000000c00 */
[----:B------:R-:W-:Y:S01]  /*48c0*/  ULEA UR12, UP0, UR4, UR12, 0x2 ;  /* 0x0000000c040c7291 */ /* 0x000fe2000f80103f */
[----:B------:R-:W-:-:S02]  /*48d0*/  ULDC.64 UR14, c[0x0][0x828] ;  /* 0x00020a00000e7ab9 */ /* 0x000fc40000000a00 */
[----:B------:R2:W-:Y:S01]  /*48e0*/  STS.128 [R23+0x5800], R68 ;  /* 0x0058004417007388 */ /* 0x0005e20000000c00 */
[----:B------:R-:W-:Y:S02]  /*48f0*/  UIADD3 UR5, UR7, UR10, URZ ;  /* 0x0000000a07057290 */ /* 0x000fe4000fffe03f */
[----:B------:R-:W-:Y:S01]  /*4900*/  ULEA UR14, UP1, UR6, UR14, 0x2 ;  /* 0x0000000e060e7291 */ /* 0x000fe2000f82103f */
[----:B------:R-:W-:Y:S01]  /*4910*/  @!PT LDS RZ, [RZ] ;  /* 0x00000000fffff984 */ /* 0x000fe20000000800 */
[----:B------:R-:W-:Y:S01]  /*4920*/  @!PT LDS RZ, [RZ] ;  /* 0x00000000fffff984 */ /* 0x000fe20000000800 */
[----:B------:R-:W-:Y:S01]  /*4930*/  @!PT LDS RZ, [RZ] ;  /* 0x00000000fffff984 */ /* 0x000fe20000000800 */
[----:B------:R-:W-:Y:S01]  /*4940*/  @!PT LDS RZ, [RZ] ;  /* 0x00000000fffff984 */ /* 0x000fe20000000800 */
[----:B------:R3:W-:Y:S06]  /*4950*/  MEMBAR.ALL.CTA ;  /* 0x0000000000007992 */ /* 0x0007ec0000008000 */
[----:B---3--:R-:W3:Y:S01]  /*4960*/  FENCE.VIEW.ASYNC.S ;  /* 0x00000000000073c6 */ /* 0x008ee20000000000 */
[----:B------:R-:W-:-:S02]  /*4970*/  ULEA.HI.X UR13, UR4, UR13, UR8, 0x2, UP0 ;  /* 0x0000000d040d7291 */ /* 0x000fc400080f1408 */
[----:B------:R-:W-:Y:S01]  /*4980*/  ULEA.HI.X UR5, UR6, UR15, UR5, 0x2, UP1 ;  /* 0x0000000f06057291 */ /* 0x000fe200088f1405 */
        /* <DEDUP_REMOVED lines=49> */
[----:B---3--:R-:W-:Y:S06]  /*4ca0*/  BAR.SYNC.DEFER_BLOCKING 0x1, 0x100 ;  /* 0x0044000000007b1d */ /* 0x008fec0000010000 */
[----:B--2---:R-:W-:Y:S05]  /*4cb0*/  @P1 BRA `(.L_x_258) ;  /* 0x0000000000341947 */ /* 0x004fea0003800000 */
[----:B------:R-:W-:Y:S01]  /*4cc0*/  R2UR UR6, R18 ;  /* 0x00000000120672ca */ /* 0x000fe200000e0000 */
[----:B------:R-:W-:Y:S01]  /*4cd0*/  UMOV UR7, 0xc00 ;  /* 0x00000c0000077882 */ /* 0x000fe20000000000 */
[----:B------:R-:W-:Y:S01]  /*4ce0*/  PLOP3.LUT P0, PT, PT, PT, PT, 0x80, 0x0 ;  /* 0x000000000000781c */ /* 0x000fe20003f0f070 */
[----:B------:R-:W-:Y:S01]  /*4cf0*/  UMOV UR8, 0x0 ;  /* 0x0000000000087882 */ /* 0x000fe20000000000 */
[----:B------:R-:W-:Y:S01]  /*4d00*/  UMOV UR9, 0x14f00000 ;  /* 0x14f0000000097882 */ /* 0x000fe20000000000 */
[----:B------:R-:W-:-:S10]  /*4d10*/  UMOV UR4, UR14 ;  /* 0x0000000e00047c82 */ /* 0x000fd40008000000 */
.L_x_259:
[----:B------:R-:W-:Y:S01]  /*4d20*/  @P0 ELECT P2, URZ, PT ;  /* 0x00000000003f082f */ /* 0x000fe20003840000 */
[----:B------:R2:W-:-:S12]  /*4d30*/  UBLKRED.G.S.ADD.F32.RN [UR4], [UR6], UR7, desc[UR8] ;  /* 0x00000804060073bb */ /* 0x0005d800080a1407 */
[----:B------:R-:W-:Y:S02]  /*4d40*/  @P2 PLOP3.LUT P0, PT, P2, PT, PT, 0x8, 0x0 ;  /* 0x000000000000281c */ /* 0x000fe4000170e170 */
[----:B------:R-:W-:-:S11]  /*4d50*/  PLOP3.LUT P2, PT, PT, PT, PT, 0x8, 0x0 ;  /* 0x000000000000781c */ /* 0x000fd60003f4e170 */
[----:B--2---:R-:W-:Y:S05]  /*4d60*/  @P0 BRA.U.ANY `(.L_x_259) ;  /* 0xfffffffd00ec0947 */ /* 0x004fea000393ffff */
[----:B------:R0:W-:Y:S01]  /*4d70*/  UTMACMDFLUSH ;  /* 0x00000000000079b7 */ /* 0x0001e20000000000 */
[----:B------:R-:W-:-:S04]  /*4d80*/  DEPBAR.LE SB0, 0x0 ;  /* 0x000080000000791a */ /* 0x000fc80000000000 */
.L_x_258:
[----:B------:R-:W-:Y:S05]  /*4d90*/  BSYNC B0 ;  /* 0x0000000000007941 */ /* 0x000fea0003800000 */
.L_x_257:
[----:B------:R-:W-:Y:S06]  /*4da0*/  BAR.SYNC.DEFER_BLOCKING 0x1, 0x100 ;  /* 0x0044000000007b1d */ /* 0x000fec0000010000 */
[----:B------:R2:W-:Y:S04]  /*4db0*/  STS.128 [R23], R72 ;  /* 0x0000004817007388 */ /* 0x0005e80000000c00 */
[----:B------:R2:W-:Y:S04]  /*4dc0*/  STS.128 [R23+0x800], R76 ;  /* 0x0008004c17007388 */ /* 0x0005e80000000c00 */
        /* <DEDUP_REMOVED lines=15> */
[----:B---3--:R-:W3:Y:S02]  /*4ec0*/  FENCE.VIEW.ASYNC.S ;  /* 0x00000000000073c6 */ /* 0x008ee40000000000 */
[----:B---3--:R-:W-:Y:S06]  /*4ed0*/  BAR.SYNC.DEFER_BLOCKING 0x1, 0x100 ;  /* 0x0044000000007b1d */ /* 0x008fec0000010000 */
[----:B------:R-:W-:Y:S05]  /*4ee0*/  @P1 BRA `(.L_x_236) ;  /* 0x0000002c00cc1947 */ /* 0x000fea0003800000 */
[----:B------:R-:W-:Y:S01]  /*4ef0*/  R2UR UR6, R18 ;  /* 0x00000000120672ca */ /* 0x000fe200000e0000 */
[----:B------:R-:W-:Y:S01]  /*4f00*/  UMOV UR7, 0xc00 ;  /* 0x00000c0000077882 */ /* 0x000fe20000000000 */
[----:B------:R-:W-:Y:S01]  /*4f10*/  PLOP3.LUT P0, PT, PT, PT, PT, 0x80, 0x0 ;  /* 0x000000000000781c */ /* 0x000fe20003f0f070 */
[----:B------:R-:W-:Y:S01]  /*4f20*/  UMOV UR8, 0x0 ;  /* 0x0000000000087882 */ /* 0x000fe20000000000 */
[----:B------:R-:W-:Y:S01]  /*4f30*/  UMOV UR9, 0x14f00000 ;  /* 0x14f0000000097882 */ /* 0x000fe20000000000 */
[----:B------:R-:W-:Y:S01]  /*4f40*/  UMOV UR4, UR12 ;  /* 0x0000000c00047c82 */ /* 0x000fe20008000000 */
[----:B------:R-:W-:-:S09]  /*4f50*/  UMOV UR5, UR13 ;  /* 0x0000000d00057c82 */ /* 0x000fd20008000000 */
.L_x_260:
[----:B------:R-:W-:Y:S01]  /*4f60*/  @P0 ELECT P1, URZ, PT ;  /* 0x00000000003f082f */ /* 0x000fe20003820000 */
[----:B------:R3:W-:-:S12]  /*4f70*/  UBLKRED.G.S.ADD.F32.RN [UR4], [UR6], UR7, desc[UR8] ;  /* 0x00000804060073bb */ /* 0x0007d800080a1407 */
[----:B------:R-:W-:Y:S02]  /*4f80*/  @P1 PLOP3.LUT P0, PT, P1, PT, PT, 0x8, 0x0 ;  /* 0x000000000000181c */ /* 0x000fe40000f0e170 */
[----:B------:R-:W-:-:S11]  /*4f90*/  PLOP3.LUT P1, PT, PT, PT, PT, 0x8, 0x0 ;  /* 0x000000000000781c */ /* 0x000fd60003f2e170 */
[----:B---3--:R-:W-:Y:S05]  /*4fa0*/  @P0 BRA.U.ANY `(.L_x_260) ;  /* 0xfffffffd00ec0947 */ /* 0x008fea000393ffff */
[----:B------:R0:W-:Y:S01]  /*4fb0*/  UTMACMDFLUSH ;  /* 0x00000000000079b7 */ /* 0x0001e20000000000 */
[----:B------:R-:W-:-:S04]  /*4fc0*/  DEPBAR.LE SB0, 0x0 ;  /* 0x000080000000791a */ /* 0x000fc80000000000 */
[----:B------:R-:W-:Y:S05]  /*4fd0*/  BRA `(.L_x_236) ;  /* 0x0000002c00907947 */ /* 0x000fea0003800000 */
.L_x_234:
        /* <DEDUP_REMOVED lines=8> */
[----:B------:R-:W-:Y:S05]  /*5060*/  @P0 BRA `(.L_x_236) ;  /* 0x0000002c006c0947 */ /* 0x000fea0003800000 */
[----:B------:R-:W1:Y:S02]  /*5070*/  S2UR UR7, SR_CTAID.Z ;  /* 0x00000000000779c3 */ /* 0x000e640000002700 */
[----:B-1----:R-:W-:-:S13]  /*5080*/  ISETP.LE.AND P0, PT, RZ, UR7, PT ;  /* 0x00000007ff007c0c */ /* 0x002fda000bf03270 */
[----:B------:R-:W-:Y:S05]  /*5090*/  @!P0 BRA `(.L_x_236) ;  /* 0x0000002c00608947 */ /* 0x000fea0003800000 */
        /* <DEDUP_REMOVED lines=15> */
[----:B------:R-:W-:Y:S11]  /*5190*/  @!P1 BRA `(.L_x_236) ;  /* 0x0000002c00209947 */ /* 0x000ff60003800000 */
        /* <DEDUP_REMOVED lines=23> */
.L_x_275:
        /* <DEDUP_REMOVED lines=21> */
.L_x_264:
[----:B------:R-:W-:Y:S05]  /*5460*/  BSYNC B0 ;  /* 0x0000000000007941 */ /* 0x000fea0003800000 */
.L_x_263:
        /* <DEDUP_REMOVED lines=13> */
.L_x_266:
[----:B------:R-:W-:Y:S05]  /*5540*/  BSYNC B0 ;  /* 0x0000000000007941 */ /* 0x000fea0003800000 */
.L_x_265:
[----:B------:R-:W-:Y:S06]  /*5550*/  BAR.ARV 0xa, 0xa0 ;  /* 0x0282800000007b1d */ /* 0x000fec0000002000 */
[----:B------:R-:W-:Y:S04]  /*5560*/  BSSY B0, `(.L_x_267) ;  /* 0x0000003000007945 */ /* 0x000fe80003800000 */
[----:B------:R-:W-:Y:S05]  /*5570*/  @!P0 BRA `(.L_x_268) ;  /* 0x0000000000048947 */ /* 0x000fea0003800000 */
[----:B------:R-:W-:-:S04]  /*5580*/  DEPBAR.LE SB0, 0x0 ;  /* 0x000080000000791a */ /* 0x000fc80000000000 */
.L_x_268:
[----:B------:R-:W-:Y:S05]  /*5590*/  BSYNC B0 ;  /* 0x0000000000007941 */ /* 0x000fea0003800000 */
.L_x_267:
        /* <DEDUP_REMOVED lines=13> */
.L_x_270:
[----:B------:R-:W-:Y:S05]  /*5670*/  BSYNC B0 ;  /* 0x0000000000007941 */ /* 0x000fea0003800000 */
.L_x_269:
        /* <DEDUP_REMOVED lines=13> */
.L_x_272:
[----:B------:R-:W-:Y:S05]  /*5750*/  BSYNC B0 ;  /* 0x0000000000007941 */ /* 0x000fea0003800000 */
.L_x_271:
[----:B------:R-:W-:Y:S01]  /*5760*/  VIADD R0, R0, 0xfffffffe ;  /* 0xfffffffe00007836 */ /* 0x000fe20000000000 */
[----:B------:R-:W-:Y:S06]  /*5770*/  BAR.ARV 0xa, 0xa0 ;  /* 0x0282800000007b1d */ /* 0x000fec0000002000 */
[----:B------:R-:W-:Y:S01]  /*5780*/  BSSY B0, `(.L_x_273) ;  /* 0x0000004000007945 */ /* 0x000fe20003800000 */
[----:B------:R-:W-:-:S03]  /*5790*/  ISETP.NE.AND P1, PT, R0, RZ, PT ;  /* 0x000000ff0000720c */ /* 0x000fc60003f25270 */
[----:B------:R-:W-:Y:S10]  /*57a0*/  @!P0 BRA `(.L_x_274) ;  /* 0x0000000000048947 */ /* 0x000ff40003800000 */
[----:B------:R-:W-:-:S04]  /*57b0*/  DEPBAR.LE SB0, 0x0 ;  /* 0x000080000000791a */ /* 0x000fc80000000000 */
.L_x_274:
[----:B------:R-:W-:Y:S05]  /*57c0*/  BSYNC B0 ;  /* 0x0000000000007941 */ /* 0x000fea0003800000 */
.L_x_273:
[----:B------:R-:W-:Y:S06]  /*57d0*/  BAR.ARV 0xb, 0xa0 ;  /* 0x02c2800000007b1d */ /* 0x000fec0000002000 */
[----:B------:R-:W-:Y:S02]  /*57e0*/  UIADD3 UR5, UR5, 0x2, URZ ;  /* 0x0000000205057890 */ /* 0x000fe4000fffe03f */
[----:B------:R-:W-:Y:S01]  /*57f0*/  UIADD3 UR4, UR4, 0x1, URZ ;  /* 0x0000000104047890 */ /* 0x000fe2000fffe03f */
[----:B------:R-:W-:Y:S11]  /*5800*/  @P1 BRA `(.L_x_275) ;  /* 0xfffffff800c01947 */ /* 0x000ff6000383ffff */
[----:B------:R-:W-:-:S12]  /*5810*/  UIADD3 UR4, UR11, 0x3000, URZ ;  /* 0x000030000b047890 */ /* 0x000fd8000fffe03f */
.L_x_262:
[----:B------:R-:W-:-:S13]  /*5820*/  ISETP.NE.AND P1, PT, R3, RZ, PT ;  /* 0x000000ff0300720c */ /* 0x000fda0003f25270 */
[----:B------:R-:W-:Y:S05]  /*5830*/  @!P1 BRA `(.L_x_236) ;  /* 0x0000002400789947 */ /* 0x000fea0003800000 */
        /* <DEDUP_REMOVED lines=17> */
.L_x_277:
[----:B------:R-:W-:Y:S05]  /*5950*/  BSYNC B0 ;  /* 0x0000000000007941 */ /* 0x000fea0003800000 */
.L_x_276:
        /* <DEDUP_REMOVED lines=19> */
.L_x_279:
[----:B------:R-:W-:Y:S05]  /*5a90*/  BSYNC B0 ;  /* 0x0000000000007941 */ /* 0x000fea0003800000 */
.L_x_278:
[----:B------:R-:W-:Y:S06]  /*5aa0*/  BAR.ARV 0xa, 0xa0 ;  /* 0x0282800000007b1d */ /* 0x000fec0000002000 */
[----:B------:R-:W-:Y:S04]  /*5ab0*/  BSSY B0, `(.L_x_280) ;  /* 0x0000003000007945 */ /* 0x000fe80003800000 */
[----:B------:R-:W-:Y:S05]  /*5ac0*/  @!P0 BRA `(.L_x_281) ;  /* 0x0000000000048947 */ /* 0x000fea0003800000 */
[----:B------:R-:W-:-:S04]  /*5ad0*/  DEPBAR.LE SB0, 0x0 ;  /* 0x000080000000791a */ /* 0x000fc80000000000 */
.L_x_281:
[----:B------:R-:W-:Y:S05]  /*5ae0*/  BSYNC B0 ;  /* 0x0000000000007941 */ /* 0x000fea0003800000 */
.L_x_280:
[----:B------:R-:W-:Y:S06]  /*5af0*/  BAR.ARV 0xb, 0xa0 ;  /* 0x02c2800000007b1d */ /* 0x000fec0000002000 */
[----:B------:R-:W-:Y:S05]  /*5b00*/  BRA `(.L_x_236) ;  /* 0x0000002000c47947 */ /* 0x000fea0003800000 */
.L_x_261:
        /* <DEDUP_REMOVED lines=48> */
.L_x_312:
        /* <DEDUP_REMOVED lines=14> */
.L_x_285:
        /* <DEDUP_REMOVED lines=38> */
[--C-:B------:R-:W-:Y:S01]  /*6150*/  IMAD.X R2, RZ, RZ, R11.reuse, P1 ;  /* 0x000000ffff027224 */ /* 0x100fe200008e060b */
[----:B------:R-:W-:Y:S01]  /*6160*/  UMOV UR46, 0x0 ;  /* 0x00000000002e7882 */ /* 0x000fe20000000000 */
[----:B------:R-:W-:Y:S01]  /*6170*/  UMOV UR47, 0x10000000 ;  /* 0x10000000002f7882 */ /* 0x000fe20000000000 */
[----:B------:R-:W-:Y:S01]  /*6180*/  UIADD3 UR48, UR8, 0x2000, URZ ;  /* 0x0000200008307890 */ /* 0x000fe2000fffe03f */
[----:B------:R-:W-:Y:S01]  /*6190*/  MOV R14, UR53 ;  /* 0x00000035000e7c02 */ /* 0x000fe20008000f00 */
[----:B------:R-:W-:Y:S01]  /*61a0*/  UMOV UR50, 0x40 ;  /* 0x0000004000327882 */ /* 0x000fe20000000000 */
[----:B------:R-:W-:Y:S01]  /*61b0*/  R2UR UR31, R2 ;  /* 0x00000000021f72ca */ /* 0x000fe200000e0000 */
[----:B------:R-:W-:Y:S01]  /*61c0*/  IMAD.X R2, RZ, RZ, R11, P2 ;  /* 0x000000ffff027224 */ /* 0x000fe200010e060b */
[----:B------:R-:W-:Y:S01]  /*61d0*/  UMOV UR52, UR12 ;  /* 0x0000000c00347c82 */ /* 0x000fe20008000000 */
[----:B------:R-:W-:Y:S01]  /*61e0*/  MOV R16, UR50 ;  /* 0x0000003200107c02 */ /* 0x000fe20008000f00 */
[----:B------:R-:W-:Y:S01]  /*61f0*/  UMOV UR50, 0x20 ;  /* 0x0000002000327882 */ /* 0x000fe20000000000 */
[----:B------:R-:W-:Y:S01]  /*6200*/  MOV R15, UR52 ;  /* 0x00000034000f7c02 */ /* 0x000fe20008000f00 */
[----:B------:R-:W-:Y:S01]  /*6210*/  UMOV UR51, UR11 ;  /* 0x0000000b00337c82 */ /* 0x000fe20008000000 */
[----:B------:R-:W-:Y:S01]  /*6220*/  R2UR UR23, R2 ;  /* 0x00000000021772ca */ /* 0x000fe200000e0000 */
[----:B------:R-:W-:Y:S01]  /*6230*/  UMOV UR49, UR9 ;  /* 0x0000000900317c82 */ /* 0x000fe20008000000 */
[----:B------:R-:W-:Y:S01]  /*6240*/  IADD3 R2, P1, R10, 0xf0, RZ ;  /* 0x000000f00a027810 */ /* 0x000fe20007f3e0ff */
[----:B------:R-:W-:Y:S01]  /*6250*/  UIADD3 UR56, UR8, 0x3000, URZ ;  /* 0x0000300008387890 */ /* 0x000fe2000fffe03f */
[----:B------:R-:W-:-:S02]  /*6260*/  UMOV UR58, 0x30 ;  /* 0x00000030003a7882 */ /* 0x000fc40000000000 */
[----:B------:R-:W-:Y:S01]  /*6270*/  R2UR UR40, R2 ;  /* 0x00000000022872ca */ /* 0x000fe200000e0000 */
[----:B-1----:R-:W-:Y:S01]  /*6280*/  IMAD.X R3, RZ, RZ, R11, P1 ;  /* 0x000000ffff037224 */ /* 0x002fe200008e060b */
[----:B------:R-:W-:Y:S01]  /*6290*/  UMOV UR60, UR12 ;  /* 0x0000000c003c7c82 */ /* 0x000fe20008000000 */
[----:B------:R-:W-:Y:S01]  /*62a0*/  UMOV UR59, UR11 ;  /* 0x0000000b003b7c82 */ /* 0x000fe20008000000 */
[----:B------:R-:W-:Y:S02]  /*62b0*/  UMOV UR57, UR9 ;  /* 0x0000000900397c82 */ /* 0x000fe40008000000 */
        /* <DEDUP_REMOVED lines=35> */
[----:B------:R4:W-:Y:S01]  /*64f0*/  UTMALDG.4D [UR56], [UR30], desc[UR46] ;  /* 0x00002e381e0075b4 */ /* 0x0009e20008019000 */
[----:B-1----:R-:W-:Y:S01]  /*6500*/  UMOV UR10, 0x40 ;  /* 0x00000040000a7882 */ /* 0x002fe20000000000 */
[----:B--2---:R-:W-:-:S02]  /*6510*/  R2UR UR20, R13 ;  /* 0x000000000d1472ca */ /* 0x004fc400000e0000 */
[----:B------:R-:W1:Y:S01]  /*6520*/  LDC R13, c[0x0][0x280] ;  /* 0x0000a000ff0d7b82 */ /* 0x000e620000000800 */
[----:B------:R-:W-:Y:S01]  /*6530*/  R2UR UR21, R12 ;  /* 0x000000000c1572ca */ /* 0x000fe200000e0000 */
[----:B------:R-:W-:Y:S01]  /*6540*/  IMAD.MOV.U32 R12, RZ, RZ, RZ ;  /* 0x000000ffff0c7224 */ /* 0x000fe200078e00ff */
[----:B---3--:R-:W-:Y:S01]  /*6550*/  R2UR UR53, R14 ;  /* 0x000000000e3572ca */ /* 0x008fe200000e0000 */
[----:B------:R-:W-:Y:S01]  /*6560*/  UIADD3 UR48, UR8, 0x4000, URZ ;  /* 0x0000400008307890 */ /* 0x000fe2000fffe03f */
[----:B------:R-:W-:Y:S01]  /*6570*/  R2UR UR52, R15 ;  /* 0x000000000f3472ca */ /* 0x000fe200000e0000 */
[----:B------:R-:W-:Y:S01]  /*6580*/  UIADD3 UR8, UR8, 0xa000, URZ ;  /* 0x0000a00008087890 */ /* 0x000fe2000fffe03f */
[----:B------:R-:W-:-:S07]  /*6590*/  R2UR UR50, R16 ;  /* 0x00000000103272ca */ /* 0x000fce00000e0000 */
[----:B------:R-:W-:Y:S01]  /*65a0*/  UMOV UR37, UR21 ;  /* 0x0000001500257c82 */ /* 0x000fe20008000000 */
[----:B------:R-:W-:-:S05]  /*65b0*/  UMOV UR13, UR21 ;  /* 0x00000015000d7c82 */ /* 0x000fca0008000000 */
[----:B------:R4:W-:Y:S01]  /*65c0*/  UTMALDG.4D [UR48], [UR30], desc[UR46] ;  /* 0x00002e301e0075b4 */ /* 0x0009e20008019000 */
[----:B-1----:R-:W-:Y:S01]  /*65d0*/  ISETP.GE.AND P1, PT, R13, 0x41, PT ;  /* 0x000000410d00780c */ /* 0x002fe20003f26270 */
[----:B------:R4:W-:Y:S01]  /*65e0*/  UTMALDG.4D [UR40], [UR30], desc[UR46] ;  /* 0x00002e281e0075b4 */ /* 0x0009e20008019000 */
[----:B------:R4:W-:Y:S01]  /*65f0*/  UTMALDG.4D [UR24], [UR22], desc[UR46] ;  /* 0x00002e18160075b4 */ /* 0x0009e20008019000 */
[----:B------:R4:W-:Y:S01]  /*6600*/  UTMALDG.4D [UR32], [UR22], desc[UR46] ;  /* 0x00002e20160075b4 */ /* 0x0009e20008019000 */
[----:B------:R4:W-:Y:S09]  /*6610*/  UTMALDG.4D [UR8], [UR22], desc[UR46] ;  /* 0x00002e08160075b4 */ /* 0x0009f20008019000 */
[----:B----4-:R-:W-:Y:S05]  /*6620*/  @!P1 BRA `(.L_x_286) ;  /* 0x0000001000709947 */ /* 0x010fea0003800000 */
        /* <DEDUP_REMOVED lines=9> */
[----:B------:R-:W-:Y:S02]  /*66c0*/  VIMNMX R4, R4, 0x1, !PT ;  /* 0x0000000104047848 */ /* 0x000fe40007fe0100 */
[----:B-1----:R-:W-:Y:S02]  /*66d0*/  LOP3.LUT R13, R17, 0x1f, RZ, 0xc0, !PT ;  /* 0x0000001f110d7812 */ /* 0x002fe400078ec0ff */
[----:B------:R-:W-:Y:S01]  /*66e0*/  LOP3.LUT R17, R4, 0x1, RZ, 0xc0, !PT ;  /* 0x0000000104117812 */ /* 0x000fe200078ec0ff */
[----:B------:R-:W-:Y:S06]  /*66f0*/  @!P1 BRA `(.L_x_287) ;  /* 0x0000000800d49947 */ /* 0x000fec0003800000 */
[----:B------:R-:W-:Y:S02]  /*6700*/  IMAD.IADD R18, R4, 0x1, -R17 ;  /* 0x0000000104127824 */ /* 0x000fe400078e0a11 */
[----:B------:R-:W-:Y:S02]  /*6710*/  IMAD.MOV.U32 R9, RZ, RZ, 0x1 ;  /* 0x00000001ff097424 */ /* 0x000fe400078e00ff */
[----:B------:R-:W-:-:S07]  /*6720*/  IMAD.MOV.U32 R16, RZ, RZ, RZ ;  /* 0x000000ffff107224 */ /* 0x000fce00078e00ff */
.L_x_296:
[----:B------:R-:W-:-:S04]  /*6730*/  SHF.L.U32 R20, R9, 0x1f, RZ ;  /* 0x0000001f09147819 */ /* 0x000fc800000006ff */
[----:B-1----:R-:W1:Y:S02]  /*6740*/  SYNCS.PHASECHK.TRANS64.TRYWAIT P1, [R0+URZ+0x26840], R20 ;  /* 0x02684014000075a7 */ /* 0x002e64000802017f */
[----:B-123--:R-:W-:Y:S05]  /*6750*/  @!P1 BRA `(.L_x_288) ;  /* 0x0000001800309947 */ /* 0x00efea0003800000 */
.L_x_313:
[----:B------:R-:W-:Y:S05]  /*6760*/  @P0 BRA `(.L_x_289) ;  /* 0x0000000000140947 */ /* 0x000fea0003800000 */
[----:B------:R-:W-:Y:S01]  /*6770*/  ISETP.NE.AND P1, PT, R13, RZ, PT ;  /* 0x000000ff0d00720c */ /* 0x000fe20003f25270 */
[----:B------:R-:W-:-:S04]  /*6780*/  IMAD.MOV.U32 R3, RZ, RZ, 0x3100 ;  /* 0x00003100ff037424 */ /* 0x000fc800078e00ff */
[----:B------:R2:W-:Y:S08]  /*6790*/  SYNCS.ARRIVE.TRANS64 RZ, [R0+URZ+0x26830], R3 ;  /* 0x0268300300ff79a7 */ /* 0x0005f0000800003f */
[----:B------:R-:W-:Y:S05]  /*67a0*/  @!P1 BRA `(.L_x_289) ;  /* 0x0000000000049947 */ /* 0x000fea0003800000 */
[----:B------:R-:W-:Y:S01]  /*67b0*/  BPT.TRAP 0x1 ;  /* 0x000000040000795c */ /* 0x000fe20000300000 */
.L_x_289:
[----:B------:R-:W2:Y:S01]  /*67c0*/  LDC.64 R14, c[0x0][0x728] ;  /* 0x0001ca00ff0e7b82 */ /* 0x000ea20000000a00 */
[----:B------:R-:W-:Y:S01]  /*67d0*/  IMAD.SHL.U32 R19, R16, 0x40, RZ ;  /* 0x0000004010137824 */ /* 0x000fe200078e00ff */
[----:B------:R-:W-:Y:S01]  /*67e0*/  MOV R10, R6 ;  /* 0x00000006000a7202 */ /* 0x000fe20000000f00 */
[----:B------:R-:W-:Y:S01]  /*67f0*/  IMAD.MOV.U32 R11, RZ, RZ, R7 ;  /* 0x000000ffff0b7224 */ /* 0x000fe200078e0007 */
[----:B------:R-:W-:Y:S01]  /*6800*/  R2UR UR22, R0 ;  /* 0x00000000001672ca */ /* 0x000fe200000e0000 */
[----:B------:R-:W-:Y:S01]  /*6810*/  UMOV UR10, 0x0 ;  /* 0x00000000000a7882 */ /* 0x000fe20000000000 */
        /* <DEDUP_REMOVED lines=9> */
[----:B------:R-:W-:Y:S01]  /*68b0*/  UMOV UR29, UR21 ;  /* 0x00000015001d7c82 */ /* 0x000fe20008000000 */
[----:B------:R-:W-:Y:S01]  /*68c0*/  UMOV UR5, 0x10 ;  /* 0x0000001000057882 */ /* 0x000fe20000000000 */
        /* <DEDUP_REMOVED lines=25> */
.L_x_314:
[----:B------:R-:W-:Y:S05]  /*6a60*/  @P0 BRA `(.L_x_291) ;  /* 0x0000000000140947 */ /* 0x000fea0003800000 */
[----:B------:R-:W-:Y:S01]  /*6a70*/  ISETP.NE.AND P1, PT, R13, RZ, PT ;  /* 0x000000ff0d00720c */ /* 0x000fe20003f25270 */
[----:B------:R-:W-:-:S04]  /*6a80*/  IMAD.MOV.U32 R3, RZ, RZ, 0x3100 ;  /* 0x00003100ff037424 */ /* 0x000fc800078e00ff */
[----:B------:R3:W-:Y:S08]  /*6a90*/  SYNCS.ARRIVE.TRANS64 RZ, [R0+URZ+0x26818], R3 ;  /* 0x0268180300ff79a7 */ /* 0x0007f0000800003f */
[----:B------:R-:W-:Y:S05]  /*6aa0*/  @!P1 BRA `(.L_x_291) ;  /* 0x0000000000049947 */ /* 0x000fea0003800000 */
[----:B------:R-:W-:Y:S01]  /*6ab0*/  BPT.TRAP 0x1 ;  /* 0x000000040000795c */ /* 0x000fe20000300000 */
.L_x_291:
        /* <DEDUP_REMOVED lines=34> */
.L_x_315:
[----:B-123--:R-:W-:Y:S01]  /*6ce0*/  SHF.R.S32.HI R20, RZ, 0x1f, R19 ;  /* 0x0000001fff147819 */ /* 0x00efe20000011413 */
[----:B------:R-:W-:Y:S06]  /*6cf0*/  @P0 BRA `(.L_x_293) ;  /* 0x0000000000140947 */ /* 0x000fec0003800000 */
[----:B------:R-:W-:Y:S01]  /*6d00*/  ISETP.NE.AND P1, PT, R13, RZ, PT ;  /* 0x000000ff0d00720c */ /* 0x000fe20003f25270 */
[----:B------:R-:W-:-:S04]  /*6d10*/  IMAD.MOV.U32 R21, RZ, RZ, 0x3100 ;  /* 0x00003100ff157424 */ /* 0x000fc800078e00ff */
[----:B------:R1:W-:Y:S08]  /*6d20*/  SYNCS.ARRIVE.TRANS64 RZ, [R0+URZ+0x26838], R21 ;  /* 0x0268381500ff79a7 */ /* 0x0003f0000800003f */
[----:B------:R-:W-:Y:S05]  /*6d30*/  @!P1 BRA `(.L_x_293) ;  /* 0x0000000000049947 */ /* 0x000fea0003800000 */
[----:B------:R-:W-:Y:S01]  /*6d40*/  BPT.TRAP 0x1 ;  /* 0x000000040000795c */ /* 0x000fe20000300000 */
.L_x_293:
        /* <DEDUP_REMOVED lines=38> */
.L_x_317:
[----:B------:R-:W-:Y:S05]  /*6fb0*/  @P0 BRA `(.L_x_295) ;  /* 0x0000000000140947 */ /* 0x000fea0003800000 */
[----:B------:R-:W-:Y:S01]  /*6fc0*/  ISETP.NE.AND P1, PT, R13, RZ, PT ;  /* 0x000000ff0d00720c */ /* 0x000fe20003f25270 */
[----:B--2---:R-:W-:-:S04]  /*6fd0*/  IMAD.MOV.U32 R5, RZ, RZ, 0x3100 ;  /* 0x00003100ff057424 */ /* 0x004fc800078e00ff */
[----:B------:R3:W-:Y:S08]  /*6fe0*/  SYNCS.ARRIVE.TRANS64 RZ, [R0+URZ+0x26810], R5 ;  /* 0x0268100500ff79a7 */ /* 0x0007f0000800003f */
[----:B------:R-:W-:Y:S05]  /*6ff0*/  @!P1 BRA `(.L_x_295) ;  /* 0x0000000000049947 */ /* 0x000fea0003800000 */
[----:B------:R-:W-:Y:S01]  /*7000*/  BPT.TRAP 0x1 ;  /* 0x000000040000795c */ /* 0x000fe20000300000 */
.L_x_295:
        /* <DEDUP_REMOVED lines=36> */
.L_x_287:
[----:B------:R-:W-:-:S13]  /*7250*/  ISETP.NE.AND P1, PT, R17, RZ, PT ;  /* 0x000000ff1100720c */ /* 0x000fda0003f25270 */
[----:B------:R-:W-:Y:S05]  /*7260*/  @!P1 BRA `(.L_x_286) ;  /* 0x0000000400609947 */ /* 0x000fea0003800000 */
[----:B------:R-:W-:-:S04]  /*7270*/  SHF.L.U32 R7, R9, 0x1f, RZ ;  /* 0x0000001f09077819 */ /* 0x000fc800000006ff */
[----:B------:R-:W2:Y:S02]  /*7280*/  SYNCS.PHASECHK.TRANS64.TRYWAIT P1, [R0+URZ+0x26840], R7 ;  /* 0x02684007000075a7 */ /* 0x000ea4000802017f */
[----:B--2---:R-:W-:Y:S05]  /*7290*/  @!P1 BRA `(.L_x_297) ;  /* 0x0000000c00b49947 */ /* 0x004fea0003800000 */
.L_x_318:
[----:B------:R-:W-:Y:S05]  /*72a0*/  @P0 BRA `(.L_x_298) ;  /* 0x0000000000140947 */ /* 0x000fea0003800000 */
[----:B------:R-:W-:Y:S01]  /*72b0*/  ISETP.NE.AND P1, PT, R13, RZ, PT ;  /* 0x000000ff0d00720c */ /* 0x000fe20003f25270 */
[----:B------:R-:W-:-:S04]  /*72c0*/  IMAD.MOV.U32 R5, RZ, RZ, 0x3100 ;  /* 0x00003100ff057424 */ /* 0x000fc800078e00ff */
[----:B------:R3:W-:Y:S08]  /*72d0*/  SYNCS.ARRIVE.TRANS64 RZ, [R0+URZ+0x26830], R5 ;  /* 0x0268300500ff79a7 */ /* 0x0007f0000800003f */
[----:B------:R-:W-:Y:S05]  /*72e0*/  @!P1 BRA `(.L_x_298) ;  /* 0x0000000000049947 */ /* 0x000fea0003800000 */
[----:B------:R-:W-:Y:S01]  /*72f0*/  BPT.TRAP 0x1 ;  /* 0x000000040000795c */ /* 0x000fe20000300000 */
.L_x_298:
        /* <DEDUP_REMOVED lines=40> */
.L_x_319:
[----:B------:R-:W-:Y:S05]  /*7580*/  @P0 BRA `(.L_x_300) ;  /* 0x0000000000140947 */ /* 0x000fea0003800000 */
[----:B------:R-:W-:Y:S01]  /*7590*/  ISETP.NE.AND P0, PT, R13, RZ, PT ;  /* 0x000000ff0d00720c */ /* 0x000fe20003f05270 */
[----:B------:R-:W-:-:S04]  /*75a0*/  IMAD.MOV.U32 R5, RZ, RZ, 0x3100 ;  /* 0x00003100ff057424 */ /* 0x000fc800078e00ff */
[----:B------:R4:W-:Y:S08]  /*75b0*/  SYNCS.ARRIVE.TRANS64 RZ, [R0+URZ+0x26818], R5 ;  /* 0x0268180500ff79a7 */ /* 0x0009f0000800003f */
[----:B------:R-:W-:Y:S05]  /*75c0*/  @!P0 BRA `(.L_x_300) ;  /* 0x0000000000048947 */ /* 0x000fea0003800000 */
[----:B------:R-:W-:Y:S01]  /*75d0*/  BPT.TRAP 0x1 ;  /* 0x000000040000795c */ /* 0x000fe20000300000 */
.L_x_300:
        /* <DEDUP_REMOVED lines=33> */
.L_x_286:
[----:B------:R-:W4:Y:S01]  /*77f0*/  S2R R2, SR_TID.X ;  /* 0x0000000000027919 */ /* 0x000f220000002100 */
[----:B------:R-:W-:Y:S01]  /*7800*/  IMAD R3, R12, 0x8, R0 ;  /* 0x000000080c037824 */ /* 0x000fe200078e0200 */
[----:B----4-:R-:W-:Y:S02]  /*7810*/  LOP3.LUT R4, R2, 0x7f, RZ, 0xc0, !PT ;  /* 0x0000007f02047812 */ /* 0x010fe400078ec0ff */
[----:B------:R-:W-:Y:S02]  /*7820*/  SHF.L.U32 R2, R9, 0x1f, RZ ;  /* 0x0000001f09027819 */ /* 0x000fe400000006ff */
[----:B------:R-:W-:Y:S02]  /*7830*/  ISETP.NE.AND P1, PT, R4, RZ, PT ;  /* 0x000000ff0400720c */ /* 0x000fe40003f25270 */
[----:B------:R-:W4:Y:S02]  /*7840*/  SYNCS.PHASECHK.TRANS64.TRYWAIT P0, [R3+URZ+0x26840], R2 ;  /* 0x02684002030075a7 */ /* 0x000f24000800017f */
[----:B----4-:R-:W-:Y:S09]  /*7850*/  @!P0 BRA `(.L_x_301) ;  /* 0x00000008006c8947 */ /* 0x010ff20003800000 */
.L_x_320:
[----:B------:R-:W-:Y:S05]  /*7860*/  @P1 BRA `(.L_x_302) ;  /* 0x0000000000181947 */ /* 0x000fea0003800000 */
[----:B------:R-:W5:Y:S01]  /*7870*/  S2R R4, SR_TID.X ;  /* 0x0000000000047919 */ /* 0x000f620000002100 */
[----:B----4-:R-:W-:-:S04]  /*7880*/  IMAD.MOV.U32 R2, RZ, RZ, 0x3100 ;  /* 0x00003100ff027424 */ /* 0x010fc800078e00ff */
[----:B------:R4:W-:Y:S01]  /*7890*/  SYNCS.ARRIVE.TRANS64 RZ, [R3+URZ+0x26830], R2 ;  /* 0x0268300203ff79a7 */ /* 0x0009e2000800003f */
[----:B-----5:R-:W-:-:S13]  /*78a0*/  LOP3.LUT P0, RZ, R4, 0x1f, RZ, 0xc0, !PT ;  /* 0x0000001f04ff7812 */ /* 0x020fda000780c0ff */
[----:B----4-:R-:W-:Y:S05]  /*78b0*/  @!P0 BRA `(.L_x_302) ;  /* 0x0000000000048947 */ /* 0x010fea0003800000 */
[----:B------:R-:W-:Y:S01]  /*78c0*/  BPT.TRAP 0x1 ;  /* 0x000000040000795c */ /* 0x000fe20000300000 */
.L_x_302:
        /* <DEDUP_REMOVED lines=47> */
.L_x_283:
[----:B------:R-:W-:Y:S05]  /*7bc0*/  BSYNC B0 ;  /* 0x0000000000007941 */ /* 0x000fea0003800000 */
.L_x_282:
[----:B------:R-:W-:-:S03]  /*7bd0*/  UMOV UR5, 0xffffffff ;  /* 0xffffffff00057882 */ /* 0x000fc60000000000 */
[----:B------:R-:W-:Y:S05]  /*7be0*/  BRA.DIV UR5, `(.L_x_303) ;  /* 0x00000006059c7947 */ /* 0x000fea000b800000 */
[----:B------:R-:W-:-:S13]  /*7bf0*/  ELECT P0, URZ, PT ;  /* 0x00000000003f782f */ /* 0x000fda0003800000 */
.L_x_323:
[----:B------:R-:W-:Y:S05]  /*7c00*/  @!P0 BRA `(.L_x_236) ;  /* 0x0000000000848947 */ /* 0x000fea0003800000 */
[----:B------:R-:W-:-:S06]  /*7c10*/  ULOP3.LUT UR5, UR38, 0x2, URZ, 0xfc, !UPT ;  /* 0x0000000226057892 */ /* 0x000fcc000f8efc3f */
[----:B------:R-:W-:-:S05]  /*7c20*/  IMAD.U32 R2, RZ, RZ, UR5 ;  /* 0x00000005ff027e24 */ /* 0x000fca000f8e00ff */
[----:B------:R-:W-:-:S13]  /*7c30*/  ISETP.NE.AND P0, PT, R2, 0x3, PT ;  /* 0x000000030200780c */ /* 0x000fda0003f05270 */
[----:B------:R-:W-:Y:S05]  /*7c40*/  @!P0 BRA `(.L_x_304) ;  /* 0x0000000000048947 */ /* 0x000fea0003800000 */
[----:B------:R-:W-:Y:S01]  /*7c50*/  BPT.TRAP 0x1 ;  /* 0x000000040000795c */ /* 0x000fe20000300000 */
.L_x_304:
        /* <DEDUP_REMOVED lines=15> */
.L_x_324:
[----:B------:R-:W2:Y:S02]  /*7d50*/  SYNCS.PHASECHK.TRANS64.TRYWAIT P1, [R3+URZ], R2 ;  /* 0x00000002030075a7 */ /* 0x000ea4000802017f */
[----:B--2---:R-:W-:Y:S05]  /*7d60*/  @!P1 BRA `(.L_x_306) ;  /* 0x0000000400749947 */ /* 0x004fea0003800000 */
.L_x_325:
[----:B------:R-:W-:Y:S05]  /*7d70*/  @!P0 BRA `(.L_x_307) ;  /* 0x0000000000048947 */ /* 0x000fea0003800000 */
[----:B------:R-:W-:Y:S01]  /*7d80*/  BPT.TRAP 0x1 ;  /* 0x000000040000795c */ /* 0x000fe20000300000 */
.L_x_307:
[----:B--2---:R-:W-:-:S04]  /*7d90*/  VIADD R3, R7, 0x26840 ;  /* 0x0002684007037836 */ /* 0x004fc80000000000 */
[----:B------:R-:W-:-:S04]  /*7da0*/  IMAD R0, R0, 0x8, R3 ;  /* 0x0000000800007824 */ /* 0x000fc800078e0203 */
[----:B------:R-:W2:Y:S02]  /*7db0*/  SYNCS.PHASECHK.TRANS64.TRYWAIT P0, [R0+URZ], R5 ;  /* 0x00000005000075a7 */ /* 0x000ea4000800017f */
[----:B--2---:R-:W-:Y:S05]  /*7dc0*/  @!P0 BRA `(.L_x_308) ;  /* 0x0000000400708947 */ /* 0x004fea0003800000 */
.L_x_326:
[----:B------:R-:W-:-:S07]  /*7dd0*/  IMAD R3, R4, 0x8, R3 ;  /* 0x0000000804037824 */ /* 0x000fce00078e0203 */
.L_x_309:
[----:B---3--:R3:W4:Y:S02]  /*7de0*/  SYNCS.PHASECHK.TRANS64.TRYWAIT P0, [R3+URZ], R2 ;  /* 0x00000002030075a7 */ /* 0x008724000800017f */
[----:B----4-:R-:W-:Y:S05]  /*7df0*/  @!P0 NANOSLEEP.SYNCS 0x989680 ;  /* 0x009896800000895d */ /* 0x010fea0003900000 */
[----:B------:R-:W4:Y:S02]  /*7e00*/  @!P0 SYNCS.PHASECHK.TRANS64 P0, [R3+URZ], R2 ;  /* 0x00000002030085a7 */ /* 0x000f24000800007f */
[----:B----4-:R-:W-:Y:S05]  /*7e10*/  @!P0 BRA `(.L_x_309) ;  /* 0xfffffffc00f08947 */ /* 0x010fea000383ffff */
.L_x_236:
[----:B------:R-:W-:Y:S05]  /*7e20*/  BSYNC B6 ;  /* 0x0000000000067941 */ /* 0x000fea0003800000 */
.L_x_233:
[----:B------:R-:W-:Y:S05]  /*7e30*/  EXIT ;  /* 0x000000000000794d */ /* 0x000fea0003800000 */
.L_x_241:
[----:B------:R-:W-:Y:S02]  /*7e40*/  IMAD.MOV.U32 R13, RZ, RZ, R16 ;  /* 0x000000ffff0d7224 */ /* 0x000fe400078e0010 */
[----:B------:R-:W-:Y:S02]  /*7e50*/  IMAD.MOV.U32 R12, RZ, RZ, RZ ;  /* 0x000000ffff0c7224 */ /* 0x000fe400078e00ff */
[----:B------:R-:W-:Y:S02]  /*7e60*/  IMAD.MOV.U32 R11, RZ, RZ, 0x1f ;  /* 0x0000001fff0b7424 */ /* 0x000fe400078e00ff */
[----:B------:R-:W-:-:S07]  /*7e70*/  IMAD.MOV.U32 R15, RZ, RZ, -0x1 ;  /* 0xffffffffff0f7424 */ /* 0x000fce00078e00ff */
[----:B------:R-:W-:Y:S05]  /*7e80*/  WARPSYNC.COLLECTIVE R15, `(.L_x_310) ;  /* 0x000000000f087348 */ /* 0x000fea0003c00000 */
[----:B------:R1:W2:Y:S02]  /*7e90*/  SHFL.IDX P6, R14, R13, R12, R11 ;  /* 0x0000000c0d0e7389 */ /* 0x0002a400000c000b */
[----:B-12---:R-:W-:Y:S01]  /*7ea0*/  ENDCOLLECTIVE ;  /* 0x000000000000791b */ /* 0x006fe20003800000 */
.L_x_310:
[----:B------:R-:W-:Y:S05]  /*7eb0*/  BRA `(.L_x_311) ;  /* 0xffffff8c001c7947 */ /* 0x000fea000383ffff */
.L_x_243:
[----:B--2---:R2:W3:Y:S02]  /*7ec0*/  SYNCS.PHASECHK.TRANS64.TRYWAIT P1, [R18+URZ+0x26800], R5 ;  /* 0x02680005120075a7 */ /* 0x0044e4000802017f */
[----:B---3--:R-:W-:Y:S05]  /*7ed0*/  @!P1 NANOSLEEP.SYNCS 0x989680 ;  /* 0x009896800000995d */ /* 0x008fea0003900000 */
[----:B------:R-:W3:Y:S02]  /*7ee0*/  @!P1 SYNCS.PHASECHK.TRANS64 P1, [R18+URZ+0x26800], R5 ;  /* 0x02680005120095a7 */ /* 0x000ee4000802007f */
[----:B---3--:R-:W-:Y:S05]  /*7ef0*/  @!P1 BRA `(.L_x_243) ;  /* 0xfffffffc00f09947 */ /* 0x008fea000383ffff */
[----:B------:R-:W-:Y:S05]  /*7f00*/  BRA `(.L_x_242) ;  /* 0xffffff8c00447947 */ /* 0x000fea000383ffff */
.L_x_249:
[----:B---3--:R-:W-:-:S04]  /*7f10*/  IMAD.U32 R5, RZ, RZ, UR8 ;  /* 0x00000008ff057e24 */ /* 0x008fc8000f8e00ff */
[----:B------:R3:W1:Y:S03]  /*7f20*/  SYNCS.PHASECHK.TRANS64.TRYWAIT P1, [R5+URZ+0x26810], R120 ;  /* 0x02681078050075a7 */ /* 0x000666000802017f */
[----:B-1----:R-:W-:Y:S05]  /*7f30*/  @!P1 NANOSLEEP.SYNCS 0x989680 ;  /* 0x009896800000995d */ /* 0x002fea0003900000 */
[----:B------:R-:W1:Y:S02]  /*7f40*/  @!P1 SYNCS.PHASECHK.TRANS64 P1, [R5+URZ+0x26810], R120 ;  /* 0x02681078050095a7 */ /* 0x000e64000802007f */
[----:B-1----:R-:W-:Y:S05]  /*7f50*/  @!P1 BRA `(.L_x_249) ;  /* 0xfffffffc00ec9947 */ /* 0x002fea000383ffff */
[----:B------:R-:W-:Y:S05]  /*7f60*/  BRA `(.L_x_248) ;  /* 0xffffff9800747947 */ /* 0x000fea000383ffff */
.L_x_253:
[----:B------:R-:W-:-:S04]  /*7f70*/  IMAD.U32 R121, RZ, RZ, UR8 ;  /* 0x00000008ff797e24 */ /* 0x000fc8000f8e00ff */
[----:B------:R1:W1:Y:S03]  /*7f80*/  SYNCS.PHASECHK.TRANS64.TRYWAIT P1, [R121+URZ+0x26830], R120 ;  /* 0x02683078790075a7 */ /* 0x000266000802017f */
[----:B-1----:R-:W-:Y:S05]  /*7f90*/  @!P1 NANOSLEEP.SYNCS 0x989680 ;  /* 0x009896800000995d */ /* 0x002fea0003900000 */
[----:B------:R-:W1:Y:S02]  /*7fa0*/  @!P1 SYNCS.PHASECHK.TRANS64 P1, [R121+URZ+0x26830], R120 ;  /* 0x02683078790095a7 */ /* 0x000e64000802007f */
[----:B-1----:R-:W-:Y:S05]  /*7fb0*/  @!P1 BRA `(.L_x_253) ;  /* 0xfffffffc00ec9947 */ /* 0x002fea000383ffff */
[----:B------:R-:W-:Y:S05]  /*7fc0*/  BRA `(.L_x_252) ;  /* 0xffffff9c00807947 */ /* 0x000fea000383ffff */
.L_x_284:
[----:B-1----:R1:W2:Y:S02]  /*7fd0*/  SYNCS.PHASECHK.TRANS64.TRYWAIT P0, [R0+URZ+0x26820], R3 ;  /* 0x02682003000075a7 */ /* 0x0022a4000800017f */
[----:B--2---:R-:W-:Y:S05]  /*7fe0*/  @!P0 NANOSLEEP.SYNCS 0x989680 ;  /* 0x009896800000895d */ /* 0x004fea0003900000 */
[----:B------:R-:W2:Y:S02]  /*7ff0*/  @!P0 SYNCS.PHASECHK.TRANS64 P0, [R0+URZ+0x26820], R3 ;  /* 0x02682003000085a7 */ /* 0x000ea4000800007f */
[----:B--2---:R-:W-:Y:S05]  /*8000*/  @!P0 BRA `(.L_x_284) ;  /* 0xfffffffc00f08947 */ /* 0x004fea000383ffff */
[----:B------:R-:W-:Y:S05]  /*8010*/  BRA `(.L_x_312) ;  /* 0xffffffdc007c7947 */ /* 0x000fea000383ffff */
.L_x_288:
[----:B-1----:R1:W2:Y:S02]  /*8020*/  SYNCS.PHASECHK.TRANS64.TRYWAIT P1, [R0+URZ+0x26840], R20 ;  /* 0x02684014000075a7 */ /* 0x0022a4000802017f */
[----:B--2---:R-:W-:Y:S05]  /*8030*/  @!P1 NANOSLEEP.SYNCS 0x989680 ;  /* 0x009896800000995d */ /* 0x004fea0003900000 */
[----:B------:R-:W2:Y:S02]  /*8040*/  @!P1 SYNCS.PHASECHK.TRANS64 P1, [R0+URZ+0x26840], R20 ;  /* 0x02684014000095a7 */ /* 0x000ea4000802007f */
[----:B--2---:R-:W-:Y:S05]  /*8050*/  @!P1 BRA `(.L_x_288) ;  /* 0xfffffffc00f09947 */ /* 0x004fea000383ffff */
[----:B------:R-:W-:Y:S05]  /*8060*/  BRA `(.L_x_313) ;  /* 0xffffffe400bc7947 */ /* 0x000fea000383ffff */
.L_x_290:
[----:B--2---:R2:W3:Y:S02]  /*8070*/  SYNCS.PHASECHK.TRANS64.TRYWAIT P1, [R0+URZ+0x26828], R20 ;  /* 0x02682814000075a7 */ /* 0x0044e4000802017f */
[----:B---3--:R-:W-:Y:S05]  /*8080*/  @!P1 NANOSLEEP.SYNCS 0x989680 ;  /* 0x009896800000995d */ /* 0x008fea0003900000 */
[----:B------:R-:W3:Y:S02]  /*8090*/  @!P1 SYNCS.PHASECHK.TRANS64 P1, [R0+URZ+0x26828], R20 ;  /* 0x02682814000095a7 */ /* 0x000ee4000802007f */
[----:B---3--:R-:W-:Y:S05]  /*80a0*/  @!P1 BRA `(.L_x_290) ;  /* 0xfffffffc00f09947 */ /* 0x008fea000383ffff */
[----:B------:R-:W-:Y:S05]  /*80b0*/  BRA `(.L_x_314) ;  /* 0xffffffe800687947 */ /* 0x000fea000383ffff */
.L_x_292:
[----:B---3--:R3:W4:Y:S02]  /*80c0*/  SYNCS.PHASECHK.TRANS64.TRYWAIT P1, [R0+URZ+0x26848], R20 ;  /* 0x02684814000075a7 */ /* 0x008724000802017f */
[----:B----4-:R-:W-:Y:S05]  /*80d0*/  @!P1 NANOSLEEP.SYNCS 0x989680 ;  /* 0x009896800000995d */ /* 0x010fea0003900000 */
[----:B------:R-:W4:Y:S02]  /*80e0*/  @!P1 SYNCS.PHASECHK.TRANS64 P1, [R0+URZ+0x26848], R20 ;  /* 0x02684814000095a7 */ /* 0x000f24000802007f */
[----:B----4-:R-:W-:Y:S05]  /*80f0*/  @!P1 BRA `(.L_x_292) ;  /* 0xfffffffc00f09947 */ /* 0x010fea000383ffff */
[----:B------:R-:W-:Y:S05]  /*8100*/  BRA `(.L_x_315) ;  /* 0xffffffe800f47947 */ /* 0x000fea000383ffff */
.L_x_294:
[----:B------:R-:W-:-:S07]  /*8110*/  SHF.L.U32 R5, R9, 0x1f, RZ ;  /* 0x0000001f09057819 */ /* 0x000fce00000006ff */
.L_x_316:
[----:B--2---:R2:W3:Y:S02]  /*8120*/  SYNCS.PHASECHK.TRANS64.TRYWAIT P1, [R0+URZ+0x26820], R5 ;  /* 0x02682005000075a7 */ /* 0x0044e4000802017f */
[----:B---3--:R-:W-:Y:S05]  /*8130*/  @!P1 NANOSLEEP.SYNCS 0x989680 ;  /* 0x009896800000995d */ /* 0x008fea0003900000 */
[----:B------:R-:W3:Y:S02]  /*8140*/  @!P1 SYNCS.PHASECHK.TRANS64 P1, [R0+URZ+0x26820], R5 ;  /* 0x02682005000095a7 */ /* 0x000ee4000802007f */
[----:B---3--:R-:W-:Y:S05]  /*8150*/  @!P1 BRA `(.L_x_316) ;  /* 0xfffffffc00f09947 */ /* 0x008fea000383ffff */
[----:B------:R-:W-:Y:S05]  /*8160*/  BRA `(.L_x_317) ;  /* 0xffffffec00907947 */ /* 0x000fea000383ffff */
.L_x_297:
[----:B--2---:R2:W3:Y:S02]  /*8170*/  SYNCS.PHASECHK.TRANS64.TRYWAIT P1, [R0+URZ+0x26840], R7 ;  /* 0x02684007000075a7 */ /* 0x0044e4000802017f */
[----:B---3--:R-:W-:Y:S05]  /*8180*/  @!P1 NANOSLEEP.SYNCS 0x989680 ;  /* 0x009896800000995d */ /* 0x008fea0003900000 */
[----:B------:R-:W3:Y:S02]  /*8190*/  @!P1 SYNCS.PHASECHK.TRANS64 P1, [R0+URZ+0x26840], R7 ;  /* 0x02684007000095a7 */ /* 0x000ee4000802007f */
[----:B---3--:R-:W-:Y:S05]  /*81a0*/  @!P1 BRA `(.L_x_297) ;  /* 0xfffffffc00f09947 */ /* 0x008fea000383ffff */
[----:B------:R-:W-:Y:S05]  /*81b0*/  BRA `(.L_x_318) ;  /* 0xfffffff000387947 */ /* 0x000fea000383ffff */
.L_x_299:
[----:B---3--:R3:W4:Y:S02]  /*81c0*/  SYNCS.PHASECHK.TRANS64.TRYWAIT P1, [R0+URZ+0x26828], R7 ;  /* 0x02682807000075a7 */ /* 0x008724000802017f */
[----:B----4-:R-:W-:Y:S05]  /*81d0*/  @!P1 NANOSLEEP.SYNCS 0x989680 ;  /* 0x009896800000995d */ /* 0x010fea0003900000 */
[----:B------:R-:W4:Y:S02]  /*81e0*/  @!P1 SYNCS.PHASECHK.TRANS64 P1, [R0+URZ+0x26828], R7 ;  /* 0x02682807000095a7 */ /* 0x000f24000802007f */
[----:B----4-:R-:W-:Y:S05]  /*81f0*/  @!P1 BRA `(.L_x_299) ;  /* 0xfffffffc00f09947 */ /* 0x010fea000383ffff */
[----:B------:R-:W-:Y:S05]  /*8200*/  BRA `(.L_x_319) ;  /* 0xfffffff000dc7947 */ /* 0x000fea000383ffff */
.L_x_301:
[----:B----4-:R4:W5:Y:S02]  /*8210*/  SYNCS.PHASECHK.TRANS64.TRYWAIT P0, [R3+URZ+0x26840], R2 ;  /* 0x02684002030075a7 */ /* 0x010964000800017f */
[----:B-----5:R-:W-:Y:S05]  /*8220*/  @!P0 NANOSLEEP.SYNCS 0x989680 ;  /* 0x009896800000895d */ /* 0x020fea0003900000 */
[----:B------:R-:W5:Y:S02]  /*8230*/  @!P0 SYNCS.PHASECHK.TRANS64 P0, [R3+URZ+0x26840], R2 ;  /* 0x02684002030085a7 */ /* 0x000f64000800007f */
[----:B-----5:R-:W-:Y:S05]  /*8240*/  @!P0 BRA `(.L_x_301) ;  /* 0xfffffffc00f08947 */ /* 0x020fea000383ffff */
[----:B------:R-:W-:Y:S05]  /*8250*/  BRA `(.L_x_320) ;  /* 0xfffffff400807947 */ /* 0x000fea000383ffff */
.L_x_303:
[----:B------:R-:W-:Y:S01]  /*8260*/  BSSY B0, `(.L_x_321) ;  /* 0x0000006000007945 */ /* 0x000fe20003800000 */
[----:B------:R-:W-:-:S07]  /*8270*/  IMAD.MOV.U32 R15, RZ, RZ, -0x1 ;  /* 0xffffffffff0f7424 */ /* 0x000fce00078e00ff */
[----:B------:R-:W-:Y:S05]  /*8280*/  WARPSYNC.COLLECTIVE R15, `(.L_x_322) ;  /* 0x000000000f0c7348 */ /* 0x000fea0003c00000 */
[----:B------:R-:W-:Y:S02]  /*8290*/  ELECT P6, UR62, PT ;  /* 0x00000000003e782f */ /* 0x000fe400038c0000 */
[----:B------:R-:W-:Y:S01]  /*82a0*/  MOV R14, UR62 ;  /* 0x0000003e000e7c02 */ /* 0x000fe20008000f00 */
[----:B------:R-:W-:Y:S10]  /*82b0*/  ENDCOLLECTIVE ;  /* 0x000000000000791b */ /* 0x000ff40003800000 */
.L_x_322:
[----:B------:R-:W-:Y:S05]  /*82c0*/  BSYNC B0 ;  /* 0x0000000000007941 */ /* 0x000fea0003800000 */
.L_x_321:
[----:B------:R-:W-:Y:S01]  /*82d0*/  PLOP3.LUT P0, PT, P6, PT, PT, 0x80, 0x0 ;  /* 0x000000000000781c */ /* 0x000fe2000370f070 */
[----:B------:R-:W-:-:S12]  /*82e0*/  BRA `(.L_x_323) ;  /* 0xfffffff800447947 */ /* 0x000fd8000383ffff */
.L_x_305:
[----:B-1----:R1:W2:Y:S02]  /*82f0*/  SYNCS.PHASECHK.TRANS64.TRYWAIT P1, [R6+URZ], R5 ;  /* 0x00000005060075a7 */ /* 0x0022a4000802017f */
[----:B--2---:R-:W-:Y:S05]  /*8300*/  @!P1 NANOSLEEP.SYNCS 0x989680 ;  /* 0x009896800000995d */ /* 0x004fea0003900000 */
[----:B------:R-:W2:Y:S02]  /*8310*/  @!P1 SYNCS.PHASECHK.TRANS64 P1, [R6+URZ], R5 ;  /* 0x00000005060095a7 */ /* 0x000ea4000802007f */
[----:B--2---:R-:W-:Y:S05]  /*8320*/  @!P1 BRA `(.L_x_305) ;  /* 0xfffffffc00f09947 */ /* 0x004fea000383ffff */
[----:B------:R-:W-:Y:S05]  /*8330*/  BRA `(.L_x_324) ;  /* 0xfffffff800847947 */ /* 0x000fea000383ffff */
.L_x_306:
[----:B--2---:R2:W3:Y:S02]  /*8340*/  SYNCS.PHASECHK.TRANS64.TRYWAIT P1, [R3+URZ], R2 ;  /* 0x00000002030075a7 */ /* 0x0044e4000802017f */
[----:B---3--:R-:W-:Y:S05]  /*8350*/  @!P1 NANOSLEEP.SYNCS 0x989680 ;  /* 0x009896800000995d */ /* 0x008fea0003900000 */
[----:B------:R-:W3:Y:S02]  /*8360*/  @!P1 SYNCS.PHASECHK.TRANS64 P1, [R3+URZ], R2 ;  /* 0x00000002030095a7 */ /* 0x000ee4000802007f */
[----:B---3--:R-:W-:Y:S05]  /*8370*/  @!P1 BRA `(.L_x_306) ;  /* 0xfffffffc00f09947 */ /* 0x008fea000383ffff */
[----:B------:R-:W-:Y:S05]  /*8380*/  BRA `(.L_x_325) ;  /* 0xfffffff800787947 */ /* 0x000fea000383ffff */
.L_x_308:
[----:B--2---:R2:W3:Y:S02]  /*8390*/  SYNCS.PHASECHK.TRANS64.TRYWAIT P0, [R0+URZ], R5 ;  /* 0x00000005000075a7 */ /* 0x0044e4000800017f */
[----:B---3--:R-:W-:Y:S05]  /*83a0*/  @!P0 NANOSLEEP.SYNCS 0x989680 ;  /* 0x009896800000895d */ /* 0x008fea0003900000 */
[----:B------:R-:W3:Y:S02]  /*83b0*/  @!P0 SYNCS.PHASECHK.TRANS64 P0, [R0+URZ], R5 ;  /* 0x00000005000085a7 */ /* 0x000ee4000800007f */
[----:B---3--:R-:W-:Y:S05]  /*83c0*/  @!P0 BRA `(.L_x_308) ;  /* 0xfffffffc00f08947 */ /* 0x008fea000383ffff */
[----:B------:R-:W-:Y:S05]  /*83d0*/  BRA `(.L_x_326) ;  /* 0xfffffff8007c7947 */ /* 0x000fea000383ffff */
.L_x_327:
        /* <DEDUP_REMOVED lines=10> */
.L_x_3295:


//--------------------- .text._ZN7cutlass13device_kernelIN5flash11enable_sm90INS1_16FlashAttnBwdSm90INS1_25CollectiveMainloopBwdSm90ILi2ELi2ELi2EN4cute5tupleIJNS5_1CILi1EEES8_S8_EEENS6_IJNS7_ILi64EEENS7_ILi128EEENS7_ILi96EEEEEENS_10bfloat16_tEfNS_4arch4Sm90ELb0ELb0ELb1ELb0ELb1ELb1ELb0ELb0ELi2ELi1ELi2ELi1ELb1EEENS1_24CollectiveEpilogueBwdGQAISD_fSG_Li256ELb0ELb1EEENS1_19SingleTileSchedulerILb0ELb0ELb0ELi128EEEEEEEEEvNT_6ParamsE --------------------------
	.section	.text._ZN7cutlass13device_kernelIN5flash11enable_sm90INS1_16FlashAttnBwdSm90INS1_25CollectiveMainloopBwdSm90ILi2ELi2ELi2EN4cute5tupleIJNS5_1CILi1EEES8_S8_EEENS6_IJNS7_ILi64EEENS7_ILi128EEENS7_ILi96EEEEEENS_10bfloat16_tEfNS_4arch4Sm90ELb0ELb0ELb1ELb0ELb1ELb1ELb0ELb0ELi2ELi1ELi2ELi1ELb1EEENS1_24CollectiveEpilogueBwdGQAISD_fSG_Li256ELb0ELb1EEENS1_19SingleTileSchedulerILb0ELb0ELb0ELi128EEEEEEEEEvNT_6ParamsE,"ax",@progbits
	.align	128
.text._ZN7cutlass13device_kernelIN5flash11enable_sm90INS1_16FlashAttnBwdSm90INS1_25CollectiveMainloopBwdSm90ILi2ELi2ELi2EN4cute5tupleIJNS5_1CILi1EEES8_S8_EEENS6_IJNS7_ILi64EEENS7_ILi128EEENS7_ILi96EEEEEENS_10bfloat16_tEfNS_4arch4Sm90ELb0ELb0ELb1ELb0ELb1ELb1ELb0ELb0ELi2ELi1ELi2ELi1ELb1EEENS1_24CollectiveEpilogueBwdGQAISD_fSG_Li256ELb0ELb1EEENS1_19SingleTileSchedulerILb0ELb0ELb0ELi128EEEEEEEEEvNT_6ParamsE:
        .type           _ZN7cutlass13device_kernelIN5flash11enable_sm90INS1_16FlashAttnBwdSm90INS1_25CollectiveMainloopBwdSm90ILi2ELi2ELi2EN4cute5tupleIJNS5_1CILi1EEES8_S8_EEENS6_IJNS7_ILi64EEENS7_ILi128EEENS7_ILi96EEEEEENS_10bfloat16_tEfNS_4arch4Sm90ELb0ELb0ELb1ELb0ELb1ELb1ELb0ELb0ELi2ELi1ELi2ELi1ELb1EEENS1_24CollectiveEpilogueBwdGQAISD_fSG_Li256ELb0ELb1EEENS1_19SingleTileSchedulerILb0ELb0ELb0ELi128EEEEEEEEEvNT_6ParamsE,@function
        .size           _ZN7cutlass13device_kernelIN5flash11enable_sm90INS1_16FlashAttnBwdSm90INS1_25CollectiveMainloopBwdSm90ILi2ELi2ELi2EN4cute5tupleIJNS5_1CILi1EEES8_S8_EEENS6_IJNS7_ILi64EEENS7_ILi128EEENS7_ILi96EEEEEENS_10bfloat16_tEfNS_4arch4Sm90ELb0ELb0ELb1ELb0ELb1ELb1ELb0ELb0ELi2ELi1ELi2ELi1ELb1EEENS1_24CollectiveEpilogueBwdGQAISD_fSG_Li256ELb0ELb1EEENS1_19SingleTileSchedulerILb0ELb0ELb0ELi128EEEEEEEEEvNT_6ParamsE,(.L_x_3296 - _ZN7cutlass13device_kernelIN5flash11enable_sm90INS1_16FlashAttnBwdSm90INS1_25CollectiveMainloopBwdSm90ILi2ELi2ELi2EN4cute5tupleIJNS5_1CILi1EEES8_S8_EEENS6_IJNS7_ILi64EEENS7_ILi128EEENS7_ILi96EEEEEENS_10bfloat16_tEfNS_4arch4Sm90ELb0ELb0ELb1ELb0ELb1ELb1ELb0ELb0ELi2ELi1ELi2ELi1ELb1EEENS1_24CollectiveEpilogueBwdGQAISD_fSG_Li256ELb0ELb1EEENS1_19SingleTileSchedulerILb0ELb0ELb0ELi128EEEEEEEEEvNT_6ParamsE)
        .other          _ZN7cutlass13device_kernelIN5flash11enable_sm90INS1_16FlashAttnBwdSm90INS1_25CollectiveMainloopBwdSm90ILi2ELi2ELi2EN4cute5tupleIJNS5_1CILi1EEES8_S8_EEENS6_IJNS7_ILi64EEENS7_ILi128EEENS7_ILi96EEEEEENS_10bfloat16_tEfNS_4arch4Sm90ELb0ELb0ELb1ELb0ELb1ELb1ELb0ELb0ELi2ELi1ELi2ELi1ELb1EEENS1_24CollectiveEpilogueBwdGQAISD_fSG_Li256ELb0ELb1EEENS1_19SingleTileSchedulerILb0ELb0ELb0ELi128EEEEEEEEEvNT_6ParamsE,@"STO_CUDA_ENTRY STV_DEFAULT"
_ZN7cutlass13device_kernelIN5flash11enable_sm90INS1_16FlashAttnBwdSm90INS1_25CollectiveMainloopBwdSm90ILi2ELi2ELi2EN4cute5tupleIJNS5_1CILi1EEES8_S8_EEENS6_IJNS7_ILi64EEENS7_ILi128EEENS7_ILi96EEEEEENS_10bfloat16_tEfNS_4arch4Sm90ELb0ELb0ELb1ELb0ELb1ELb1ELb0ELb0ELi2ELi1ELi2ELi1ELb1EEENS1_24CollectiveEpilogueBwdGQAISD_fSG_Li256ELb0ELb1EEENS1_19SingleTileSchedulerILb0ELb0ELb0ELi128EEEEEEEEEvNT_6ParamsE:
        /* <DEDUP_REMOVED lines=23> */
.L_x_329:
[----:B------:R-:W-:Y:S05]  /*0170*/  BSYNC B0 ;  /* 0x0000000000007941 */ /* 0x000fea0003800000 */
.L_x_328:
        /* <DEDUP_REMOVED lines=37> */
.L_x_330:
        /* <DEDUP_REMOVED lines=22> */
.L_x_331:
[----:B------:R-:W-:Y:S01]  /*0530*/  PLOP3.LUT P0, PT, PT, PT, UP0, 0x80, 0x0 ;  /* 0x000000000000781c */ /* 0x000fe20003f0f008 */
[----:B------:R-:W-:Y:S01]  /*0540*/  NOP ;  /* 0x0000000000007918 */ /* 0x000fe20000000000 */
[----:B------:R-:W-:Y:S01]  /*0550*/  ULDC.64 UR46, c[0x0][0x208] ;  /* 0x00008200002e7ab9 */ /* 0x000fe20000000a00 */
[----:B------:R-:W-:Y:S01]  /*0560*/  BSSY B6, `(.L_x_332) ;  /* 0x0000863000067945 */ /* 0x000fe20003800000 */
[----:B-12-4-:R-:W-:Y:S09]  /*0570*/  BAR.SYNC.DEFER_BLOCKING 0x0 ;  /* 0x0000000000007b1d */ /* 0x016ff20000010000 */
[----:B------:R-:W-:Y:S05]  /*0580*/  @!P0 BRA `(.L_x_333) ;  /* 0x0000004c00d08947 */ /* 0x000fea0003800000 */
.L_x_334:
        /* <DEDUP_REMOVED lines=33> */
.L_x_337:
        /* <DEDUP_REMOVED lines=15> */
.L_x_336:
        /* <DEDUP_REMOVED lines=22> */
.L_x_339:
        /* <DEDUP_REMOVED lines=15> */
.L_x_338:
[----:B------:R-:W-:Y:S01]  /*0ae0*/  SHF.R.S32.HI R41, RZ, 0x1f, R22 ;  /* 0x0000001fff297819 */ /* 0x000fe20000011416 */
[----:B------:R-:W-:-:S03]  /*0af0*/  UMOV UR4, 0xffffffff ;  /* 0xffffffff00047882 */ /* 0x000fc60000000000 */
[----:B------:R-:W-:-:S04]  /*0b00*/  LEA.HI R0, R41, R22, RZ, 0x7 ;  /* 0x0000001629007211 */ /* 0x000fc800078f38ff */
[----:B------:R-:W-:Y:S01]  /*0b10*/  SHF.R.S32.HI R16, RZ, 0x7, R0 ;  /* 0x00000007ff107819 */ /* 0x000fe20000011400 */
[----:B------:R-:W-:Y:S06]  /*0b20*/  BRA.DIV UR4, `(.L_x_340) ;  /* 0x0000008204207947 */ /* 0x000fec000b800000 */
[----:B------:R1:W2:Y:S02]  /*0b30*/  SHFL.IDX PT, R14, R16, RZ, 0x1f ;  /* 0x00001fff100e7589 */ /* 0x0002a400000e0000 */
.L_x_438:
        /* <DEDUP_REMOVED lines=15> */
.L_x_341:
        /* <DEDUP_REMOVED lines=19> */
.L_x_343:
        /* <DEDUP_REMOVED lines=177> */
.L_x_355:
[----:B------:R-:W-:-:S06]  /*1870*/  UISETP.NE.AND UP0, UPT, UR11, 0x3, UPT ;  /* 0x000000030b00788c */ /* 0x000fcc000bf05270 */
[----:B------:R-:W-:-:S13]  /*1880*/  PLOP3.LUT P0, PT, PT, PT, UP0, 0x80, 0x0 ;  /* 0x000000000000781c */ /* 0x000fda0003f0f008 */
[----:B-1----:R-:W-:Y:S05]  /*1890*/  @!P0 BRA `(.L_x_345) ;  /* 0x0000000000048947 */ /* 0x002fea0003800000 */
[----:B------:R-:W-:Y:S01]  /*18a0*/  BPT.TRAP 0x1 ;  /* 0x000000040000795c */ /* 0x000fe20000300000 */
.L_x_345:
[----:B------:R-:W-:Y:S01]  /*18b0*/  R2UR UR8, R18 ;  /* 0x00000000120872ca */ /* 0x000fe200000e0000 */
[----:B------:R-:W-:-:S05]  /*18c0*/  IMAD.U32 R120, RZ, RZ, UR5 ;  /* 0x00000005ff787e24 */ /* 0x000fca000f8e00ff */
[----:B------:R-:W-:-:S07]  /*18d0*/  SHF.L.U32 R120, R120, 0x1f, RZ ;  /* 0x0000001f78787819 */ /* 0x000fce00000006ff */
[----:B------:R-:W-:-:S09]  /*18e0*/  ULEA UR8, UR6, UR8, 0x3 ;  /* 0x0000000806087291 */ /* 0x000fd2000f8e183f */
[----:B------:R2:W3:Y:S01]  /*18f0*/  SYNCS.PHASECHK.TRANS64.TRYWAIT P1, [UR8+0x26810], R120 ;  /* 0x02681078ff0075a7 */ /* 0x0004e20008020148 */
[----:B------:R-:W-:Y:S05]  /*1900*/  @!P0 BRA `(.L_x_346) ;  /* 0x0000000000048947 */ /* 0x000fea0003800000 */
[----:B------:R-:W-:Y:S01]  /*1910*/  BPT.TRAP 0x1 ;  /* 0x000000040000795c */ /* 0x000fe20000300000 */
.L_x_346:
[----:B---3--:R-:W-:Y:S05]  /*1920*/  @P1 BRA `(.L_x_347) ;  /* 0x0000000000081947 */ /* 0x008fea0003800000 */
[----:B------:R-:W3:Y:S02]  /*1930*/  SYNCS.PHASECHK.TRANS64.TRYWAIT P1, [UR8+0x26810], R120 ;  /* 0x02681078ff0075a7 */ /* 0x000ee40008020148 */
[----:B---3--:R-:W-:Y:S05]  /*1940*/  @!P1 BRA `(.L_x_348) ;  /* 0x0000007000cc9947 */ /* 0x008fea0003800000 */
.L_x_347:
        /* <DEDUP_REMOVED lines=67> */
.L_x_349:
[----:B------:R1:W1:Y:S01]  /*1d80*/  SYNCS.PHASECHK.TRANS64.TRYWAIT P1, [UR8+0x26830], R120 ;  /* 0x02683078ff0075a7 */ /* 0x0002620008020148 */
[----:B------:R-:W-:Y:S05]  /*1d90*/  @!P0 BRA `(.L_x_350) ;  /* 0x0000000000048947 */ /* 0x000fea0003800000 */
[----:B------:R-:W-:Y:S01]  /*1da0*/  BPT.TRAP 0x1 ;  /* 0x000000040000795c */ /* 0x000fe20000300000 */
.L_x_350:
[----:B-1----:R-:W-:Y:S05]  /*1db0*/  @P1 BRA `(.L_x_351) ;  /* 0x0000000000081947 */ /* 0x002fea0003800000 */
[----:B------:R-:W1:Y:S02]  /*1dc0*/  SYNCS.PHASECHK.TRANS64.TRYWAIT P1, [UR8+0x26830], R120 ;  /* 0x02683078ff0075a7 */ /* 0x000e640008020148 */
[----:B-1----:R-:W-:Y:S05]  /*1dd0*/  @!P1 BRA `(.L_x_352) ;  /* 0x0000006c00c09947 */ /* 0x002fea0003800000 */
.L_x_351:
[----:B------:R-:W-:Y:S01]  /*1de0*/  R2UR UR10, R18 ;  /* 0x00000000120a72ca */ /* 0x000fe200000e0000 */
[----:B--2---:R-:W-:Y:S01]  /*1df0*/  WARPGROUP.ARRIVE ;  /* 0x00000000000079c5 */ /* 0x004fe20000000000 */
[----:B------:R-:W-:Y:S01]  /*1e00*/  UMOV UR19, 0x80000020 ;  /* 0x8000002000137882 */ /* 0x000fe20000000000 */
[----:B------:R-:W-:Y:S01]  /*1e10*/  FMUL.FTZ R208, R152, UR13 ;  /* 0x0000000d98d07c20 */ /* 0x000fe20008410000 */
[----:B------:R-:W-:Y:S01]  /*1e20*/  FMUL.FTZ R212, R153, UR13 ;  /* 0x0000000d99d47c20 */ /* 0x000fe20008410000 */
[----:B------:R-:W-:Y:S01]  /*1e30*/  FMUL.FTZ R213, R154, UR13 ;  /* 0x0000000d9ad57c20 */ /* 0x000fe20008410000 */
[----:B------:R-:W-:Y:S01]  /*1e40*/  FMUL.FTZ R214, R155, UR13 ;  /* 0x0000000d9bd67c20 */ /* 0x000fe20008410000 */
[----:B------:R-:W-:Y:S01]  /*1e50*/  FMUL.FTZ R154, R156, UR13 ;  /* 0x0000000d9c9a7c20 */ /* 0x000fe20008410000 */
[----:B------:R-:W-:Y:S01]  /*1e60*/  FMUL.FTZ R155, R157, UR13 ;  /* 0x0000000d9d9b7c20 */ /* 0x000fe20008410000 */
[----:B------:R-:W1:Y:S01]  /*1e70*/  MUFU.TANH R208, R208 ;  /* 0x000000d000d07308 */ /* 0x000e620000002400 */
[----:B------:R-:W-:Y:S01]  /*1e80*/  ISETP.GT.AND P2, PT, R3, RZ, PT ;  /* 0x000000ff0300720c */ /* 0x000fe20003f44270 */
        /* <DEDUP_REMOVED lines=9> */
[----:B------:R-:W-:Y:S01]  /*1f20*/  FMUL.FTZ R216, R167, UR13 ;  /* 0x0000000da7d87c20 */ /* 0x000fe20008410000 */
[----:B------:R-:W-:Y:S01]  /*1f30*/  ULOP3.LUT UR10, UR10, 0x3fff, URZ, 0xc0, !UPT ;  /* 0x00003fff0a0a7892 */ /* 0x000fe2000f8ec03f */
[----:B------:R-:W-:Y:S01]  /*1f40*/  ISETP.GT.AND P1, PT, R3, 0x8, PT ;  /* 0x000000080300780c */ /* 0x000fe20003f24270 */
        /* <DEDUP_REMOVED lines=20> */
[----:B------:R-:W-:Y:S01]  /*2090*/  FFMA.FTZ R183, R152, UR14, -R21 ;  /* 0x0000000e98b77c23 */ /* 0x000fe20008010815 */
[----:B-----5:R-:W-:Y:S01]  /*20a0*/  FSEL R153, R154, -INF , P2 ;  /* 0xff8000009a997808 */ /* 0x020fe20001000000 */
[----:B------:R-:W-:Y:S01]  /*20b0*/  FMUL.FTZ R165, R165, UR13 ;  /* 0x0000000da5a57c20 */ /* 0x000fe20008410000 */
[----:B------:R-:W-:Y:S01]  /*20c0*/  FMUL.FTZ R220, R171, UR13 ;  /* 0x0000000dabdc7c20 */ /* 0x000fe20008410000 */
[----:B------:R-:W-:Y:S01]  /*20d0*/  FMUL.FTZ R221, R174, UR13 ;  /* 0x0000000daedd7c20 */ /* 0x000fe20008410000 */
[----:B------:R-:W-:Y:S01]  /*20e0*/  FMUL.FTZ R222, R177, UR13 ;  /* 0x0000000db1de7c20 */ /* 0x000fe20008410000 */
[----:B------:R-:W-:Y:S01]  /*20f0*/  FFMA.FTZ R166, R153, UR14, -R210 ;  /* 0x0000000e99a67c23 */ /* 0x000fe200080108d2 */
[----:B------:R-:W5:Y:S01]  /*2100*/  MUFU.TANH R214, R214 ;  /* 0x000000d600d67308 */ /* 0x000f620000002400 */
[----:B-1----:R-:W-:Y:S01]  /*2110*/  FSEL R152, R155, -INF , P2 ;  /* 0xff8000009b987808 */ /* 0x002fe20001000000 */
[----:B------:R-:W-:Y:S01]  /*2120*/  FMUL.FTZ R172, R172, UR13 ;  /* 0x0000000dacac7c20 */ /* 0x000fe20008410000 */
[----:B------:R-:W-:Y:S01]  /*2130*/  FMUL.FTZ R173, R173, UR13 ;  /* 0x0000000dadad7c20 */ /* 0x000fe20008410000 */
[----:B------:R-:W-:Y:S01]  /*2140*/  FMUL.FTZ R175, R175, UR13 ;  /* 0x0000000dafaf7c20 */ /* 0x000fe20008410000 */
[----:B------:R-:W-:Y:S01]  /*2150*/  FFMA.FTZ R208, -R208, R208, 1 ;  /* 0x3f800000d0d07423 */ /* 0x000fe200000101d0 */
[----:B------:R-:W-:Y:S01]  /*2160*/  FFMA.FTZ R167, R152, UR14, -R211 ;  /* 0x0000000e98a77c23 */ /* 0x000fe200080108d3 */
[----:B------:R-:W-:Y:S01]  /*2170*/  FFMA.FTZ R154, -R154, R154, 1 ;  /* 0x3f8000009a9a7423 */ /* 0x000fe2000001019a */
        /* <DEDUP_REMOVED lines=11> */
[----:B------:R-:W-:Y:S01]  /*2230*/  FMUL.FTZ R181, R181, UR13 ;  /* 0x0000000db5b57c20 */ /* 0x000fe20008410000 */
[----:B------:R-:W-:-:S02]  /*2240*/  ULOP3.LUT UR10, UR10, 0x1000000, URZ, 0xfc, !UPT ;  /* 0x010000000a0a7892 */ /* 0x000fc4000f8efc3f */
[----:B------:R-:W-:Y:S02]  /*2250*/  FFMA.FTZ R170, R20, UR14, -R21 ;  /* 0x0000000e14aa7c23 */ /* 0x000fe40008010815 */
[----:B------:R-:W5:Y:S01]  /*2260*/  MUFU.TANH R157, R157 ;  /* 0x0000009d009d7308 */ /* 0x000f620000002400 */
[C---:B-1----:R-:W-:Y:S01]  /*2270*/  FSEL R163, R156.reuse, -INF , P2 ;  /* 0xff8000009ca37808 */ /* 0x042fe20001000000 */
[----:B------:R-:W-:Y:S01]  /*2280*/  FFMA.FTZ R156, -R156, R156, 1 ;  /* 0x3f8000009c9c7423 */ /* 0x000fe2000001019c */
[----:B------:R-:W-:-:S03]  /*2290*/  UIMAD UR10, UR6, 0x300, UR10 ;  /* 0x00000300060a78a4 */ /* 0x000fc6000f8e020a */
[----:B------:R-:W-:Y:S02]  /*22a0*/  FFMA.FTZ R162, R163, UR14, -R12 ;  /* 0x0000000ea3a27c23 */ /* 0x000fe4000801080c */
[----:B------:R-:W1:Y:S01]  /*22b0*/  MUFU.TANH R159, R159 ;  /* 0x0000009f009f7308 */ /* 0x000e620000002400 */
[----:B--2---:R-:W-:-:S05]  /*22c0*/  FSEL R168, R158, -INF , P2 ;  /* 0xff8000009ea87808 */ /* 0x004fca0001000000 */
[----:B------:R-:W-:Y:S02]  /*22d0*/  FFMA.FTZ R163, R168, UR14, -R13 ;  /* 0x0000000ea8a37c23 */ /* 0x000fe4000801080d */
[----:B------:R-:W2:Y:S01]  /*22e0*/  MUFU.TANH R160, R160 ;  /* 0x000000a000a07308 */ /* 0x000ea20000002400 */
[C---:B-----5:R-:W-:Y:S01]  /*22f0*/  FSEL R21, R157.reuse, -INF , P1 ;  /* 0xff8000009d157808 */ /* 0x060fe20000800000 */
[----:B------:R-:W-:-:S04]  /*2300*/  FFMA.FTZ R157, -R157, R157, 1 ;  /* 0x3f8000009d9d7423 */ /* 0x000fc8000001019d */
[----:B------:R-:W-:Y:S02]  /*2310*/  FFMA.FTZ R168, R21, UR14, -R210 ;  /* 0x0000000e15a87c23 */ /* 0x000fe400080108d2 */
[----:B------:R-:W5:Y:S01]  /*2320*/  MUFU.TANH R161, R161 ;  /* 0x000000a100a17308 */ /* 0x000f620000002400 */
[----:B-1----:R-:W-:-:S05]  /*2330*/  FSEL R20, R159, -INF , P1 ;  /* 0xff8000009f147808 */ /* 0x002fca0000800000 */
[----:B------:R-:W-:Y:S02]  /*2340*/  FFMA.FTZ R211, R20, UR14, -R211 ;  /* 0x0000000e14d37c23 */ /* 0x000fe400080108d3 */
[----:B------:R-:W1:Y:S01]  /*2350*/  MUFU.TANH R164, R164 ;  /* 0x000000a400a47308 */ /* 0x000e620000002400 */
[C---:B--2---:R-:W-:Y:S01]  /*2360*/  FSEL R171, R160.reuse, -INF , P1 ;  /* 0xff800000a0ab7808 */ /* 0x044fe20000800000 */
[----:B------:R-:W-:-:S04]  /*2370*/  FFMA.FTZ R160, -R160, R160, 1 ;  /* 0x3f800000a0a07423 */ /* 0x000fc800000101a0 */
[----:B------:R-:W-:Y:S02]  /*2380*/  FFMA.FTZ R174, R171, UR14, -R12 ;  /* 0x0000000eabae7c23 */ /* 0x000fe4000801080c */
[----:B------:R-:W-:Y:S01]  /*2390*/  MUFU.TANH R215, R215 ;  /* 0x000000d700d77308 */ /* 0x000fe20000002400 */
[----:B-----5:R-:W-:Y:S01]  /*23a0*/  FSEL R12, R161, -INF , P1 ;  /* 0xff800000a10c7808 */ /* 0x020fe20000800000 */
[----:B------:R-:W-:Y:S02]  /*23b0*/  WARPGROUP.DEPBAR.LE gsb0, 0x0 ;  /* 0x00008000000079c5 */ /* 0x000fe40000010000 */
[----:B------:R-:W-:Y:S02]  /*23c0*/  WARPGROUP.ARRIVE ;  /* 0x00000000000079c5 */ /* 0x000fe40000000000 */
[----:B------:R-:W-:Y:S02]  /*23d0*/  FFMA.FTZ R177, R12, UR14, -R13 ;  /* 0x0000000e0cb17c23 */ /* 0x000fe4000801080d */
[----:B------:R-:W2:Y:S01]  /*23e0*/  MUFU.TANH R165, R165 ;  /* 0x000000a500a57308 */ /* 0x000ea20000002400 */
[----:B-1----:R-:W-:Y:S01]  /*23f0*/  FSEL R13, R164, -INF , P2 ;  /* 0xff800000a40d7808 */ /* 0x002fe20001000000 */
[----:B------:R-:W-:Y:S01]  /*2400*/  HGMMA.64x64x16.F32.BF16 R120, R196, gdesc[UR16], R120, gsb0 ;  /* 0x00e00010c4787df0 */ /* 0x000fe20008001878 */
[----:B------:R-:W-:Y:S01]  /*2410*/  UMOV UR18, UR16 ;  /* 0x0000001000127c82 */ /* 0x000fe20008000000 */
[----:B------:R-:W-:Y:S01]  /*2420*/  UMOV UR19, 0x80000020 ;  /* 0x8000002000137882 */ /* 0x000fe20000000000 */
[----:B------:R-:W-:Y:S01]  /*2430*/  UIADD3 UR16, UR12, 0x102, URZ ;  /* 0x000001020c107890 */ /* 0x000fe2000fffe03f */
[----:B------:R-:W-:-:S02]  /*2440*/  FFMA.FTZ R13, R13, UR14, -R14 ;  /* 0x0000000e0d0d7c23 */ /* 0x000fc4000801080e */
[----:B------:R-:W1:Y:S08]  /*2450*/  MUFU.EX2 R183, R183 ;  /* 0x000000b700b77308 */ /* 0x000e700000000800 */
[----:B------:R-:W5:Y:S01]  /*2460*/  MUFU.EX2 R224, R224 ;  /* 0x000000e000e07308 */ /* 0x000f620000000800 */
[----:B--2---:R-:W-:-:S07]  /*2470*/  FSEL R12, R165, -INF , P2 ;  /* 0xff800000a50c7808 */ /* 0x004fce0001000000 */
[----:B------:R-:W-:Y:S08]  /*2480*/  MUFU.TANH R218, R218 ;  /* 0x000000da00da7308 */ /* 0x000ff00000002400 */
[----:B------:R-:W-:Y:S08]  /*2490*/  MUFU.TANH R220, R220 ;  /* 0x000000dc00dc7308 */ /* 0x000ff00000002400 */
[----:B------:R-:W2:Y:S08]  /*24a0*/  MUFU.EX2 R169, R169 ;  /* 0x000000a900a97308 */ /* 0x000eb00000000800 */
[----:B------:R-:W3:Y:S08]  /*24b0*/  MUFU.EX2 R170, R170 ;  /* 0x000000aa00aa7308 */ /* 0x000ef00000000800 */
[----:B------:R4:W-:Y:S08]  /*24c0*/  MUFU.EX2 R171, R211 ;  /* 0x000000d300ab7308 */ /* 0x0009f00000000800 */
[----:B------:R-:W3:Y:S01]  /*24d0*/  MUFU.TANH R216, R216 ;  /* 0x000000d800d87308 */ /* 0x000ee20000002400 */
[----:B----4-:R-:W-:-:S07]  /*24e0*/  FFMA.FTZ R211, R12, UR14, -R15 ;  /* 0x0000000e0cd37c23 */ /* 0x010fce000801080f */
[----:B------:R-:W4:Y:S01]  /*24f0*/  MUFU.TANH R217, R217 ;  /* 0x000000d900d97308 */ /* 0x000f220000002400 */
[----:B------:R-:W-:Y:S02]  /*2500*/  WARPGROUP.DEPBAR.LE gsb0, 0x0 ;  /* 0x00008000000079c5 */ /* 0x000fe40000010000 */
[----:B------:R-:W-:-:S05]  /*2510*/  WARPGROUP.ARRIVE ;  /* 0x00000000000079c5 */ /* 0x000fca0000000000 */
[----:B------:R-:W4:Y:S01]  /*2520*/  MUFU.TANH R219, R219 ;  /* 0x000000db00db7308 */ /* 0x000f220000002400 */
[----:B------:R-:W-:Y:S01]  /*2530*/  HGMMA.64x64x16.F32.BF16 R120, R188, gdesc[UR16], R120, gsb0 ;  /* 0x00e00010bc787df0 */ /* 0x000fe20008001878 */
[----:B------:R-:W-:Y:S01]  /*2540*/  UMOV UR18, UR16 ;  /* 0x0000001000127c82 */ /* 0x000fe20008000000 */
[----:B------:R-:W-:Y:S01]  /*2550*/  UMOV UR19, 0x80000020 ;  /* 0x8000002000137882 */ /* 0x000fe20000000000 */
[----:B------:R-:W-:-:S04]  /*2560*/  UIADD3 UR16, UR12, 0x200, URZ ;  /* 0x000002000c107890 */ /* 0x000fc8000fffe03f */
[----:B------:R-:W4:Y:S01]  /*2570*/  MUFU.TANH R221, R221 ;  /* 0x000000dd00dd7308 */ /* 0x000f220000002400 */
[----:B------:R-:W-:-:S07]  /*2580*/  UIADD3 UR12, UR12, 0x202, URZ ;  /* 0x000002020c0c7890 */ /* 0x000fce000fffe03f */
[----:B------:R-:W4:Y:S08]  /*2590*/  MUFU.TANH R172, R172 ;  /* 0x000000ac00ac7308 */ /* 0x000f300000002400 */
[----:B------:R-:W4:Y:S08]  /*25a0*/  MUFU.EX2 R166, R166 ;  /* 0x000000a600a67308 */ /* 0x000f300000000800 */
[----:B------:R-:W-:Y:S08]  /*25b0*/  MUFU.EX2 R167, R167 ;  /* 0x000000a700a77308 */ /* 0x000ff00000000800 */
[----:B------:R-:W-:Y:S08]  /*25c0*/  MUFU.EX2 R168, R168 ;  /* 0x000000a800a87308 */ /* 0x000ff00000000800 */
[----:B------:R-:W-:Y:S08]  /*25d0*/  MUFU.TANH R173, R173 ;  /* 0x000000ad00ad7308 */ /* 0x000ff00000002400 */
[----:B------:R-:W-:Y:S08]  /*25e0*/  MUFU.TANH R175, R175 ;  /* 0x000000af00af7308 */ /* 0x000ff00000002400 */
[----:B------:R-:W-:Y:S08]  /*25f0*/  MUFU.EX2 R162, R162 ;  /* 0x000000a200a27308 */ /* 0x000ff00000000800 */
[----:B------:R-:W-:Y:S08]  /*2600*/  MUFU.EX2 R163, R163 ;  /* 0x000000a300a37308 */ /* 0x000ff00000000800 */
[----:B------:R-:W-:Y:S01]  /*2610*/  MUFU.TANH R176, R176 ;  /* 0x000000b000b07308 */ /* 0x000fe20000002400 */
        /* <DEDUP_REMOVED lines=9> */
[----:B------:R-:W4:Y:S08]  /*26b0*/  MUFU.TANH R180, R180 ;  /* 0x000000b400b47308 */ /* 0x000f300000002400 */
[----:B------:R-:W4:Y:S08]  /*26c0*/  MUFU.TANH R182, R182 ;  /* 0x000000b600b67308 */ /* 0x000f300000002400 */
[----:B------:R-:W-:Y:S08]  /*26d0*/  MUFU.TANH R223, R223 ;  /* 0x000000df00df7308 */ /* 0x000ff00000002400 */
[----:B------:R-:W4:Y:S08]  /*26e0*/  MUFU.EX2 R174, R174 ;  /* 0x000000ae00ae7308 */ /* 0x000f300000000800 */
[----:B------:R-:W4:Y:S08]  /*26f0*/  MUFU.EX2 R177, R177 ;  /* 0x000000b100b17308 */ /* 0x000f300000000800 */
[----:B------:R-:W4:Y:S08]  /*2700*/  MUFU.TANH R181, R181 ;  /* 0x000000b500b57308 */ /* 0x000f300000002400 */
        /* <DEDUP_REMOVED lines=14> */
[----:B------:R-:W2:Y:S01]  /*27f0*/  LDS.64 R20, [R22+0x1e220] ;  /* 0x01e2200016147984 */ /* 0x000ea20000000a00 */
[--C-:B-1----:R-:W-:Y:S01]  /*2800*/  FADD.FTZ R227, R123, -R153.reuse ;  /* 0x800000997be37221 */ /* 0x102fe20000010000 */
[----:B------:R-:W-:Y:S01]  /*2810*/  FSEL R123, R215, -INF , P1 ;  /* 0xff800000d77b7808 */ /* 0x000fe20000800000 */
[--C-:B------:R-:W-:Y:S01]  /*2820*/  FADD.FTZ R225, R120, -R152.reuse ;  /* 0x8000009878e17221 */ /* 0x100fe20000010000 */
[----:B------:R-:W-:Y:S01]  /*2830*/  FADD.FTZ R210, R121, -R153 ;  /* 0x8000009979d27221 */ /* 0x000fe20000010000 */
[----:B------:R-:W-:Y:S01]  /*2840*/  FADD.FTZ R122, R122, -R152 ;  /* 0x800000987a7a7221 */ /* 0x000fe20000010000 */
[----:B------:R-:W-:Y:S01]  /*2850*/  FFMA.FTZ R152, -R212, R212, 1 ;  /* 0x3f800000d4987423 */ /* 0x000fe200000101d4 */
[----:B------:R-:W-:Y:S01]  /*2860*/  FFMA.FTZ R120, R123, UR14, -R14 ;  /* 0x0000000e7b787c23 */ /* 0x000fe2000801080e */
[----:B------:R-:W-:Y:S01]  /*2870*/  FMUL.FTZ R153, R183, R210 ;  /* 0x000000d2b7997220 */ /* 0x000fe20000410000 */
[----:B------:R1:W-:Y:S01]  /*2880*/  MUFU.EX2 R14, R13 ;  /* 0x0000000d000e7308 */ /* 0x0003e20000000800 */
[----:B------:R-:W-:Y:S01]  /*2890*/  FFMA.FTZ R123, -R213, R213, 1 ;  /* 0x3f800000d57b7423 */ /* 0x000fe200000101d5 */
[----:B-----5:R-:W-:Y:S01]  /*28a0*/  FMUL.FTZ R225, R224, R225 ;  /* 0x000000e1e0e17220 */ /* 0x020fe20000410000 */
[----:B------:R-:W-:Y:S01]  /*28b0*/  FMUL.FTZ R152, R152, R153 ;  /* 0x0000009998987220 */ /* 0x000fe20000410000 */
[--C-:B--2---:R-:W-:Y:S01]  /*28c0*/  FADD.FTZ R153, R124, -R20.reuse ;  /* 0x800000147c997221 */ /* 0x104fe20000010000 */
[----:B------:R-:W-:Y:S01]  /*28d0*/  FADD.FTZ R213, R126, -R20 ;  /* 0x800000147ed57221 */ /* 0x000fe20000010000 */
[----:B------:R-:W-:Y:S01]  /*28e0*/  FMUL.FTZ R122, R169, R122 ;  /* 0x0000007aa97a7220 */ /* 0x000fe20000410000 */
[----:B------:R-:W-:Y:S01]  /*28f0*/  FSEL R20, R218, -INF , P2 ;  /* 0xff800000da147808 */ /* 0x000fe20001000000 */
[----:B---3--:R-:W-:Y:S01]  /*2900*/  FMUL.FTZ R227, R170, R227 ;  /* 0x000000e3aae37220 */ /* 0x008fe20000410000 */
[----:B-1----:R-:W1:Y:S01]  /*2910*/  LDS.64 R12, [R22+0x1e240] ;  /* 0x01e24000160c7984 */ /* 0x002e620000000a00 */
[----:B------:R-:W-:Y:S01]  /*2920*/  FSEL R126, R220, -INF , P1 ;  /* 0xff800000dc7e7808 */ /* 0x000fe20000800000 */
[----:B------:R-:W-:Y:S01]  /*2930*/  FMUL.FTZ R121, R208, R225 ;  /* 0x000000e1d0797220 */ /* 0x000fe20000410000 */
[----:B------:R-:W-:Y:S01]  /*2940*/  FSEL R208, R216, -INF , P1 ;  /* 0xff800000d8d07808 */ /* 0x000fe20000800000 */
[----:B------:R-:W-:Y:S01]  /*2950*/  FMUL.FTZ R123, R123, R122 ;  /* 0x0000007a7b7b7220 */ /* 0x000fe20000410000 */
[----:B------:R-:W-:Y:S01]  /*2960*/  FADD.FTZ R212, R125, -R21 ;  /* 0x800000157dd47221 */ /* 0x000fe20000010000 */
[----:B------:R-:W-:Y:S01]  /*2970*/  FMUL.FTZ R122, R214, R227 ;  /* 0x000000e3d67a7220 */ /* 0x000fe20000410000 */
[--C-:B------:R-:W-:Y:S01]  /*2980*/  FFMA.FTZ R125, R20, UR14, -R7.reuse ;  /* 0x0000000e147d7c23 */ /* 0x100fe20008010807 */
[----:B------:R-:W-:Y:S01]  /*2990*/  FFMA.FTZ R126, R126, UR14, -R7 ;  /* 0x0000000e7e7e7c23 */ /* 0x000fe20008010807 */
[----:B----4-:R-:W-:Y:S01]  /*29a0*/  FSEL R225, R217, -INF , P2 ;  /* 0xff800000d9e17808 */ /* 0x010fe20001000000 */
[----:B------:R-:W-:Y:S01]  /*29b0*/  FFMA.FTZ R208, R208, UR14, -R15 ;  /* 0x0000000ed0d07c23 */ /* 0x000fe2000801080f */
[----:B------:R-:W-:Y:S01]  /*29c0*/  FSEL R227, R219, -INF , P1 ;  /* 0xff800000dbe37808 */ /* 0x000fe20000800000 */
[----:B------:R-:W-:Y:S01]  /*29d0*/  FADD.FTZ R210, R127, -R21 ;  /* 0x800000157fd27221 */ /* 0x000fe20000010000 */
[----:B------:R-:W-:Y:S01]  /*29e0*/  FSEL R7, R221, -INF , P1 ;  /* 0xff800000dd077808 */ /* 0x000fe20000800000 */
[----:B------:R2:W-:Y:S01]  /*29f0*/  MUFU.EX2 R15, R120 ;  /* 0x00000078000f7308 */ /* 0x0005e20000000800 */
[----:B------:R-:W-:Y:S01]  /*2a00*/  FSEL R127, R172, -INF , P2 ;  /* 0xff800000ac7f7808 */ /* 0x000fe20001000000 */
[--C-:B------:R-:W-:Y:S01]  /*2a10*/  FFMA.FTZ R225, R225, UR14, -R6.reuse ;  /* 0x0000000ee1e17c23 */ /* 0x100fe20008010806 */
[----:B------:R-:W-:Y:S01]  /*2a20*/  FFMA.FTZ R21, R227, UR14, -R6 ;  /* 0x0000000ee3157c23 */ /* 0x000fe20008010806 */
[----:B------:R-:W-:Y:S01]  /*2a30*/  FMUL.FTZ R153, R166, R153 ;  /* 0x00000099a6997220 */ /* 0x000fe20000410000 */
[----:B------:R-:W-:Y:S01]  /*2a40*/  FFMA.FTZ R6, -R155, R155, 1 ;  /* 0x3f8000009b067423 */ /* 0x000fe2000001019b */
[--C-:B------:R-:W-:Y:S01]  /*2a50*/  FFMA.FTZ R127, R127, UR14, -R10.reuse ;  /* 0x0000000e7f7f7c23 */ /* 0x100fe2000801080a */
[----:B------:R-:W-:Y:S01]  /*2a60*/  FSEL R214, R222, -INF , P2 ;  /* 0xff800000ded67808 */ /* 0x000fe20001000000 */
[----:B------:R-:W-:Y:S01]  /*2a70*/  FMUL.FTZ R155, R154, R153 ;  /* 0x000000999a9b7220 */ /* 0x000fe20000410000 */
[----:B--2---:R-:W-:Y:S01]  /*2a80*/  FFMA.FTZ R120, R7, UR14, -R10 ;  /* 0x0000000e07787c23 */ /* 0x004fe2000801080a */
[----:B------:R-:W-:Y:S01]  /*2a90*/  FMUL.FTZ R7, R167, R212 ;  /* 0x000000d4a7077220 */ /* 0x000fe20000410000 */
[----:B------:R-:W-:Y:S01]  /*2aa0*/  FMUL.FTZ R10, R168, R213 ;  /* 0x000000d5a80a7220 */ /* 0x000fe20000410000 */
[----:B------:R2:W3:Y:S01]  /*2ab0*/  MUFU.EX2 R124, R208 ;  /* 0x000000d0007c7308 */ /* 0x0004e20000000800 */
[----:B------:R-:W-:Y:S01]  /*2ac0*/  FSEL R212, R173, -INF , P2 ;  /* 0xff800000add47808 */ /* 0x000fe20001000000 */
[----:B------:R-:W-:Y:S01]  /*2ad0*/  FMUL.FTZ R154, R6, R7 ;  /* 0x00000007069a7220 */ /* 0x000fe20000410000 */
[----:B------:R-:W-:Y:S01]  /*2ae0*/  FMUL.FTZ R7, R171, R210 ;  /* 0x000000d2ab077220 */ /* 0x000fe20000410000 */
[----:B------:R-:W-:Y:S01]  /*2af0*/  FMUL.FTZ R153, R157, R10 ;  /* 0x0000000a9d997220 */ /* 0x000fe20000410000 */
[----:B------:R-:W-:Y:S01]  /*2b00*/  FSEL R10, R175, -INF , P1 ;  /* 0xff800000af0a7808 */ /* 0x000fe20000800000 */
[----:B------:R-:W-:Y:S01]  /*2b10*/  FFMA.FTZ R212, R212, UR14, -R11 ;  /* 0x0000000ed4d47c23 */ /* 0x000fe2000801080b */
[----:B------:R-:W-:Y:S01]  /*2b20*/  FSEL R157, R178, -INF , P1 ;  /* 0xff800000b29d7808 */ /* 0x000fe20000800000 */
[----:B------:R4:W5:Y:S01]  /*2b30*/  MUFU.EX2 R20, R225 ;  /* 0x000000e100147308 */ /* 0x0009620000000800 */
[----:B--2---:R-:W-:Y:S01]  /*2b40*/  FFMA.FTZ R208, -R159, R159, 1 ;  /* 0x3f8000009fd07423 */ /* 0x004fe2000001019f */
[----:B------:R-:W-:Y:S01]  /*2b50*/  FSEL R159, R176, -INF , P2 ;  /* 0xff800000b09f7808 */ /* 0x000fe20001000000 */
[----:B------:R-:W-:Y:S01]  /*2b60*/  FFMA.FTZ R210, -R158, R158, 1 ;  /* 0x3f8000009ed27423 */ /* 0x000fe2000001019e */
[--C-:B------:R-:W-:Y:S01]  /*2b70*/  FFMA.FTZ R157, R157, UR14, -R8.reuse ;  /* 0x0000000e9d9d7c23 */ /* 0x100fe20008010808 */
[----:B------:R-:W-:Y:S01]  /*2b80*/  FMUL.FTZ R208, R208, R7 ;  /* 0x00000007d0d07220 */ /* 0x000fe20000410000 */
[----:B------:R-:W-:Y:S01]  /*2b90*/  FFMA.FTZ R214, R214, UR14, -R9 ;  /* 0x0000000ed6d67c23 */ /* 0x000fe20008010809 */
[----:B------:R-:W2:Y:S01]  /*2ba0*/  LDS.64 R6, [R22+0x1e260] ;  /* 0x01e2600016067984 */ /* 0x000ea20000000a00 */
[----:B------:R-:W-:Y:S01]  /*2bb0*/  FFMA.FTZ R159, R159, UR14, -R8 ;  /* 0x0000000e9f9f7c23 */ /* 0x000fe20008010808 */
[----:B----4-:R-:W-:Y:S01]  /*2bc0*/  FFMA.FTZ R225, R10, UR14, -R11 ;  /* 0x0000000e0ae17c23 */ /* 0x010fe2000801080b */
[--C-:B-1----:R-:W-:Y:S01]  /*2bd0*/  FADD.FTZ R11, R128, -R12.reuse ;  /* 0x8000000c800b7221 */ /* 0x102fe20000010000 */
[--C-:B------:R-:W-:Y:S01]  /*2be0*/  FADD.FTZ R10, R129, -R13.reuse ;  /* 0x8000000d810a7221 */ /* 0x100fe20000010000 */
[----:B------:R-:W-:Y:S01]  /*2bf0*/  FADD.FTZ R128, R131, -R13 ;  /* 0x8000000d83807221 */ /* 0x000fe20000010000 */
[----:B------:R-:W-:Y:S01]  /*2c00*/  FSEL R8, R179, -INF , P1 ;  /* 0xff800000b3087808 */ /* 0x000fe20000800000 */
[----:B------:R-:W-:Y:S01]  /*2c10*/  FMUL.FTZ R11, R162, R11 ;  /* 0x0000000ba20b7220 */ /* 0x000fe20000410000 */
[----:B------:R-:W-:Y:S01]  /*2c20*/  FMUL.FTZ R129, R163, R10 ;  /* 0x0000000aa3817220 */ /* 0x000fe20000410000 */
[----:B------:R-:W-:Y:S01]  /*2c30*/  FADD.FTZ R227, R130, -R12 ;  /* 0x8000000c82e37221 */ /* 0x000fe20000010000 */
[----:B------:R1:W-:Y:S01]  /*2c40*/  MUFU.EX2 R13, R120 ;  /* 0x00000078000d7308 */ /* 0x0003e20000000800 */
[----:B------:R-:W-:Y:S01]  /*2c50*/  FMUL.FTZ R131, R156, R11 ;  /* 0x0000000b9c837220 */ /* 0x000fe20000410000 */
[----:B------:R-:W-:Y:S01]  /*2c60*/  FFMA.FTZ R213, R8, UR14, -R9 ;  /* 0x0000000e08d57c23 */ /* 0x000fe20008010809 */
[----:B------:R-:W4:Y:S01]  /*2c70*/  LDS.64 R10, [R22+0x1e280] ;  /* 0x01e28000160a7984 */ /* 0x000f220000000a00 */
[----:B------:R-:W-:Y:S01]  /*2c80*/  FMUL.FTZ R210, R210, R129 ;  /* 0x00000081d2d27220 */ /* 0x000fe20000410000 */
[----:B------:R-:W-:Y:S01]  /*2c90*/  FSEL R9, R180, -INF , P2 ;  /* 0xff800000b4097808 */ /* 0x000fe20001000000 */
[----:B------:R-:W-:Y:S01]  /*2ca0*/  FFMA.FTZ R8, -R161, R161, 1 ;  /* 0x3f800000a1087423 */ /* 0x000fe200000101a1 */
[----:B------:R-:W-:Y:S01]  /*2cb0*/  FSEL R129, R182, -INF , P1 ;  /* 0xff800000b6817808 */ /* 0x000fe20000800000 */
[----:B------:R-:W-:Y:S01]  /*2cc0*/  FMUL.FTZ R161, R174, R227 ;  /* 0x000000e3aea17220 */ /* 0x000fe20000410000 */
[----:B------:R-:W-:Y:S01]  /*2cd0*/  FMUL.FTZ R227, R177, R128 ;  /* 0x00000080b1e37220 */ /* 0x000fe20000410000 */
[--C-:B-1----:R-:W-:Y:S01]  /*2ce0*/  FFMA.FTZ R120, R9, UR14, -R4.reuse ;  /* 0x0000000e09787c23 */ /* 0x102fe20008010804 */
[----:B------:R-:W-:Y:S01]  /*2cf0*/  MUFU.EX2 R12, R127 ;  /* 0x0000007f000c7308 */ /* 0x000fe20000000800 */
[----:B------:R-:W-:Y:S01]  /*2d00*/  FFMA.FTZ R156, R129, UR14, -R4 ;  /* 0x0000000e819c7c23 */ /* 0x000fe20008010804 */
[----:B------:R-:W-:Y:S01]  /*2d10*/  FSEL R4, R223, -INF , P1 ;  /* 0xff800000df047808 */ /* 0x000fe20000800000 */
[----:B------:R-:W-:Y:S01]  /*2d20*/  FMUL.FTZ R161, R160, R161 ;  /* 0x000000a1a0a17220 */ /* 0x000fe20000410000 */
[----:B------:R-:W-:Y:S01]  /*2d30*/  FMUL.FTZ R160, R8, R227 ;  /* 0x000000e308a07220 */ /* 0x000fe20000410000 */
[----:B------:R-:W-:Y:S01]  /*2d40*/  FSEL R158, R181, -INF , P2 ;  /* 0xff800000b59e7808 */ /* 0x000fe20001000000 */
[----:B------:R-:W1:Y:S01]  /*2d50*/  LDS.64 R8, [R22+0x1e2a0] ;  /* 0x01e2a00016087984 */ /* 0x000e620000000a00 */
[----:B------:R-:W-:Y:S01]  /*2d60*/  FFMA.FTZ R215, -R215, R215, 1 ;  /* 0x3f800000d7d77423 */ /* 0x000fe200000101d7 */
[----:B------:R3:W-:Y:S01]  /*2d70*/  MUFU.EX2 R127, R212 ;  /* 0x000000d4007f7308 */ /* 0x0007e20000000800 */
[----:B------:R-:W-:Y:S01]  /*2d80*/  FFMA.FTZ R216, -R216, R216, 1 ;  /* 0x3f800000d8d87423 */ /* 0x000fe200000101d8 */
[--C-:B------:R-:W-:Y:S01]  /*2d90*/  FFMA.FTZ R158, R158, UR14, -R5.reuse ;  /* 0x0000000e9e9e7c23 */ /* 0x100fe20008010805 */
[----:B------:R-:W-:Y:S01]  /*2da0*/  FFMA.FTZ R217, -R217, R217, 1 ;  /* 0x3f800000d9d97423 */ /* 0x000fe200000101d9 */
[----:B------:R-:W-:Y:S01]  /*2db0*/  FFMA.FTZ R172, -R172, R172, 1 ;  /* 0x3f800000acac7423 */ /* 0x000fe200000101ac */
[----:B------:R-:W-:Y:S01]  /*2dc0*/  FFMA.FTZ R176, -R176, R176, 1 ;  /* 0x3f800000b0b07423 */ /* 0x000fe200000101b0 */
[----:B------:R-:W-:Y:S01]  /*2dd0*/  FFMA.FTZ R178, -R178, R178, 1 ;  /* 0x3f800000b2b27423 */ /* 0x000fe200000101b2 */
[----:B------:R-:W-:Y:S01]  /*2de0*/  FFMA.FTZ R222, -R222, R222, 1 ;  /* 0x3f800000dede7423 */ /* 0x000fe200000101de */
[----:B------:R-:W5:Y:S01]  /*2df0*/  MUFU.EX2 R21, R21 ;  /* 0x0000001500157308 */ /* 0x000f620000000800 */
[----:B---3--:R-:W-:Y:S01]  /*2e00*/  FFMA.FTZ R212, R4, UR14, -R5 ;  /* 0x0000000e04d47c23 */ /* 0x008fe20008010805 */
[----:B------:R-:W-:Y:S01]  /*2e10*/  FFMA.FTZ R179, -R179, R179, 1 ;  /* 0x3f800000b3b37423 */ /* 0x000fe200000101b3 */
[--C-:B--2---:R-:W-:Y:S01]  /*2e20*/  FADD.FTZ R4, R133, -R7.reuse ;  /* 0x8000000785047221 */ /* 0x104fe20000010000 */
[----:B------:R-:W-:Y:S01]  /*2e30*/  FADD.FTZ R7, R135, -R7 ;  /* 0x8000000787077221 */ /* 0x000fe20000010000 */
[----:B------:R-:W-:Y:S01]  /*2e40*/  FFMA.FTZ R135, -R165, R165, 1 ;  /* 0x3f800000a5877423 */ /* 0x000fe200000101a5 */
[--C-:B------:R-:W-:Y:S01]  /*2e50*/  FADD.FTZ R227, R132, -R6.reuse ;  /* 0x8000000684e37221 */ /* 0x100fe20000010000 */
[----:B------:R-:W-:Y:S01]  /*2e60*/  FMUL.FTZ R4, R211, R4 ;  /* 0x00000004d3047220 */ /* 0x000fe20000410000 */
[----:B------:R-:W2:Y:S01]  /*2e70*/  MUFU.EX2 R126, R126 ;  /* 0x0000007e007e7308 */ /* 0x000ea20000000800 */
[----:B------:R-:W-:Y:S01]  /*2e80*/  FADD.FTZ R6, R134, -R6 ;  /* 0x8000000686067221 */ /* 0x000fe20000010000 */
[----:B------:R-:W-:Y:S01]  /*2e90*/  FMUL.FTZ R7, R124, R7 ;  /* 0x000000077c077220 */ /* 0x000fe20000410000 */
[----:B------:R-:W-:Y:S01]  /*2ea0*/  FMUL.FTZ R135, R135, R4 ;  /* 0x0000000487877220 */ /* 0x000fe20000410000 */
[----:B------:R-:W-:Y:S01]  /*2eb0*/  FFMA.FTZ R134, -R164, R164, 1 ;  /* 0x3f800000a4867423 */ /* 0x000fe200000101a4 */
[----:B------:R-:W3:Y:S01]  /*2ec0*/  LDS.64 R4, [R22+0x1e2c0] ;  /* 0x01e2c00016047984 */ /* 0x000ee20000000a00 */
[----:B------:R-:W-:Y:S01]  /*2ed0*/  FMUL.FTZ R6, R15, R6 ;  /* 0x000000060f067220 */ /* 0x000fe20000410000 */
[----:B------:R-:W-:Y:S01]  /*2ee0*/  FFMA.FTZ R164, -R218, R218, 1 ;  /* 0x3f800000daa47423 */ /* 0x000fe200000101da */
[----:B------:R4:W-:Y:S01]  /*2ef0*/  MUFU.EX2 R129, R159 ;  /* 0x0000009f00817308 */ /* 0x0009e20000000800 */
[----:B------:R-:W-:Y:S01]  /*2f00*/  FMUL.FTZ R227, R14, R227 ;  /* 0x000000e30ee37220 */ /* 0x000fe20000410000 */
[----:B------:R-:W-:Y:S01]  /*2f10*/  FMUL.FTZ R133, R215, R6 ;  /* 0x00000006d7857220 */ /* 0x000fe20000410000 */
[----:B------:R-:W-:Y:S01]  /*2f20*/  FFMA.FTZ R180, -R180, R180, 1 ;  /* 0x3f800000b4b47423 */ /* 0x000fe200000101b4 */
[----:B------:R-:W-:Y:S01]  /*2f30*/  FFMA.FTZ R182, -R182, R182, 1 ;  /* 0x3f800000b6b67423 */ /* 0x000fe200000101b6 */
[----:B------:R-:W-:Y:S01]  /*2f40*/  FFMA.FTZ R181, -R181, R181, 1 ;  /* 0x3f800000b5b57423 */ /* 0x000fe200000101b5 */
[----:B------:R-:W-:Y:S01]  /*2f50*/  FFMA.FTZ R223, -R223, R223, 1 ;  /* 0x3f800000dfdf7423 */ /* 0x000fe200000101df */
[----:B------:R-:W-:Y:S01]  /*2f60*/  FMUL.FTZ R134, R134, R227 ;  /* 0x000000e386867220 */ /* 0x000fe20000410000 */
[----:B------:R2:W-:Y:S01]  /*2f70*/  MUFU.EX2 R130, R157 ;  /* 0x0000009d00827308 */ /* 0x0005e20000000800 */
[--C-:B----4-:R-:W-:Y:S01]  /*2f80*/  FADD.FTZ R159, R136, -R10.reuse ;  /* 0x8000000a889f7221 */ /* 0x110fe20000010000 */
[----:B------:R-:W-:Y:S01]  /*2f90*/  FMUL.FTZ R136, R216, R7 ;  /* 0x00000007d8887220 */ /* 0x000fe20000410000 */
[----:B------:R-:W-:Y:S01]  /*2fa0*/  FADD.FTZ R10, R138, -R10 ;  /* 0x8000000a8a0a7221 */ /* 0x000fe20000010000 */
[--C-:B------:R-:W-:Y:S01]  /*2fb0*/  FADD.FTZ R7, R139, -R11.reuse ;  /* 0x8000000b8b077221 */ /* 0x100fe20000010000 */
[----:B-----5:R-:W-:Y:S01]  /*2fc0*/  FMUL.FTZ R6, R20, R159 ;  /* 0x0000009f14067220 */ /* 0x020fe20000410000 */
[----:B------:R-:W-:Y:S01]  /*2fd0*/  FADD.FTZ R216, R137, -R11 ;  /* 0x8000000b89d87221 */ /* 0x000fe20000010000 */
[----:B------:R-:W-:Y:S01]  /*2fe0*/  FFMA.FTZ R138, -R219, R219, 1 ;  /* 0x3f800000db8a7423 */ /* 0x000fe200000101db */
[----:B------:R-:W4:Y:S01]  /*2ff0*/  MUFU.EX2 R125, R125 ;  /* 0x0000007d007d7308 */ /* 0x000f220000000800 */
[----:B--2---:R-:W-:Y:S01]  /*3000*/  FMUL.FTZ R157, R21, R10 ;  /* 0x0000000a159d7220 */ /* 0x004fe20000410000 */
[----:B------:R-:W-:Y:S01]  /*3010*/  FMUL.FTZ R137, R217, R6 ;  /* 0x00000006d9897220 */ /* 0x000fe20000410000 */
[----:B------:R-:W-:Y:S01]  /*3020*/  FMUL.FTZ R10, R126, R7 ;  /* 0x000000077e0a7220 */ /* 0x000fe20000410000 */
[--C-:B-1----:R-:W-:Y:S01]  /*3030*/  FADD.FTZ R142, R142, -R8.reuse ;  /* 0x800000088e8e7221 */ /* 0x102fe20000010000 */
[----:B------:R1:W2:Y:S01]  /*3040*/  LDS.64 R6, [R22+0x1e2e0] ;  /* 0x01e2e00016067984 */ /* 0x0002a20000000a00 */
[----:B------:R-:W-:Y:S01]  /*3050*/  FMUL.FTZ R138, R138, R157 ;  /* 0x0000009d8a8a7220 */ /* 0x000fe20000410000 */
[----:B------:R-:W-:Y:S01]  /*3060*/  FADD.FTZ R157, R140, -R8 ;  /* 0x800000088c9d7221 */ /* 0x000fe20000010000 */
[----:B------:R-:W5:Y:S01]  /*3070*/  MUFU.EX2 R128, R225 ;  /* 0x000000e100807308 */ /* 0x000f620000000800 */
[----:B------:R-:W-:Y:S01]  /*3080*/  FFMA.FTZ R139, -R220, R220, 1 ;  /* 0x3f800000dc8b7423 */ /* 0x000fe200000101dc */
[----:B------:R-:W-:Y:S01]  /*3090*/  FFMA.FTZ R140, -R221, R221, 1 ;  /* 0x3f800000dd8c7423 */ /* 0x000fe200000101dd */
[----:B------:R-:W-:Y:S01]  /*30a0*/  FMUL.FTZ R157, R12, R157 ;  /* 0x0000009d0c9d7220 */ /* 0x000fe20000410000 */
[----:B------:R-:W-:Y:S01]  /*30b0*/  F2FP.BF16.F32.PACK_AB R177, R177, R174 ;  /* 0x000000aeb1b1723e */ /* 0x000fe200000010ff */
[----:B------:R-:W-:-:S02]  /*30c0*/  FMUL.FTZ R139, R139, R10 ;  /* 0x0000000a8b8b7220 */ /* 0x000fc40000410000 */
[----:B-1----:R-:W-:Y:S01]  /*30d0*/  FMUL.FTZ R22, R172, R157 ;  /* 0x0000009dac167220 */ /* 0x002fe20000410000 */
[----:B------:R1:W5:Y:S01]  /*30e0*/  MUFU.EX2 R132, R214 ;  /* 0x000000d600847308 */ /* 0x0003620000000800 */
[----:B----4-:R-:W-:-:S04]  /*30f0*/  FMUL.FTZ R159, R125, R216 ;  /* 0x000000d87d9f7220 */ /* 0x010fc80000410000 */
[----:B------:R-:W-:Y:S01]  /*3100*/  FMUL.FTZ R164, R164, R159 ;  /* 0x0000009fa4a47220 */ /* 0x000fe20000410000 */
[--C-:B------:R-:W-:Y:S01]  /*3110*/  FADD.FTZ R159, R143, -R9.reuse ;  /* 0x800000098f9f7221 */ /* 0x100fe20000010000 */
[--C-:B---3--:R-:W-:Y:S01]  /*3120*/  FADD.FTZ R144, R144, -R4.reuse ;  /* 0x8000000490907221 */ /* 0x108fe20000010000 */
[----:B------:R5:W-:Y:S01]  /*3130*/  MUFU.EX2 R10, R120 ;  /* 0x00000078000a7308 */ /* 0x000be20000000800 */
[----:B-1----:R-:W-:Y:S01]  /*3140*/  FADD.FTZ R214, R141, -R9 ;  /* 0x800000098dd67221 */ /* 0x002fe20000010000 */
[----:B------:R-:W-:Y:S01]  /*3150*/  FMUL.FTZ R9, R13, R142 ;  /* 0x0000008e0d097220 */ /* 0x000fe20000410000 */
[----:B------:R-:W-:Y:S01]  /*3160*/  FADD.FTZ R157, R146, -R4 ;  /* 0x80000004929d7221 */ /* 0x000fe20000010000 */
[--C-:B------:R-:W-:Y:S01]  /*3170*/  FADD.FTZ R4, R147, -R5.reuse ;  /* 0x8000000593047221 */ /* 0x100fe20000010000 */
[----:B------:R-:W-:Y:S01]  /*3180*/  FFMA.FTZ R143, -R175, R175, 1 ;  /* 0x3f800000af8f7423 */ /* 0x000fe200000101af */
[----:B------:R-:W-:Y:S01]  /*3190*/  FMUL.FTZ R140, R140, R9 ;  /* 0x000000098c8c7220 */ /* 0x000fe20000410000 */
[----:B------:R-:W-:Y:S01]  /*31a0*/  FMUL.FTZ R157, R130, R157 ;  /* 0x0000009d829d7220 */ /* 0x000fe20000410000 */
[----:B------:R-:W1:Y:S01]  /*31b0*/  MUFU.EX2 R11, R213 ;  /* 0x000000d5000b7308 */ /* 0x000e620000000800 */
[----:B-----5:R-:W-:Y:S01]  /*31c0*/  FMUL.FTZ R120, R128, R159 ;  /* 0x0000009f80787220 */ /* 0x020fe20000410000 */
[----:B------:R-:W-:Y:S01]  /*31d0*/  FADD.FTZ R159, R145, -R5 ;  /* 0x80000005919f7221 */ /* 0x000fe20000010000 */
[----:B------:R-:W-:Y:S01]  /*31e0*/  FMUL.FTZ R145, R129, R144 ;  /* 0x0000009081917220 */ /* 0x000fe20000410000 */
[----:B------:R-:W-:Y:S01]  /*31f0*/  FFMA.FTZ R141, -R173, R173, 1 ;  /* 0x3f800000ad8d7423 */ /* 0x000fe200000101ad */
[----:B------:R-:W-:Y:S01]  /*3200*/  FMUL.FTZ R143, R143, R120 ;  /* 0x000000788f8f7220 */ /* 0x000fe20000410000 */
[----:B------:R-:W-:Y:S01]  /*3210*/  FMUL.FTZ R159, R132, R159 ;  /* 0x0000009f849f7220 */ /* 0x000fe20000410000 */
[----:B------:R-:W-:Y:S01]  /*3220*/  FMUL.FTZ R144, R176, R145 ;  /* 0x00000091b0907220 */ /* 0x000fe20000410000 */
[----:B------:R-:W3:Y:S01]  /*3230*/  MUFU.EX2 R8, R156 ;  /* 0x0000009c00087308 */ /* 0x000ee20000000800 */
[----:B------:R-:W-:Y:S01]  /*3240*/  FMUL.FTZ R145, R178, R157 ;  /* 0x0000009db2917220 */ /* 0x000fe20000410000 */
[----:B------:R-:W-:Y:S01]  /*3250*/  FMUL.FTZ R147, R222, R159 ;  /* 0x0000009fde937220 */ /* 0x000fe20000410000 */
[----:B------:R-:W-:Y:S01]  /*3260*/  FMUL.FTZ R214, R127, R214 ;  /* 0x000000d67fd67220 */ /* 0x000fe20000410000 */
[----:B------:R-:W-:Y:S01]  /*3270*/  F2FP.BF16.F32.PACK_AB R176, R163, R162 ;  /* 0x000000a2a3b0723e */ /* 0x000fe200000010ff */
[--C-:B--2---:R-:W-:Y:S01]  /*3280*/  FADD.FTZ R157, R148, -R6.reuse ;  /* 0x80000006949d7221 */ /* 0x104fe20000010000 */
[----:B------:R-:W-:Y:S01]  /*3290*/  FADD.FTZ R159, R150, -R6 ;  /* 0x80000006969f7221 */ /* 0x000fe20000010000 */
[--C-:B------:R-:W-:Y:S01]  /*32a0*/  FADD.FTZ R6, R149, -R7.reuse ;  /* 0x8000000795067221 */ /* 0x100fe20000010000 */
[----:B------:R2:W4:Y:S01]  /*32b0*/  MUFU.EX2 R9, R158 ;  /* 0x0000009e00097308 */ /* 0x0005220000000800 */
[----:B------:R-:W-:Y:S01]  /*32c0*/  FADD.FTZ R120, R151, -R7 ;  /* 0x8000000797787221 */ /* 0x000fe20000010000 */
[----:B------:R-:W-:-:S02]  /*32d0*/  IMAD.U32 R7, RZ, RZ, UR6 ;  /* 0x00000006ff077e24 */ /* 0x000fc4000f8e00ff */
[----:B-1----:R-:W-:Y:S01]  /*32e0*/  FMUL.FTZ R4, R11, R4 ;  /* 0x000000040b047220 */ /* 0x002fe20000410000 */
[----:B------:R-:W-:Y:S01]  /*32f0*/  FMUL.FTZ R157, R10, R157 ;  /* 0x0000009d0a9d7220 */ /* 0x000fe20000410000 */
[----:B------:R-:W-:Y:S01]  /*3300*/  FMUL.FTZ R141, R141, R214 ;  /* 0x000000d68d8d7220 */ /* 0x000fe20000410000 */
[----:B------:R-:W-:Y:S02]  /*3310*/  IMAD R7, R7, 0x2000, R0 ;  /* 0x0000200007077824 */ /* 0x000fe400078e0200 */
[----:B------:R-:W-:Y:S01]  /*3320*/  FMUL.FTZ R4, R179, R4 ;  /* 0x00000004b3047220 */ /* 0x000fe20000410000 */
[----:B------:R-:W1:Y:S01]  /*3330*/  MUFU.EX2 R5, R212 ;  /* 0x000000d400057308 */ /* 0x000e620000000800 */
[----:B---3--:R-:W-:Y:S01]  /*3340*/  FMUL.FTZ R159, R8, R159 ;  /* 0x0000009f089f7220 */ /* 0x008fe20000410000 */
[----:B------:R-:W-:Y:S01]  /*3350*/  FMUL.FTZ R146, R180, R157 ;  /* 0x0000009db4927220 */ /* 0x000fe20000410000 */
[----:B------:R-:W-:Y:S01]  /*3360*/  F2FP.BF16.F32.PACK_AB R156, R152, R121 ;  /* 0x00000079989c723e */ /* 0x000fe200000010ff */
[----:B------:R-:W-:-:S02]  /*3370*/  IMAD R7, R7, 0x2, R18 ;  /* 0x0000000207077824 */ /* 0x000fc400078e0212 */
[----:B------:R-:W-:Y:S01]  /*3380*/  FMUL.FTZ R182, R182, R159 ;  /* 0x0000009fb6b67220 */ /* 0x000fe20000410000 */
[----:B------:R-:W-:Y:S02]  /*3390*/  F2FP.BF16.F32.PACK_AB R157, R122, R123 ;  /* 0x0000007b7a9d723e */ /* 0x000fe400000010ff */
[----:B--2---:R-:W-:Y:S01]  /*33a0*/  F2FP.BF16.F32.PACK_AB R158, R154, R155 ;  /* 0x0000009b9a9e723e */ /* 0x004fe200000010ff */
[----:B----4-:R-:W-:Y:S01]  /*33b0*/  FMUL.FTZ R6, R9, R6 ;  /* 0x0000000609067220 */ /* 0x010fe20000410000 */
[----:B------:R-:W-:Y:S02]  /*33c0*/  F2FP.BF16.F32.PACK_AB R159, R208, R153 ;  /* 0x00000099d09f723e */ /* 0x000fe400000010ff */
[----:B------:R-:W-:Y:S01]  /*33d0*/  F2FP.BF16.F32.PACK_AB R152, R210, R131 ;  /* 0x00000083d298723e */ /* 0x000fe200000010ff */
[----:B------:R-:W-:Y:S01]  /*33e0*/  FMUL.FTZ R181, R181, R6 ;  /* 0x00000006b5b57220 */ /* 0x000fe20000410000 */
[----:B------:R-:W-:Y:S01]  /*33f0*/  F2FP.BF16.F32.PACK_AB R153, R160, R161 ;  /* 0x000000a1a099723e */ /* 0x000fe200000010ff */
[----:B------:R2:W-:Y:S01]  /*3400*/  STSM.16.MT88.4 [R7+0x1e800], R156 ;  /* 0x01e8009c07007844 */ /* 0x0005e20000004200 */
[----:B------:R-:W-:Y:S01]  /*3410*/  F2FP.BF16.F32.PACK_AB R154, R135, R134 ;  /* 0x00000086879a723e */ /* 0x000fe200000010ff */
[----:B-1----:R-:W-:Y:S01]  /*3420*/  FMUL.FTZ R120, R5, R120 ;  /* 0x0000007805787220 */ /* 0x002fe20000410000 */
[----:B------:R-:W-:-:S02]  /*3430*/  F2FP.BF16.F32.PACK_AB R155, R136, R133 ;  /* 0x00000085889b723e */ /* 0x000fc400000010ff */
[----:B------:R-:W-:Y:S01]  /*3440*/  F2FP.BF16.F32.PACK_AB R148, R164, R137 ;  /* 0x00000089a494723e */ /* 0x000fe200000010ff */
[----:B------:R-:W-:Y:S01]  /*3450*/  FMUL.FTZ R223, R223, R120 ;  /* 0x00000078dfdf7220 */ /* 0x000fe20000410000 */
[----:B------:R-:W-:Y:S01]  /*3460*/  F2FP.BF16.F32.PACK_AB R149, R139, R138 ;  /* 0x0000008a8b95723e */ /* 0x000fe200000010ff */
[----:B------:R2:W-:Y:S01]  /*3470*/  STSM.16.MT88.4 [R7+0x1f000], R152 ;  /* 0x01f0009807007844 */ /* 0x0005e20000004200 */
[----:B------:R-:W-:Y:S02]  /*3480*/  F2FP.BF16.F32.PACK_AB R150, R141, R22 ;  /* 0x000000168d96723e */ /* 0x000fe400000010ff */
[----:B------:R-:W-:Y:S02]  /*3490*/  F2FP.BF16.F32.PACK_AB R151, R143, R140 ;  /* 0x0000008c8f97723e */ /* 0x000fe400000010ff */
[----:B------:R-:W-:Y:S02]  /*34a0*/  F2FP.BF16.F32.PACK_AB R144, R147, R144 ;  /* 0x000000909390723e */ /* 0x000fe400000010ff */
[----:B------:R-:W-:Y:S01]  /*34b0*/  F2FP.BF16.F32.PACK_AB R145, R4, R145 ;  /* 0x000000910491723e */ /* 0x000fe200000010ff */
[----:B------:R2:W-:Y:S01]  /*34c0*/  STSM.16.MT88.4 [R7+0x1f800], R148 ;  /* 0x01f8009407007844 */ /* 0x0005e20000004200 */
[----:B------:R-:W-:Y:S01]  /*34d0*/  F2FP.BF16.F32.PACK_AB R146, R181, R146 ;  /* 0x00000092b592723e */ /* 0x000fe200000010ff */
[----:B------:R-:W-:Y:S01]  /*34e0*/  IMAD R4, R209, 0x1000, R18 ;  /* 0x00001000d1047824 */ /* 0x000fe200078e0212 */
[----:B------:R-:W-:-:S02]  /*34f0*/  F2FP.BF16.F32.PACK_AB R147, R223, R182 ;  /* 0x000000b6df93723e */ /* 0x000fc400000010ff */
[----:B------:R-:W-:Y:S02]  /*3500*/  F2FP.BF16.F32.PACK_AB R120, R183, R224 ;  /* 0x000000e0b778723e */ /* 0x000fe400000010ff */
[----:B------:R-:W-:Y:S01]  /*3510*/  F2FP.BF16.F32.PACK_AB R121, R170, R169 ;  /* 0x000000a9aa79723e */ /* 0x000fe200000010ff */
[----:B------:R2:W-:Y:S01]  /*3520*/  STSM.16.MT88.4 [R7+0x20000], R144 ;  /* 0x0200009007007844 */ /* 0x0005e20000004200 */
[----:B------:R-:W-:Y:S02]  /*3530*/  F2FP.BF16.F32.PACK_AB R122, R167, R166 ;  /* 0x000000a6a77a723e */ /* 0x000fe400000010ff */
[----:B------:R-:W-:Y:S02]  /*3540*/  F2FP.BF16.F32.PACK_AB R123, R171, R168 ;  /* 0x000000a8ab7b723e */ /* 0x000fe400000010ff */
[----:B------:R-:W-:Y:S02]  /*3550*/  F2FP.BF16.F32.PACK_AB R178, R211, R14 ;  /* 0x0000000ed3b2723e */ /* 0x000fe400000010ff */
[----:B------:R-:W-:Y:S01]  /*3560*/  WARPGROUP.ARRIVE ;  /* 0x00000000000079c5 */ /* 0x000fe20000000000 */
[----:B------:R-:W-:-:S02]  /*3570*/  F2FP.BF16.F32.PACK_AB R179, R124, R15 ;  /* 0x0000000f7cb3723e */ /* 0x000fc400000010ff */
[----:B------:R-:W-:Y:S02]  /*3580*/  F2FP.BF16.F32.PACK_AB R132, R132, R129 ;  /* 0x000000818484723e */ /* 0x000fe400000010ff */
[----:B------:R-:W-:Y:S01]  /*3590*/  F2FP.BF16.F32.PACK_AB R133, R11, R130 ;  /* 0x000000820b85723e */ /* 0x000fe200000010ff */
[----:B------:R-:W-:Y:S01]  /*35a0*/  HGMMA.64x96x16.F32.BF16 R24, R120, gdesc[UR16].tnspB, R24, gsb0 ;  /* 0x4160001078187df0 */ /* 0x000fe20008001818 */
[----:B------:R-:W-:Y:S01]  /*35b0*/  UMOV UR18, UR12 ;  /* 0x0000000c00127c82 */ /* 0x000fe20008000000 */
[----:B------:R-:W-:Y:S01]  /*35c0*/  UMOV UR19, 0x80000020 ;  /* 0x8000002000137882 */ /* 0x000fe20000000000 */
[----:B------:R-:W-:Y:S01]  /*35d0*/  UIADD3 UR12, UR10, 0x80, URZ ;  /* 0x000000800a0c7890 */ /* 0x000fe2000fffe03f */
[----:B------:R-:W-:Y:S02]  /*35e0*/  F2FP.BF16.F32.PACK_AB R134, R9, R10 ;  /* 0x0000000a0986723e */ /* 0x000fe400000010ff */
[----:B------:R-:W-:Y:S02]  /*35f0*/  F2FP.BF16.F32.PACK_AB R135, R5, R8 ;  /* 0x000000080587723e */ /* 0x000fe400000010ff */
        /* <DEDUP_REMOVED lines=185> */
[----:B--2---:R-:W-:Y:S05]  /*4190*/  @!P0 BRA `(.L_x_353) ;  /* 0x0000000000048947 */ /* 0x004fea0003800000 */
[----:B------:R-:W-:Y:S01]  /*41a0*/  BPT.TRAP 0x1 ;  /* 0x000000040000795c */ /* 0x000fe20000300000 */
.L_x_353:
        /* <DEDUP_REMOVED lines=48> */
.L_x_354:
        /* <DEDUP_REMOVED lines=16> */
.L_x_344:
[----:B------:R-:W2:Y:S01]  /*45b0*/  S2UR UR7, SR_CTAID.Y ;  /* 0x00000000000779c3 */ /* 0x000ea20000002600 */
[----:B------:R-:W-:Y:S01]  /*45c0*/  ULDC UR6, c[0x0][0x850] ;  /* 0x0002140000067ab9 */ /* 0x000fe20000000800 */
[----:B------:R-:W3:Y:S01]  /*45d0*/  S2R R0, SR_TID.X ;  /* 0x0000000000007919 */ /* 0x000ee20000002100 */
[----:B------:R-:W-:Y:S01]  /*45e0*/  UISETP.NE.AND UP0, UPT, UR6, 0x1, UPT ;  /* 0x000000010600788c */ /* 0x000fe2000bf05270 */
[----:B------:R-:W-:Y:S01]  /*45f0*/  IMAD R23, R16, 0x1800, R23 ;  /* 0x0000180010177824 */ /* 0x000fe200078e0217 */
[----:B------:R-:W-:Y:S01]  /*4600*/  ULDC.64 UR14, c[0x0][0x818] ;  /* 0x00020600000e7ab9 */ /* 0x000fe20000000a00 */
[----:B------:R-:W-:Y:S01]  /*4610*/  ULDC UR12, c[0x0][0x870] ;  /* 0x00021c00000c7ab9 */ /* 0x000fe20000000800 */
[----:B------:R-:W-:Y:S01]  /*4620*/  ULDC.64 UR18, c[0x0][0x840] ;  /* 0x0002100000127ab9 */ /* 0x000fe20000000a00 */
[----:B------:R-:W5:Y:S01]  /*4630*/  S2UR UR17, SR_CTAID.X ;  /* 0x00000000001179c3 */ /* 0x000f620000002500 */
[----:B------:R-:W-:Y:S01]  /*4640*/  ULDC.64 UR20, c[0x0][0x868] ;  /* 0x00021a0000147ab9 */ /* 0x000fe20000000a00 */
[----:B------:R-:W-:-:S06]  /*4650*/  IMAD R23, R23, 0x4, R18 ;  /* 0x0000000417177824 */ /* 0x000fcc00078e0212 */
[----:B------:R-:W-:Y:S08]  /*4660*/  BAR.SYNC.DEFER_BLOCKING 0x1, 0x100 ;  /* 0x0044000000007b1d */ /* 0x000ff00000010000 */
[----:B------:R-:W4:Y:S01]  /*4670*/  S2UR UR24, SR_CTAID.Z ;  /* 0x00000000001879c3 */ /* 0x000f220000002700 */
[----:B------:R-:W-:Y:S01]  /*4680*/  @UP0 ULDC UR4, c[0x0][0x854] ;  /* 0x0002150000040ab9 */ /* 0x000fe20000000800 */
[----:B------:R-:W-:Y:S01]  /*4690*/  @UP0 ULDC UR9, c[0x0][0x858] ;  /* 0x0002160000090ab9 */ /* 0x000fe20000000800 */
[----:B------:R-:W-:Y:S01]  /*46a0*/  ULDC.64 UR22, c[0x0][0x848] ;  /* 0x0002120000167ab9 */ /* 0x000fe20000000a00 */
[----:B------:R-:W-:Y:S01]  /*46b0*/  BSSY B0, `(.L_x_356) ;  /* 0x0000073000007945 */ /* 0x000fe20003800000 */
[----:B--2---:R-:W-:-:S02]  /*46c0*/  UIMAD.WIDE.U32 UR4, UR7, UR4, URZ ;  /* 0x00000004070472a5 */ /* 0x004fc4000f8e003f */
[----:B------:R-:W-:Y:S02]  /*46d0*/  UMOV UR8, UR7 ;  /* 0x0000000700087c82 */ /* 0x000fe40008000000 */
[----:B------:R-:W-:Y:S02]  /*46e0*/  @UP0 USHF.R.U32.HI UR8, URZ, UR9, UR5 ;  /* 0x000000093f080299 */ /* 0x000fe40008011605 */
[----:B-----5:R-:W-:Y:S02]  /*46f0*/  UIMAD UR10, UR17, 0x3000, URZ ;  /* 0x00003000110a78a4 */ /* 0x020fe4000f8e023f */
[----:B------:R-:W-:Y:S01]  /*4700*/  USHF.R.S32.HI UR13, URZ, 0x1f, UR8 ;  /* 0x0000001f3f0d7899 */ /* 0x000fe20008011408 */
[----:B------:R2:W-:Y:S01]  /*4710*/  STS.128 [R23], R24 ;  /* 0x0000001817007388 */ /* 0x0005e20000000c00 */
[----:B------:R-:W-:Y:S01]  /*4720*/  USHF.R.S32.HI UR11, URZ, 0x1f, UR10 ;  /* 0x0000001f3f0b7899 */ /* 0x000fe2000801140a */
[----:B---3--:R-:W-:Y:S01]  /*4730*/  ISETP.NE.AND P1, PT, R0, 0x80, PT ;  /* 0x000000800000780c */ /* 0x008fe20003f25270 */
[----:B------:R-:W-:Y:S01]  /*4740*/  UIMAD UR9, UR13, UR14, URZ ;  /* 0x0000000e0d0972a4 */ /* 0x000fe2000f8e023f */
[----:B------:R2:W-:Y:S01]  /*4750*/  STS.128 [R23+0x800], R28 ;  /* 0x0008001c17007388 */ /* 0x0005e20000000c00 */
[----:B------:R-:W-:-:S02]  /*4760*/  UIMAD UR12, UR17, UR12, URZ ;  /* 0x0000000c110c72a4 */ /* 0x000fc4000f8e023f */
[----:B------:R-:W-:Y:S01]  /*4770*/  UIMAD.WIDE.U32 UR4, UR8, UR14, UR10 ;  /* 0x0000000e080472a5 */ /* 0x000fe2000f8e000a */
[----:B------:R2:W-:Y:S01]  /*4780*/  STS.128 [R23+0x1000], R32 ;  /* 0x0010002017007388 */ /* 0x0005e20000000c00 */
[----:B------:R-:W-:Y:S01]  /*4790*/  UIMAD UR16, UR8, UR15, UR9 ;  /* 0x0000000f081072a4 */ /* 0x000fe2000f8e0209 */
[----:B------:R-:W-:Y:S01]  /*47a0*/  ULDC UR14, c[0x0][0x80c] ;  /* 0x00020300000e7ab9 */ /* 0x000fe20000000800 */
[----:B------:R-:W-:Y:S01]  /*47b0*/  UIMAD.WIDE.U32 UR10, UR8, UR18, UR10 ;  /* 0x00000012080a72a5 */ /* 0x000fe2000f8e000a */
[----:B------:R2:W-:Y:S01]  /*47c0*/  STS.128 [R23+0x1800], R36 ;  /* 0x0018002417007388 */ /* 0x0005e20000000c00 */
[----:B------:R-:W-:Y:S02]  /*47d0*/  UIMAD UR12, UR12, UR14, URZ ;  /* 0x0000000e0c0c72a4 */ /* 0x000fe4000f8e023f */
[----:B----4-:R-:W-:Y:S01]  /*47e0*/  UIMAD UR9, UR24, UR14, URZ ;  /* 0x0000000e180972a4 */ /* 0x010fe2000f8e023f */
[----:B------:R2:W-:Y:S01]  /*47f0*/  STS.128 [R23+0x2000], R4 ;  /* 0x0020000417007388 */ /* 0x0005e20000000c00 */
[----:B------:R-:W-:-:S02]  /*4800*/  USHF.R.S32.HI UR15, URZ, 0x1f, UR12 ;  /* 0x0000001f3f0f7899 */ /* 0x000fc4000801140c */
[----:B------:R-:W-:Y:S01]  /*4810*/  USHF.R.S32.HI UR14, URZ, 0x1f, UR9 ;  /* 0x0000001f3f0e7899 */ /* 0x000fe20008011409 */
[----:B------:R2:W-:Y:S01]  /*4820*/  STS.128 [R23+0x2800], R44 ;  /* 0x0028002c17007388 */ /* 0x0005e20000000c00 */
[----:B------:R-:W-:Y:S02]  /*4830*/  UIADD3 UR12, UP0, UP1, UR12, UR9, UR8 ;  /* 0x000000090c0c7290 */ /* 0x000fe4000f91e008 */
[----:B------:R-:W-:Y:S01]  /*4840*/  UIMAD UR17, UR13, UR18, URZ ;  /* 0x000000120d1172a4 */ /* 0x000fe2000f8e023f */
[----:B------:R2:W-:Y:S01]  /*4850*/  STS.128 [R23+0x3000], R48 ;  /* 0x0030003017007388 */ /* 0x0005e20000000c00 */
[----:B------:R-:W-:Y:S02]  /*4860*/  UIADD3.X UR14, UR15, UR14, UR13, UP0, UP1 ;  /* 0x0000000e0f0e7290 */ /* 0x000fe400087e240d */
[----:B------:R-:W-:Y:S01]  /*4870*/  USHF.L.U32 UR9, UR12, 0x2, URZ ;  /* 0x000000020c097899 */ /* 0x000fe2000800063f */
[----:B------:R2:W-:Y:S01]  /*4880*/  STS.128 [R23+0x3800], R52 ;  /* 0x0038003417007388 */ /* 0x0005e20000000c00 */
[----:B------:R-:W-:-:S02]  /*4890*/  USHF.L.U64.HI UR12, UR12, 0x2, UR14 ;  /* 0x000000020c0c7899 */ /* 0x000fc4000801020e */
[----:B------:R-:W-:Y:S01]  /*48a0*/  UIADD3 UR18, UP0, UR9, UR20, URZ ;  /* 0x0000001409127290 */ /* 0x000fe2000ff1e03f */
[----:B------:R2:W-:Y:S01]  /*48b0*/  STS.128 [R23+0x4000], R56 ;  /* 0x0040003817007388 */ /* 0x0005e20000000c00 */
[----:B------:R-:W-:Y:S02]  /*48c0*/  UIMAD UR17, UR8, UR19, UR17 ;  /* 0x00000013081172a4 */ /* 0x000fe4000f8e0211 */
[----:B------:R-:W-:Y:S01]  /*48d0*/  USHF.R.S32.HI UR13, URZ, 0x1f, UR24 ;  /* 0x0000001f3f0d7899 */ /* 0x000fe20008011418 */
[----:B------:R2:W-:Y:S01]  /*48e0*/  STS.128 [R23+0x4800], R60 ;  /* 0x0048003c17007388 */ /* 0x0005e20000000c00 */
[----:B------:R-:W-:Y:S01]  /*48f0*/  UIADD3.X UR19, UR12, UR21, URZ, UP0, !UPT ;  /* 0x000000150c137290 */ /* 0x000fe200087fe43f */
[----:B------:R-:W-:Y:S01]  /*4900*/  IMAD.U32 R2, RZ, RZ, UR18 ;  /* 0x00000012ff027e24 */ /* 0x000fe2000f8e00ff */
[----:B------:R-:W-:Y:S01]  /*4910*/  UIADD3 UR5, UR5, UR16, URZ ;  /* 0x0000001005057290 */ /* 0x000fe2000fffe03f */
[----:B------:R2:W-:Y:S01]  /*4920*/  STS.128 [R23+0x5000], R64 ;  /* 0x0050004017007388 */ /* 0x0005e20000000c00 */
[----:B------:R-:W-:Y:S01]  /*4930*/  ULDC.64 UR20, c[0x0][0x820] ;  /* 0x0002080000147ab9 */ /* 0x000fe20000000a00 */
[----:B------:R-:W-:Y:S01]  /*4940*/  UIMAD UR15, UR13, UR22, URZ ;  /* 0x000000160d0f72a4 */ /* 0x000fe2000f8e023f */
[----:B------:R-:W-:Y:S01]  /*4950*/  IMAD.U32 R3, RZ, RZ, UR19 ;  /* 0x00000013ff037e24 */ /* 0x000fe2000f8e00ff */
[----:B------:R-:W-:Y:S01]  /*4960*/  UIMAD UR14, UR13, UR20, URZ ;  /* 0x000000140d0e72a4 */ /* 0x000fe2000f8e023f */
[----:B------:R2:W-:Y:S01]  /*4970*/  STS.128 [R23+0x5800], R68 ;  /* 0x0058004417007388 */ /* 0x0005e20000000c00 */
[----:B------:R-:W-:-:S02]  /*4980*/  UIADD3 UR11, UR11, UR17, URZ ;  /* 0x000000110b0b7290 */ /* 0x000fc4000fffe03f */
[----:B------:R-:W-:Y:S02]  /*4990*/  UIMAD UR13, UR24, UR21, UR14 ;  /* 0x00000015180d72a4 */ /* 0x000fe4000f8e020e */
[----:B------:R-:W-:Y:S01]  /*49a0*/  UIMAD.WIDE.U32 UR4, UR24, UR20, UR4 ;  /* 0x00000014180472a5 */ /* 0x000fe2000f8e0004 */
[----:B------:R-:W-:Y:S01]  /*49b0*/  ULDC.64 UR16, c[0x0][0x800] ;  /* 0x0002000000107ab9 */ /* 0x000fe20000000a00 */
[----:B------:R-:W-:Y:S02]  /*49c0*/  UIMAD.WIDE.U32 UR10, UR24, UR22, UR10 ;  /* 0x00000016180a72a5 */ /* 0x000fe4000f8e000a */
[----:B------:R-:W-:Y:S02]  /*49d0*/  UIADD3 UR13, UR5, UR13, URZ ;  /* 0x0000000d050d7290 */ /* 0x000fe4000fffe03f */
[----:B------:R-:W-:Y:S02]  /*49e0*/  ULEA UR16, UP0, UR4, UR16, 0x2 ;  /* 0x0000001004107291 */ /* 0x000fe4000f80103f */
[----:B------:R-:W-:Y:S01]  /*49f0*/  UIMAD UR15, UR24, UR23, UR15 ;  /* 0x00000017180f72a4 */ /* 0x000fe2000f8e020f */
[----:B------:R-:W-:Y:S01]  /*4a00*/  ULDC.64 UR20, c[0x0][0x828] ;  /* 0x00020a0000147ab9 */ /* 0x000fe20000000a00 */
[----:B------:R-:W-:-:S02]  /*4a10*/  ULEA.HI.X UR17, UR4, UR17, UR13, 0x2, UP0 ;  /* 0x0000001104117291 */ /* 0x000fc400080f140d */
[----:B------:R-:W-:Y:S02]  /*4a20*/  UIADD3 UR5, UR11, UR15, URZ ;  /* 0x0000000f0b057290 */ /* 0x000fe4000fffe03f */
[----:B------:R-:W-:Y:S02]  /*4a30*/  ULEA UR20, UP1, UR10, UR20, 0x2 ;  /* 0x000000140a147291 */ /* 0x000fe4000f82103f */
[----:B------:R-:W-:Y:S01]  /*4a40*/  UIADD3 UR4, -UR8, URZ, URZ ;  /* 0x0000003f08047290 */ /* 0x000fe2000fffe13f */
[----:B------:R-:W-:Y:S01]  /*4a50*/  ULDC UR11, c[0x0][0x740] ;  /* 0x0001d000000b7ab9 */ /* 0x000fe20000000800 */
[----:B------:R-:W-:Y:S01]  /*4a60*/  ULEA.HI.X UR5, UR10, UR21, UR5, 0x2, UP1 ;  /* 0x000000150a057291 */ /* 0x000fe200088f1405 */
        /* <DEDUP_REMOVED lines=48> */
[----:B------:R-:W-:Y:S01]  /*4d70*/  UIMAD UR6, UR6, UR4, UR7 ;  /* 0x00000004060672a4 */ /* 0x000fe2000f8e0207 */
[----:B--2---:R-:W-:Y:S11]  /*4d80*/  @P1 BRA `(.L_x_357) ;  /* 0x0000000000141947 */ /* 0x004ff60003800000 */
.L_x_358:
[----:B------:R-:W2:Y:S04]  /*4d90*/  LDG.E.STRONG.GPU R0, desc[UR46][R2.64] ;  /* 0x0000002e02007981 */ /* 0x000ea8000c1ef900 */
[----:B--2---:R-:W-:Y:S01]  /*4da0*/  CCTL.IVALL ;  /* 0x00000000ff00798f */ /* 0x004fe20002000000 */
[----:B------:R-:W-:Y:S05]  /*4db0*/  YIELD ;  /* 0x0000000000007946 */ /* 0x000fea0003800000 */
[----:B------:R-:W-:-:S13]  /*4dc0*/  ISETP.NE.AND P0, PT, R0, UR6, PT ;  /* 0x0000000600007c0c */ /* 0x000fda000bf05270 */
[----:B------:R-:W-:Y:S05]  /*4dd0*/  @P0 BRA `(.L_x_358) ;  /* 0xfffffffc00ec0947 */ /* 0x000fea000383ffff */
.L_x_357:
[----:B------:R-:W-:Y:S05]  /*4de0*/  BSYNC B0 ;  /* 0x0000000000007941 */ /* 0x000fea0003800000 */
.L_x_356:
[----:B------:R-:W-:-:S03]  /*4df0*/  UMOV UR4, 0xffffffff ;  /* 0xffffffff00047882 */ /* 0x000fc60000000000 */
[----:B------:R-:W-:Y:S05]  /*4e00*/  BRA.DIV UR4, `(.L_x_359) ;  /* 0x0000003e04cc7947 */ /* 0x000fea000b800000 */
[----:B------:R-:W-:Y:S01]  /*4e10*/  NOP ;  /* 0x0000000000007918 */ /* 0x000fe20000000000 */
.L_x_441:
[----:B------:R-:W-:Y:S01]  /*4e20*/  @!PT LDS RZ, [RZ] ;  /* 0x00000000fffff984 */ /* 0x000fe20000000800 */
[----:B------:R-:W-:Y:S01]  /*4e30*/  @!PT LDS RZ, [RZ] ;  /* 0x00000000fffff984 */ /* 0x000fe20000000800 */
[----:B------:R-:W-:Y:S01]  /*4e40*/  @!PT LDS RZ, [RZ] ;  /* 0x00000000fffff984 */ /* 0x000fe20000000800 */
[----:B------:R-:W-:Y:S01]  /*4e50*/  @!PT LDS RZ, [RZ] ;  /* 0x00000000fffff984 */ /* 0x000fe20000000800 */
[----:B------:R2:W-:Y:S06]  /*4e60*/  MEMBAR.ALL.CTA ;  /* 0x0000000000007992 */ /* 0x0005ec0000008000 */
[----:B--2---:R-:W2:Y:S01]  /*4e70*/  FENCE.VIEW.ASYNC.S ;  /* 0x00000000000073c6 */ /* 0x004ea20000000000 */
[----:B------:R-:W-:Y:S05]  /*4e80*/  WARPSYNC.ALL ;  /* 0x0000000000007948 */ /* 0x000fea0003800000 */
[----:B------:R-:W-:Y:S01]  /*4e90*/  BSSY B0, `(.L_x_360) ;  /* 0x0000010000007945 */ /* 0x000fe20003800000 */
[----:B--2---:R-:W-:Y:S06]  /*4ea0*/  BAR.SYNC.DEFER_BLOCKING 0x1, 0x100 ;  /* 0x0044000000007b1d */ /* 0x004fec0000010000 */
[----:B------:R-:W-:Y:S05]  /*4eb0*/  @P1 BRA `(.L_x_361) ;  /* 0x0000000000341947 */ /* 0x000fea0003800000 */
[----:B------:R-:W-:Y:S01]  /*4ec0*/  R2UR UR7, R18 ;  /* 0x00000000120772ca */ /* 0x000fe200000e0000 */
[----:B------:R-:W-:Y:S01]  /*4ed0*/  UMOV UR8, 0xc00 ;  /* 0x00000c0000087882 */ /* 0x000fe20000000000 */
[----:B------:R-:W-:Y:S01]  /*4ee0*/  PLOP3.LUT P0, PT, PT, PT, PT, 0x80, 0x0 ;  /* 0x000000000000781c */ /* 0x000fe20003f0f070 */
[----:B------:R-:W-:Y:S01]  /*4ef0*/  UMOV UR10, 0x0 ;  /* 0x00000000000a7882 */ /* 0x000fe20000000000 */
[----:B------:R-:W-:Y:S01]  /*4f00*/  UMOV UR11, 0x14f00000 ;  /* 0x14f00000000b7882 */ /* 0x000fe20000000000 */
[----:B------:R-:W-:-:S10]  /*4f10*/  UMOV UR4, UR20 ;  /* 0x0000001400047c82 */ /* 0x000fd40008000000 */
.L_x_362:
[----:B------:R-:W-:Y:S01]  /*4f20*/  @P0 ELECT P2, URZ, PT ;  /* 0x00000000003f082f */ /* 0x000fe20003840000 */
[----:B------:R2:W-:-:S12]  /*4f30*/  UBLKRED.G.S.ADD.F32.RN [UR4], [UR7], UR8, desc[UR10] ;  /* 0x00000a04070073bb */ /* 0x0005d800080a1408 */
[----:B------:R-:W-:Y:S02]  /*4f40*/  @P2 PLOP3.LUT P0, PT, P2, PT, PT, 0x8, 0x0 ;  /* 0x000000000000281c */ /* 0x000fe4000170e170 */
[----:B------:R-:W-:-:S11]  /*4f50*/  PLOP3.LUT P2, PT, PT, PT, PT, 0x8, 0x0 ;  /* 0x000000000000781c */ /* 0x000fd60003f4e170 */
[----:B--2---:R-:W-:Y:S05]  /*4f60*/  @P0 BRA.U.ANY `(.L_x_362) ;  /* 0xfffffffd00ec0947 */ /* 0x004fea000393ffff */
[----:B------:R0:W-:Y:S01]  /*4f70*/  UTMACMDFLUSH ;  /* 0x00000000000079b7 */ /* 0x0001e20000000000 */
[----:B------:R-:W-:-:S04]  /*4f80*/  DEPBAR.LE SB0, 0x0 ;  /* 0x000080000000791a */ /* 0x000fc80000000000 */
.L_x_361:
[----:B------:R-:W-:Y:S05]  /*4f90*/  BSYNC B0 ;  /* 0x0000000000007941 */ /* 0x000fea0003800000 */
.L_x_360:
        /* <DEDUP_REMOVED lines=12> */
[----:B------:R-:W-:-:S05]  /*5060*/  IMAD.MOV.U32 R5, RZ, RZ, 0x1 ;  /* 0x00000001ff057424 */ /* 0x000fca00078e00ff */
[----:B------:R2:W-:Y:S02]  /*5070*/  REDG.E.ADD.S32.STRONG.GPU desc[UR46][R2.64], R5 ;  /* 0x000000050200798e */ /* 0x0005e4000c10e3ae */
.L_x_364:
[----:B------:R-:W-:Y:S05]  /*5080*/  BSYNC B0 ;  /* 0x0000000000007941 */ /* 0x000fea0003800000 */
.L_x_363:
[----:B------:R-:W-:Y:S06]  /*5090*/  BAR.SYNC.DEFER_BLOCKING 0x1, 0x100 ;  /* 0x0044000000007b1d */ /* 0x000fec0000010000 */
[----:B------:R-:W-:Y:S01]  /*50a0*/  ULDC.64 UR4, c[0x0][0x860] ;  /* 0x0002180000047ab9 */ /* 0x000fe20000000a00 */
[----:B------:R-:W-:Y:S01]  /*50b0*/  BSSY B0, `(.L_x_365) ;  /* 0x0000017000007945 */ /* 0x000fe20003800000 */
[----:B------:R-:W-:-:S04]  /*50c0*/  UIADD3 UR9, UP0, UR9, UR4, URZ ;  /* 0x0000000409097290 */ /* 0x000fc8000ff1e03f */
[----:B------:R-:W-:Y:S02]  /*50d0*/  UIADD3.X UR12, UR12, UR5, URZ, UP0, !UPT ;  /* 0x000000050c0c7290 */ /* 0x000fe400087fe43f */
[----:B--2---:R-:W-:-:S04]  /*50e0*/  IMAD.U32 R2, RZ, RZ, UR9 ;  /* 0x00000009ff027e24 */ /* 0x004fc8000f8e00ff */
[----:B------:R-:W-:Y:S01]  /*50f0*/  IMAD.U32 R3, RZ, RZ, UR12 ;  /* 0x0000000cff037e24 */ /* 0x000fe2000f8e00ff */
        /* <DEDUP_REMOVED lines=12> */
[----:B------:R-:W-:Y:S05]  /*51c0*/  @P1 BRA `(.L_x_366) ;  /* 0x0000000000141947 */ /* 0x000fea0003800000 */
.L_x_367:
[----:B------:R-:W3:Y:S04]  /*51d0*/  LDG.E.STRONG.GPU R0, desc[UR46][R2.64] ;  /* 0x0000002e02007981 */ /* 0x000ee8000c1ef900 */
[----:B---3--:R-:W-:Y:S01]  /*51e0*/  CCTL.IVALL ;  /* 0x00000000ff00798f */ /* 0x008fe20002000000 */
[----:B------:R-:W-:Y:S05]  /*51f0*/  YIELD ;  /* 0x0000000000007946 */ /* 0x000fea0003800000 */
[----:B------:R-:W-:-:S13]  /*5200*/  ISETP.NE.AND P0, PT, R0, UR6, PT ;  /* 0x0000000600007c0c */ /* 0x000fda000bf05270 */
[----:B------:R-:W-:Y:S05]  /*5210*/  @P0 BRA `(.L_x_367) ;  /* 0xfffffffc00ec0947 */ /* 0x000fea000383ffff */
.L_x_366:
[----:B------:R-:W-:Y:S05]  /*5220*/  BSYNC B0 ;  /* 0x0000000000007941 */ /* 0x000fea0003800000 */
.L_x_365:
[----:B------:R-:W-:-:S03]  /*5230*/  UMOV UR4, 0xffffffff ;  /* 0xffffffff00047882 */ /* 0x000fc60000000000 */
[----:B------:R-:W-:Y:S05]  /*5240*/  BRA.DIV UR4, `(.L_x_368) ;  /* 0x0000003a04d87947 */ /* 0x000fea000b800000 */
[----:B------:R-:W-:Y:S01]  /*5250*/  NOP ;  /* 0x0000000000007918 */ /* 0x000fe20000000000 */
.L_x_444:
[----:B------:R-:W-:Y:S01]  /*5260*/  @!PT LDS RZ, [RZ] ;  /* 0x00000000fffff984 */ /* 0x000fe20000000800 */
[----:B------:R-:W-:Y:S01]  /*5270*/  @!PT LDS RZ, [RZ] ;  /* 0x00000000fffff984 */ /* 0x000fe20000000800 */
[----:B------:R-:W-:Y:S01]  /*5280*/  @!PT LDS RZ, [RZ] ;  /* 0x00000000fffff984 */ /* 0x000fe20000000800 */
[----:B------:R-:W-:Y:S01]  /*5290*/  @!PT LDS RZ, [RZ] ;  /* 0x00000000fffff984 */ /* 0x000fe20000000800 */
[----:B------:R3:W-:Y:S06]  /*52a0*/  MEMBAR.ALL.CTA ;  /* 0x0000000000007992 */ /* 0x0007ec0000008000 */
[----:B---3--:R-:W3:Y:S01]  /*52b0*/  FENCE.VIEW.ASYNC.S ;  /* 0x00000000000073c6 */ /* 0x008ee20000000000 */
[----:B------:R-:W-:Y:S05]  /*52c0*/  WARPSYNC.ALL ;  /* 0x0000000000007948 */ /* 0x000fea0003800000 */
[----:B------:R-:W-:Y:S01]  /*52d0*/  BSSY B0, `(.L_x_369) ;  /* 0x0000011000007945 */ /* 0x000fe20003800000 */
        /* <DEDUP_REMOVED lines=9> */
.L_x_371:
[----:B------:R-:W-:Y:S01]  /*5370*/  @P0 ELECT P2, URZ, PT ;  /* 0x00000000003f082f */ /* 0x000fe20003840000 */
[----:B------:R3:W-:-:S12]  /*5380*/  UBLKRED.G.S.ADD.F32.RN [UR4], [UR7], UR8, desc[UR10] ;  /* 0x00000a04070073bb */ /* 0x0007d800080a1408 */
[----:B------:R-:W-:Y:S02]  /*5390*/  @P2 PLOP3.LUT P0, PT, P2, PT, PT, 0x8, 0x0 ;  /* 0x000000000000281c */ /* 0x000fe4000170e170 */
[----:B------:R-:W-:-:S11]  /*53a0*/  PLOP3.LUT P2, PT, PT, PT, PT, 0x8, 0x0 ;  /* 0x000000000000781c */ /* 0x000fd60003f4e170 */
[----:B---3--:R-:W-:Y:S05]  /*53b0*/  @P0 BRA.U.ANY `(.L_x_371) ;  /* 0xfffffffd00ec0947 */ /* 0x008fea000393ffff */
[----:B------:R0:W-:Y:S01]  /*53c0*/  UTMACMDFLUSH ;  /* 0x00000000000079b7 */ /* 0x0001e20000000000 */
[----:B------:R-:W-:-:S04]  /*53d0*/  DEPBAR.LE SB0, 0x0 ;  /* 0x000080000000791a */ /* 0x000fc80000000000 */
.L_x_370:
[----:B------:R-:W-:Y:S05]  /*53e0*/  BSYNC B0 ;  /* 0x0000000000007941 */ /* 0x000fea0003800000 */
.L_x_369:
[----:B------:R-:W-:Y:S01]  /*53f0*/  NOP ;  /* 0x0000000000007918 */ /* 0x000fe20000000000 */
[----:B------:R-:W-:Y:S05]  /*5400*/  @P1 BRA `(.L_x_335) ;  /* 0x0000003400e01947 */ /* 0x000fea0003800000 */
[----:B------:R-:W-:Y:S01]  /*5410*/  IMAD.MOV.U32 R5, RZ, RZ, 0x1 ;  /* 0x00000001ff057424 */ /* 0x000fe200078e00ff */
[----:B------:R-:W-:Y:S01]  /*5420*/  @!PT LDS RZ, [RZ] ;  /* 0x00000000fffff984 */ /* 0x000fe20000000800 */
[----:B------:R-:W-:Y:S01]  /*5430*/  @!PT LDS RZ, [RZ] ;  /* 0x00000000fffff984 */ /* 0x000fe20000000800 */
[----:B------:R-:W-:Y:S01]  /*5440*/  @!PT LDS RZ, [RZ] ;  /* 0x00000000fffff984 */ /* 0x000fe20000000800 */
[----:B------:R-:W-:Y:S01]  /*5450*/  @!PT LDS RZ, [RZ] ;  /* 0x00000000fffff984 */ /* 0x000fe20000000800 */
[----:B------:R3:W-:Y:S06]  /*5460*/  MEMBAR.ALL.CTA ;  /* 0x0000000000007992 */ /* 0x0007ec0000008000 */
[----:B---3--:R-:W-:Y:S06]  /*5470*/  MEMBAR.ALL.GPU ;  /* 0x0000000000007992 */ /* 0x008fec000000a000 */
[----:B------:R-:W-:-:S00]  /*5480*/  ERRBAR ;  /* 0x00000000000079ab */ /* 0x000fc00000000000 */
[----:B------:R-:W-:Y:S06]  /*5490*/  CGAERRBAR ;  /* 0x00000000000075ab */ /* 0x000fec0000000000 */
[----:B012345:R-:W-:Y:S04]  /*54a0*/  CCTL.IVALL ;  /* 0x00000000ff00798f */ /* 0x03ffe80002000000 */
[----:B------:R3:W-:Y:S01]  /*54b0*/  REDG.E.ADD.S32.STRONG.GPU desc[UR46][R2.64], R5 ;  /* 0x000000050200798e */ /* 0x0007e2000c10e3ae */
[----:B------:R-:W-:Y:S05]  /*54c0*/  BRA `(.L_x_335) ;  /* 0x0000003400b07947 */ /* 0x000fea0003800000 */
.L_x_333:
        /* <DEDUP_REMOVED lines=13> */
[----:B------:R-:W-:Y:S01]  /*55a0*/  ULDC UR16, c[0x0][0x280] ;  /* 0x0000a00000107ab9 */ /* 0x000fe20000000800 */
[----:B------:R-:W-:Y:S01]  /*55b0*/  ULDC.64 UR10, c[0x0][0x2d8] ;  /* 0x0000b600000a7ab9 */ /* 0x000fe20000000a00 */
[----:B------:R-:W-:Y:S01]  /*55c0*/  UISETP.GE.AND UP1, UPT, UR16, 0x1, UPT ;  /* 0x000000011000788c */ /* 0x000fe2000bf26270 */
[----:B------:R-:W-:Y:S01]  /*55d0*/  ULDC UR15, c[0x0][0x288] ;  /* 0x0000a200000f7ab9 */ /* 0x000fe20000000800 */
[----:B------:R-:W-:Y:S01]  /*55e0*/  USHF.R.S32.HI UR14, URZ, 0x1f, UR7 ;  /* 0x0000001f3f0e7899 */ /* 0x000fe20008011407 */
[----:B------:R-:W-:-:S03]  /*55f0*/  ULDC.64 UR12, c[0x0][0x2e0] ;  /* 0x0000b800000c7ab9 */ /* 0x000fc60000000a00 */
[----:B------:R-:W-:Y:S02]  /*5600*/  PLOP3.LUT P1, PT, PT, PT, UP1, 0x80, 0x0 ;  /* 0x000000000000781c */ /* 0x000fe40003f2f018 */
[----:B------:R-:W-:Y:S01]  /*5610*/  ELECT P0, URZ, PT ;  /* 0x00000000003f782f */ /* 0x000fe20003800000 */
[----:B-1----:R-:W-:Y:S02]  /*5620*/  USHF.R.S32.HI UR8, URZ, 0x1f, UR9 ;  /* 0x0000001f3f087899 */ /* 0x002fe40008011409 */
[----:B------:R-:W-:Y:S02]  /*5630*/  UIMAD.WIDE.U32 UR4, UR9, UR10, URZ ;  /* 0x0000000a090472a5 */ /* 0x000fe4000f8e003f */
[----:B------:R-:W-:-:S04]  /*5640*/  UIMAD UR6, UR8, UR10, URZ ;  /* 0x0000000a080672a4 */ /* 0x000fc8000f8e023f */
[----:B------:R-:W-:Y:S02]  /*5650*/  UIMAD UR6, UR9, UR11, UR6 ;  /* 0x0000000b090672a4 */ /* 0x000fe4000f8e0206 */
[----:B------:R-:W-:Y:S02]  /*5660*/  UIMAD UR11, UR7, UR15, URZ ;  /* 0x0000000f070b72a4 */ /* 0x000fe4000f8e023f */
[----:B------:R-:W-:Y:S02]  /*5670*/  UIADD3 UR5, UR5, UR6, URZ ;  /* 0x0000000605057290 */ /* 0x000fe4000fffe03f */
[----:B------:R-:W-:Y:S02]  /*5680*/  UIMAD UR6, UR14, UR12, URZ ;  /* 0x0000000c0e0672a4 */ /* 0x000fe4000f8e023f */
[----:B------:R-:W-:Y:S02]  /*5690*/  UIADD3 UR10, UP0, UR11, UR9, URZ ;  /* 0x000000090b0a7290 */ /* 0x000fe4000ff1e03f */
[----:B------:R-:W-:-:S02]  /*56a0*/  UIMAD UR14, UR7, UR13, UR6 ;  /* 0x0000000d070e72a4 */ /* 0x000fc4000f8e0206 */
[----:B------:R-:W-:Y:S02]  /*56b0*/  UIMAD.WIDE.U32 UR6, UR7, UR12, UR4 ;  /* 0x0000000c070672a5 */ /* 0x000fe4000f8e0004 */
[----:B------:R-:W-:Y:S01]  /*56c0*/  ULEA.HI.X.SX32 UR11, UR11, UR8, 0x1, UP0 ;  /* 0x000000080b0b7291 */ /* 0x000fe200080f0e3f */
[----:B------:R-:W-:Y:S11]  /*56d0*/  @!P1 BRA `(.L_x_335) ;  /* 0x00000034002c9947 */ /* 0x000ff60003800000 */
[----:B------:R-:W1:Y:S01]  /*56e0*/  S2R R3, SR_TID.X ;  /* 0x0000000000037919 */ /* 0x000e620000002100 */
[----:B------:R-:W-:Y:S01]  /*56f0*/  UIADD3 UR4, UR16, 0x3f, URZ ;  /* 0x0000003f10047890 */ /* 0x000fe2000fffe03f */
[----:B------:R-:W2:Y:S01]  /*5700*/  S2UR UR27, SR_CTAID.X ;  /* 0x00000000001b79c3 */ /* 0x000ea20000002500 */
[----:B------:R-:W-:Y:S02]  /*5710*/  UISETP.GE.AND UP0, UPT, UR16, 0x41, UPT ;  /* 0x000000411000788c */ /* 0x000fe4000bf06270 */
[----:B------:R-:W-:Y:S02]  /*5720*/  USHF.R.S32.HI UR5, URZ, 0x1f, UR4 ;  /* 0x0000001f3f057899 */ /* 0x000fe40008011404 */
[----:B------:R-:W-:Y:S02]  /*5730*/  UIADD3 UR14, UR7, UR14, URZ ;  /* 0x0000000e070e7290 */ /* 0x000fe4000fffe03f */
[----:B------:R-:W-:Y:S01]  /*5740*/  ULEA.HI UR5, UR5, UR4, URZ, 0x6 ;  /* 0x0000000405057291 */ /* 0x000fe2000f8f303f */
[----:B------:R-:W-:-:S02]  /*5750*/  PLOP3.LUT P1, PT, PT, PT, UP0, 0x80, 0x0 ;  /* 0x000000000000781c */ /* 0x000fc40003f2f008 */
[----:B------:R-:W-:Y:S01]  /*5760*/  ULDC UR4, c[0x0][0x760] ;  /* 0x0001d80000047ab9 */ /* 0x000fe20000000800 */
[----:B------:R-:W-:Y:S02]  /*5770*/  USHF.R.S32.HI UR5, URZ, 0x6, UR5 ;  /* 0x000000063f057899 */ /* 0x000fe40008011405 */
        /* <DEDUP_REMOVED lines=19> */
.L_x_398:
        /* <DEDUP_REMOVED lines=17> */
.L_x_376:
[----:B------:R-:W2:Y:S04]  /*59c0*/  LDG.E.STRONG.GPU R4, desc[UR46][R2.64] ;  /* 0x0000002e02047981 */ /* 0x000ea8000c1ef900 */
[----:B--2---:R-:W-:Y:S01]  /*59d0*/  CCTL.IVALL ;  /* 0x00000000ff00798f */ /* 0x004fe20002000000 */
[----:B------:R-:W-:Y:S05]  /*59e0*/  YIELD ;  /* 0x0000000000007946 */ /* 0x000fea0003800000 */
[----:B------:R-:W-:-:S13]  /*59f0*/  ISETP.NE.AND P3, PT, R4, UR27, PT ;  /* 0x0000001b04007c0c */ /* 0x000fda000bf65270 */
[----:B------:R-:W-:Y:S05]  /*5a00*/  @P3 BRA `(.L_x_376) ;  /* 0xfffffffc00ec3947 */ /* 0x000fea000383ffff */
.L_x_375:
[----:B------:R-:W-:Y:S05]  /*5a10*/  BSYNC B0 ;  /* 0x0000000000007941 */ /* 0x000fea0003800000 */
.L_x_374:
[----:B------:R-:W-:-:S03]  /*5a20*/  UMOV UR16, 0xffffffff ;  /* 0xffffffff00107882 */ /* 0x000fc60000000000 */
[----:B------:R-:W-:Y:S05]  /*5a30*/  BRA.DIV UR16, `(.L_x_377) ;  /* 0x0000003210f87947 */ /* 0x000fea000b800000 */
[----:B------:R-:W-:Y:S01]  /*5a40*/  NOP ;  /* 0x0000000000007918 */ /* 0x000fe20000000000 */
.L_x_447:
        /* <DEDUP_REMOVED lines=19> */
.L_x_379:
[----:B------:R-:W-:Y:S05]  /*5b80*/  BSYNC B0 ;  /* 0x0000000000007941 */ /* 0x000fea0003800000 */
.L_x_378:
        /* <DEDUP_REMOVED lines=13> */
.L_x_381:
[----:B------:R-:W-:Y:S05]  /*5c60*/  BSYNC B0 ;  /* 0x0000000000007941 */ /* 0x000fea0003800000 */
.L_x_380:
[----:B------:R-:W-:Y:S06]  /*5c70*/  BAR.ARV 0xa, 0xa0 ;  /* 0x0282800000007b1d */ /* 0x000fec0000002000 */
[----:B------:R-:W-:Y:S04]  /*5c80*/  BSSY B0, `(.L_x_382) ;  /* 0x0000003000007945 */ /* 0x000fe80003800000 */
[----:B------:R-:W-:Y:S05]  /*5c90*/  @!P0 BRA `(.L_x_383) ;  /* 0x0000000000048947 */ /* 0x000fea0003800000 */
[----:B------:R-:W-:-:S04]  /*5ca0*/  DEPBAR.LE SB0, 0x0 ;  /* 0x000080000000791a */ /* 0x000fc80000000000 */
.L_x_383:
[----:B------:R-:W-:Y:S05]  /*5cb0*/  BSYNC B0 ;  /* 0x0000000000007941 */ /* 0x000fea0003800000 */
.L_x_382:
        /* <DEDUP_REMOVED lines=19> */
.L_x_385:
[----:B------:R-:W-:Y:S05]  /*5df0*/  BSYNC B0 ;  /* 0x0000000000007941 */ /* 0x000fea0003800000 */
.L_x_384:
[----:B------:R-:W-:Y:S01]  /*5e00*/  UIADD3 UR19, UR15, UR19, URZ ;  /* 0x000000130f137290 */ /* 0x000fe2000fffe03f */
[----:B------:R-:W-:Y:S03]  /*5e10*/  BSSY B0, `(.L_x_386) ;  /* 0x000000d000007945 */ /* 0x000fe60003800000 */
[----:B------:R-:W-:-:S04]  /*5e20*/  UIADD3 UR16, UP0, UR19, UR10, URZ ;  /* 0x0000000a13107290 */ /* 0x000fc8000ff1e03f */
[----:B------:R-:W-:Y:S02]  /*5e30*/  ULEA.HI.X.SX32 UR19, UR19, UR11, 0x1, UP0 ;  /* 0x0000000b13137291 */ /* 0x000fe400080f0e3f */
[----:B------:R-:W-:-:S04]  /*5e40*/  ULEA UR8, UP0, UR16, UR8, 0x2 ;  /* 0x0000000810087291 */ /* 0x000fc8000f80103f */
[----:B------:R-:W-:Y:S02]  /*5e50*/  ULEA.HI.X UR19, UR16, UR9, UR19, 0x2, UP0 ;  /* 0x0000000910137291 */ /* 0x000fe400080f1413 */
[----:B-1----:R-:W-:-:S04]  /*5e60*/  IMAD.U32 R2, RZ, RZ, UR8 ;  /* 0x00000008ff027e24 */ /* 0x002fc8000f8e00ff */
[----:B------:R-:W-:Y:S01]  /*5e70*/  IMAD.U32 R3, RZ, RZ, UR19 ;  /* 0x00000013ff037e24 */ /* 0x000fe2000f8e00ff */
[----:B------:R-:W-:Y:S06]  /*5e80*/  @P1 BRA `(.L_x_387) ;  /* 0x0000000000141947 */ /* 0x000fec0003800000 */
.L_x_388:
[----:B------:R-:W2:Y:S04]  /*5e90*/  LDG.E.STRONG.GPU R4, desc[UR46][R2.64] ;  /* 0x0000002e02047981 */ /* 0x000ea8000c1ef900 */
[----:B--2---:R-:W-:Y:S01]  /*5ea0*/  CCTL.IVALL ;  /* 0x00000000ff00798f */ /* 0x004fe20002000000 */
[----:B------:R-:W-:Y:S05]  /*5eb0*/  YIELD ;  /* 0x0000000000007946 */ /* 0x000fea0003800000 */
[----:B------:R-:W-:-:S13]  /*5ec0*/  ISETP.NE.AND P3, PT, R4, UR27, PT ;  /* 0x0000001b04007c0c */ /* 0x000fda000bf65270 */
[----:B------:R-:W-:Y:S05]  /*5ed0*/  @P3 BRA `(.L_x_388) ;  /* 0xfffffffc00ec3947 */ /* 0x000fea000383ffff */
.L_x_387:
[----:B------:R-:W-:Y:S05]  /*5ee0*/  BSYNC B0 ;  /* 0x0000000000007941 */ /* 0x000fea0003800000 */
.L_x_386:
[----:B------:R-:W-:-:S03]  /*5ef0*/  UMOV UR8, 0xffffffff ;  /* 0xffffffff00087882 */ /* 0x000fc60000000000 */
[----:B------:R-:W-:Y:S05]  /*5f00*/  BRA.DIV UR8, `(.L_x_389) ;  /* 0x0000002e08e07947 */ /* 0x000fea000b800000 */
[----:B------:R-:W-:Y:S01]  /*5f10*/  NOP ;  /* 0x0000000000007918 */ /* 0x000fe20000000000 */
.L_x_450:
        /* <DEDUP_REMOVED lines=13> */
.L_x_391:
[----:B------:R-:W-:Y:S05]  /*5ff0*/  BSYNC B0 ;  /* 0x0000000000007941 */ /* 0x000fea0003800000 */
.L_x_390:
        /* <DEDUP_REMOVED lines=13> */
.L_x_393:
[----:B------:R-:W-:Y:S05]  /*60d0*/  BSYNC B0 ;  /* 0x0000000000007941 */ /* 0x000fea0003800000 */
.L_x_392:
[----:B------:R-:W-:Y:S06]  /*60e0*/  BAR.ARV 0xa, 0xa0 ;  /* 0x0282800000007b1d */ /* 0x000fec0000002000 */
[----:B------:R-:W-:Y:S04]  /*60f0*/  BSSY B0, `(.L_x_394) ;  /* 0x0000003000007945 */ /* 0x000fe80003800000 */
[----:B------:R-:W-:Y:S05]  /*6100*/  @!P0 BRA `(.L_x_395) ;  /* 0x0000000000048947 */ /* 0x000fea0003800000 */
[----:B------:R-:W-:-:S04]  /*6110*/  DEPBAR.LE SB0, 0x0 ;  /* 0x000080000000791a */ /* 0x000fc80000000000 */
.L_x_395:
[----:B------:R-:W-:Y:S05]  /*6120*/  BSYNC B0 ;  /* 0x0000000000007941 */ /* 0x000fea0003800000 */
.L_x_394:
        /* <DEDUP_REMOVED lines=19> */
.L_x_397:
[----:B------:R-:W-:Y:S05]  /*6260*/  BSYNC B0 ;  /* 0x0000000000007941 */ /* 0x000fea0003800000 */
.L_x_396:
[----:B------:R-:W-:Y:S02]  /*6270*/  UIADD3 UR4, UR4, 0x2, URZ ;  /* 0x0000000204047890 */ /* 0x000fe4000fffe03f */
[----:B------:R-:W-:Y:S01]  /*6280*/  UIADD3 UR5, UR5, 0x1, URZ ;  /* 0x0000000105057890 */ /* 0x000fe2000fffe03f */
[----:B------:R-:W-:Y:S11]  /*6290*/  @P2 BRA `(.L_x_398) ;  /* 0xfffffff400842947 */ /* 0x000ff6000383ffff */
.L_x_373:
[----:B------:R-:W-:-:S13]  /*62a0*/  ISETP.NE.AND P1, PT, RZ, UR33, PT ;  /* 0x00000021ff007c0c */ /* 0x000fda000bf25270 */
[----:B------:R-:W-:Y:S05]  /*62b0*/  @!P1 BRA `(.L_x_335) ;  /* 0x0000002800349947 */ /* 0x000fea0003800000 */
        /* <DEDUP_REMOVED lines=11> */
.L_x_401:
[----:B------:R-:W2:Y:S04]  /*6370*/  LDG.E.STRONG.GPU R0, desc[UR46][R2.64] ;  /* 0x0000002e02007981 */ /* 0x000ea8000c1ef900 */
[----:B--2---:R-:W-:Y:S01]  /*6380*/  CCTL.IVALL ;  /* 0x00000000ff00798f */ /* 0x004fe20002000000 */
[----:B------:R-:W-:Y:S05]  /*6390*/  YIELD ;  /* 0x0000000000007946 */ /* 0x000fea0003800000 */
[----:B------:R-:W-:-:S13]  /*63a0*/  ISETP.NE.AND P2, PT, R0, UR27, PT ;  /* 0x0000001b00007c0c */ /* 0x000fda000bf45270 */
[----:B------:R-:W-:Y:S05]  /*63b0*/  @P2 BRA `(.L_x_401) ;  /* 0xfffffffc00ec2947 */ /* 0x000fea000383ffff */
.L_x_400:
[----:B------:R-:W-:Y:S05]  /*63c0*/  BSYNC B0 ;  /* 0x0000000000007941 */ /* 0x000fea0003800000 */
.L_x_399:
[----:B------:R-:W-:-:S03]  /*63d0*/  UMOV UR5, 0xffffffff ;  /* 0xffffffff00057882 */ /* 0x000fc60000000000 */
[----:B------:R-:W-:Y:S05]  /*63e0*/  BRA.DIV UR5, `(.L_x_402) ;  /* 0x0000002a05c47947 */ /* 0x000fea000b800000 */
[----:B------:R-:W-:Y:S01]  /*63f0*/  NOP ;  /* 0x0000000000007918 */ /* 0x000fe20000000000 */
.L_x_453:
        /* <DEDUP_REMOVED lines=22> */
.L_x_404:
[----:B------:R-:W-:Y:S05]  /*6560*/  BSYNC B0 ;  /* 0x0000000000007941 */ /* 0x000fea0003800000 */
.L_x_403:
        /* <DEDUP_REMOVED lines=20> */
.L_x_406:
[----:B------:R-:W-:Y:S05]  /*66b0*/  BSYNC B0 ;  /* 0x0000000000007941 */ /* 0x000fea0003800000 */
.L_x_405:
[----:B------:R-:W-:Y:S06]  /*66c0*/  BAR.ARV 0xa, 0xa0 ;  /* 0x0282800000007b1d */ /* 0x000fec0000002000 */
[----:B------:R-:W-:Y:S04]  /*66d0*/  BSSY B0, `(.L_x_407) ;  /* 0x0000003000007945 */ /* 0x000fe80003800000 */
[----:B------:R-:W-:Y:S05]  /*66e0*/  @!P0 BRA `(.L_x_408) ;  /* 0x0000000000048947 */ /* 0x000fea0003800000 */
[----:B------:R-:W-:-:S04]  /*66f0*/  DEPBAR.LE SB0, 0x0 ;  /* 0x000080000000791a */ /* 0x000fc80000000000 */
.L_x_408:
[----:B------:R-:W-:Y:S05]  /*6700*/  BSYNC B0 ;  /* 0x0000000000007941 */ /* 0x000fea0003800000 */
.L_x_407:
[----:B------:R-:W-:Y:S06]  /*6710*/  BAR.ARV 0xb, 0xa0 ;  /* 0x02c2800000007b1d */ /* 0x000fec0000002000 */
[----:B------:R-:W-:Y:S01]  /*6720*/  NOP ;  /* 0x0000000000007918 */ /* 0x000fe20000000000 */
        /* <DEDUP_REMOVED lines=15> */
[----:B--2---:R4:W-:Y:S01]  /*6820*/  @P0 REDG.E.ADD.S32.STRONG.GPU desc[UR46][R2.64], R5 ;  /* 0x000000050200098e */ /* 0x0049e2000c10e3ae */
[----:B------:R-:W-:Y:S05]  /*6830*/  BRA `(.L_x_335) ;  /* 0x0000002000d47947 */ /* 0x000fea0003800000 */
.L_x_372:
        /* <DEDUP_REMOVED lines=48> */
.L_x_454:
        /* <DEDUP_REMOVED lines=14> */
.L_x_412:
        /* <DEDUP_REMOVED lines=23> */
[----:B------:R-:W-:Y:S01]  /*6d90*/  MOV R14, UR47 ;  /* 0x0000002f000e7c02 */ /* 0x000fe20008000f00 */
[----:B--2---:R-:W-:Y:S01]  /*6da0*/  IMAD.MOV.U32 R10, RZ, RZ, R6 ;  /* 0x000000ffff0a7224 */ /* 0x004fe200078e0006 */
[----:B------:R-:W-:Y:S01]  /*6db0*/  UIADD3 UR44, UR8, 0x1e000, URZ ;  /* 0x0001e000082c7890 */ /* 0x000fe2000fffe03f */
[----:B------:R-:W-:Y:S01]  /*6dc0*/  IMAD.MOV.U32 R11, RZ, RZ, R7 ;  /* 0x000000ffff0b7224 */ /* 0x000fe200078e0007 */
[----:B------:R-:W-:Y:S01]  /*6dd0*/  UMOV UR33, UR25 ;  /* 0x0000001900217c82 */ /* 0x000fe20008000000 */
[----:B------:R-:W-:Y:S01]  /*6de0*/  UMOV UR17, UR25 ;  /* 0x0000001900117c82 */ /* 0x000fe20008000000 */
[----:B------:R-:W-:Y:S01]  /*6df0*/  IADD3 R2, P1, R10, 0x2f0, RZ ;  /* 0x000002f00a027810 */ /* 0x000fe20007f3e0ff */
[----:B------:R-:W-:Y:S01]  /*6e00*/  UIADD3 UR9, UR8, 0x26800, URZ ;  /* 0x0002680008097890 */ /* 0x000fe2000fffe03f */
[----:B------:R-:W-:Y:S01]  /*6e10*/  MOV R15, UR46 ;  /* 0x0000002e000f7c02 */ /* 0x000fe20008000f00 */
[----:B------:R-:W-:Y:S01]  /*6e20*/  UMOV UR45, UR25 ;  /* 0x00000019002d7c82 */ /* 0x000fe20008000000 */
        /* <DEDUP_REMOVED lines=11> */
[----:B------:R-:W-:Y:S01]  /*6ee0*/  R2UR UR47, R14 ;  /* 0x000000000e2f72ca */ /* 0x000fe200000e0000 */
[----:B------:R-:W-:Y:S01]  /*6ef0*/  UIADD3 UR48, UR8, 0x4000, URZ ;  /* 0x0000400008307890 */ /* 0x000fe2000fffe03f */
[----:B------:R-:W-:Y:S01]  /*6f00*/  R2UR UR31, R2 ;  /* 0x00000000021f72ca */ /* 0x000fe200000e0000 */
[--C-:B------:R-:W-:Y:S01]  /*6f10*/  IMAD.X R2, RZ, RZ, R11.reuse, P2 ;  /* 0x000000ffff027224 */ /* 0x100fe200010e060b */
[----:B------:R-:W-:Y:S01]  /*6f20*/  UMOV UR58, 0x30 ;  /* 0x00000030003a7882 */ /* 0x000fe20000000000 */
[----:B------:R-:W-:Y:S01]  /*6f30*/  UMOV UR60, UR12 ;  /* 0x0000000c003c7c82 */ /* 0x000fe20008000000 */
[----:B------:R-:W-:Y:S01]  /*6f40*/  UMOV UR59, UR11 ;  /* 0x0000000b003b7c82 */ /* 0x000fe20008000000 */
[----:B------:R-:W-:Y:S01]  /*6f50*/  UMOV UR57, UR9 ;  /* 0x0000000900397c82 */ /* 0x000fe20008000000 */
[----:B------:R-:W-:Y:S01]  /*6f60*/  R2UR UR23, R2 ;  /* 0x00000000021772ca */ /* 0x000fe200000e0000 */
[----:B------:R-:W-:Y:S01]  /*6f70*/  UMOV UR50, 0x40 ;  /* 0x0000004000327882 */ /* 0x000fe20000000000 */
[----:B------:R-:W-:Y:S01]  /*6f80*/  IADD3 R2, P1, R10, 0xf0, RZ ;  /* 0x000000f00a027810 */ /* 0x000fe20007f3e0ff */
[----:B------:R-:W-:Y:S01]  /*6f90*/  UMOV UR52, UR12 ;  /* 0x0000000c00347c82 */ /* 0x000fe20008000000 */
[----:B------:R-:W-:Y:S01]  /*6fa0*/  UMOV UR51, UR11 ;  /* 0x0000000b00337c82 */ /* 0x000fe20008000000 */
[----:B------:R-:W-:Y:S01]  /*6fb0*/  UMOV UR49, UR9 ;  /* 0x0000000900317c82 */ /* 0x000fe20008000000 */
[----:B------:R-:W-:Y:S01]  /*6fc0*/  R2UR UR40, R2 ;  /* 0x00000000022872ca */ /* 0x000fe200000e0000 */
[----:B-1----:R-:W-:Y:S01]  /*6fd0*/  IMAD.X R3, RZ, RZ, R11, P1 ;  /* 0x000000ffff037224 */ /* 0x002fe200008e060b */
[----:B------:R-:W-:-:S04]  /*6fe0*/  R2UR UR46, R15 ;  /* 0x000000000f2e72ca */ /* 0x000fc800000e0000 */
        /* <DEDUP_REMOVED lines=21> */
[----:B------:R-:W-:Y:S01]  /*7140*/  MOV R16, UR45 ;  /* 0x0000002d00107c02 */ /* 0x000fe20008000f00 */
        /* <DEDUP_REMOVED lines=8> */
[----:B------:R-:W-:Y:S01]  /*71d0*/  MOV R17, UR44 ;  /* 0x0000002c00117c02 */ /* 0x000fe20008000f00 */
[----:B------:R-:W-:Y:S01]  /*71e0*/  UMOV UR42, 0x50 ;  /* 0x00000050002a7882 */ /* 0x000fe20000000000 */
[----:B------:R-:W-:Y:S01]  /*71f0*/  UMOV UR43, UR11 ;  /* 0x0000000b002b7c82 */ /* 0x000fe20008000000 */
[----:B------:R-:W-:Y:S01]  /*7200*/  MOV R18, UR42 ;  /* 0x0000002a00127c02 */ /* 0x000fe20008000f00 */
[----:B------:R-:W-:Y:S01]  /*7210*/  UMOV UR42, 0x20 ;  /* 0x00000020002a7882 */ /* 0x000fe20000000000 */
[----:B------:R-:W-:Y:S01]  /*7220*/  UMOV UR41, UR9 ;  /* 0x0000000900297c82 */ /* 0x000fe20008000000 */
[----:B------:R2:W-:Y:S01]  /*7230*/  UTMALDG.4D [UR16], [UR30], desc[UR54] ;  /* 0x000036101e0075b4 */ /* 0x0005e20008019000 */
[----:B------:R-:W-:Y:S01]  /*7240*/  IMAD.MOV.U32 R5, RZ, RZ, RZ ;  /* 0x000000ffff057224 */ /* 0x000fe200078e00ff */
[----:B------:R3:W-:Y:S01]  /*7250*/  UTMALDG.4D [UR40], [UR30], desc[UR54] ;  /* 0x000036281e0075b4 */ /* 0x0007e20008019000 */
[----:B------:R4:W-:Y:S01]  /*7260*/  UTMALDG.4D [UR56], [UR30], desc[UR54] ;  /* 0x000036381e0075b4 */ /* 0x0009e20008019000 */
[----:B-1----:R-:W-:Y:S01]  /*7270*/  UMOV UR10, 0x40 ;  /* 0x00000040000a7882 */ /* 0x002fe20000000000 */
[----:B------:R4:W-:Y:S01]  /*7280*/  UTMALDG.4D [UR48], [UR30], desc[UR54] ;  /* 0x000036301e0075b4 */ /* 0x0009e20008019000 */
        /* <DEDUP_REMOVED lines=15> */
[----:B------:R4:W-:Y:S10]  /*7380*/  UTMALDG.4D [UR8], [UR22], desc[UR54] ;  /* 0x00003608160075b4 */ /* 0x0009f40008019000 */
        /* <DEDUP_REMOVED lines=17> */
.L_x_423:
[----:B------:R-:W-:-:S04]  /*74a0*/  SHF.L.U32 R20, R9, 0x1f, RZ ;  /* 0x0000001f09147819 */ /* 0x000fc800000006ff */
[----:B-1----:R-:W1:Y:S02]  /*74b0*/  SYNCS.PHASECHK.TRANS64.TRYWAIT P1, [R0+URZ+0x26840], R20 ;  /* 0x02684014000075a7 */ /* 0x002e64000802017f */
[----:B-123--:R-:W-:Y:S05]  /*74c0*/  @!P1 BRA `(.L_x_415) ;  /* 0x0000001800bc9947 */ /* 0x00efea0003800000 */
.L_x_455:
[----:B------:R-:W-:Y:S05]  /*74d0*/  @P0 BRA `(.L_x_416) ;  /* 0x0000000000140947 */ /* 0x000fea0003800000 */
[----:B------:R-:W-:Y:S01]  /*74e0*/  ISETP.NE.AND P1, PT, R13, RZ, PT ;  /* 0x000000ff0d00720c */ /* 0x000fe20003f25270 */
[----:B------:R-:W-:-:S04]  /*74f0*/  IMAD.MOV.U32 R3, RZ, RZ, 0x3100 ;  /* 0x00003100ff037424 */ /* 0x000fc800078e00ff */
[----:B------:R2:W-:Y:S08]  /*7500*/  SYNCS.ARRIVE.TRANS64 RZ, [R0+URZ+0x26830], R3 ;  /* 0x0268300300ff79a7 */ /* 0x0005f0000800003f */
[----:B------:R-:W-:Y:S05]  /*7510*/  @!P1 BRA `(.L_x_416) ;  /* 0x0000000000049947 */ /* 0x000fea0003800000 */
[----:B------:R-:W-:Y:S01]  /*7520*/  BPT.TRAP 0x1 ;  /* 0x000000040000795c */ /* 0x000fe20000300000 */
.L_x_416:
        /* <DEDUP_REMOVED lines=42> */
.L_x_456:
[----:B------:R-:W-:Y:S05]  /*77d0*/  @P0 BRA `(.L_x_418) ;  /* 0x0000000000140947 */ /* 0x000fea0003800000 */
[----:B------:R-:W-:Y:S01]  /*77e0*/  ISETP.NE.AND P1, PT, R13, RZ, PT ;  /* 0x000000ff0d00720c */ /* 0x000fe20003f25270 */
[----:B------:R-:W-:-:S04]  /*77f0*/  IMAD.MOV.U32 R3, RZ, RZ, 0x3100 ;  /* 0x00003100ff037424 */ /* 0x000fc800078e00ff */
[----:B------:R3:W-:Y:S08]  /*7800*/  SYNCS.ARRIVE.TRANS64 RZ, [R0+URZ+0x26818], R3 ;  /* 0x0268180300ff79a7 */ /* 0x0007f0000800003f */
[----:B------:R-:W-:Y:S05]  /*7810*/  @!P1 BRA `(.L_x_418) ;  /* 0x0000000000049947 */ /* 0x000fea0003800000 */
[----:B------:R-:W-:Y:S01]  /*7820*/  BPT.TRAP 0x1 ;  /* 0x000000040000795c */ /* 0x000fe20000300000 */
.L_x_418:
        /* <DEDUP_REMOVED lines=34> */
.L_x_457:
[----:B-123--:R-:W-:Y:S01]  /*7a50*/  SHF.R.S32.HI R20, RZ, 0x1f, R19 ;  /* 0x0000001fff147819 */ /* 0x00efe20000011413 */
[----:B------:R-:W-:Y:S06]  /*7a60*/  @P0 BRA `(.L_x_420) ;  /* 0x0000000000140947 */ /* 0x000fec0003800000 */
[----:B------:R-:W-:Y:S01]  /*7a70*/  ISETP.NE.AND P1, PT, R13, RZ, PT ;  /* 0x000000ff0d00720c */ /* 0x000fe20003f25270 */
[----:B------:R-:W-:-:S04]  /*7a80*/  IMAD.MOV.U32 R21, RZ, RZ, 0x3100 ;  /* 0x00003100ff157424 */ /* 0x000fc800078e00ff */
[----:B------:R1:W-:Y:S08]  /*7a90*/  SYNCS.ARRIVE.TRANS64 RZ, [R0+URZ+0x26838], R21 ;  /* 0x0268381500ff79a7 */ /* 0x0003f0000800003f */
[----:B------:R-:W-:Y:S05]  /*7aa0*/  @!P1 BRA `(.L_x_420) ;  /* 0x0000000000049947 */ /* 0x000fea0003800000 */
[----:B------:R-:W-:Y:S01]  /*7ab0*/  BPT.TRAP 0x1 ;  /* 0x000000040000795c */ /* 0x000fe20000300000 */
.L_x_420:
        /* <DEDUP_REMOVED lines=38> */
.L_x_459:
[----:B------:R-:W-:Y:S05]  /*7d20*/  @P0 BRA `(.L_x_422) ;  /* 0x0000000000140947 */ /* 0x000fea0003800000 */
[----:B------:R-:W-:Y:S01]  /*7d30*/  ISETP.NE.AND P1, PT, R13, RZ, PT ;  /* 0x000000ff0d00720c */ /* 0x000fe20003f25270 */
[----:B--2---:R-:W-:-:S04]  /*7d40*/  IMAD.MOV.U32 R5, RZ, RZ, 0x3100 ;  /* 0x00003100ff057424 */ /* 0x004fc800078e00ff */
[----:B------:R3:W-:Y:S08]  /*7d50*/  SYNCS.ARRIVE.TRANS64 RZ, [R0+URZ+0x26810], R5 ;  /* 0x0268100500ff79a7 */ /* 0x0007f0000800003f */
[----:B------:R-:W-:Y:S05]  /*7d60*/  @!P1 BRA `(.L_x_422) ;  /* 0x0000000000049947 */ /* 0x000fea0003800000 */
[----:B------:R-:W-:Y:S01]  /*7d70*/  BPT.TRAP 0x1 ;  /* 0x000000040000795c */ /* 0x000fe20000300000 */
.L_x_422:
        /* <DEDUP_REMOVED lines=36> */
.L_x_414:
[----:B------:R-:W-:-:S13]  /*7fc0*/  ISETP.NE.AND P1, PT, R17, RZ, PT ;  /* 0x000000ff1100720c */ /* 0x000fda0003f25270 */
[----:B------:R-:W-:Y:S05]  /*7fd0*/  @!P1 BRA `(.L_x_413) ;  /* 0x0000000400609947 */ /* 0x000fea0003800000 */
[----:B------:R-:W-:-:S04]  /*7fe0*/  SHF.L.U32 R7, R9, 0x1f, RZ ;  /* 0x0000001f09077819 */ /* 0x000fc800000006ff */
[----:B------:R-:W2:Y:S02]  /*7ff0*/  SYNCS.PHASECHK.TRANS64.TRYWAIT P1, [R0+URZ+0x26840], R7 ;  /* 0x02684007000075a7 */ /* 0x000ea4000802017f */
[----:B--2---:R-:W-:Y:S05]  /*8000*/  @!P1 BRA `(.L_x_424) ;  /* 0x0000001000409947 */ /* 0x004fea0003800000 */
.L_x_460:
[----:B------:R-:W-:Y:S05]  /*8010*/  @P0 BRA `(.L_x_425) ;  /* 0x0000000000140947 */ /* 0x000fea0003800000 */
[----:B------:R-:W-:Y:S01]  /*8020*/  ISETP.NE.AND P1, PT, R13, RZ, PT ;  /* 0x000000ff0d00720c */ /* 0x000fe20003f25270 */
[----:B------:R-:W-:-:S04]  /*8030*/  IMAD.MOV.U32 R5, RZ, RZ, 0x3100 ;  /* 0x00003100ff057424 */ /* 0x000fc800078e00ff */
[----:B------:R3:W-:Y:S08]  /*8040*/  SYNCS.ARRIVE.TRANS64 RZ, [R0+URZ+0x26830], R5 ;  /* 0x0268300500ff79a7 */ /* 0x0007f0000800003f */
[----:B------:R-:W-:Y:S05]  /*8050*/  @!P1 BRA `(.L_x_425) ;  /* 0x0000000000049947 */ /* 0x000fea0003800000 */
[----:B------:R-:W-:Y:S01]  /*8060*/  BPT.TRAP 0x1 ;  /* 0x000000040000795c */ /* 0x000fe20000300000 */
.L_x_425:
        /* <DEDUP_REMOVED lines=40> */
.L_x_461:
[----:B------:R-:W-:Y:S05]  /*82f0*/  @P0 BRA `(.L_x_427) ;  /* 0x0000000000140947 */ /* 0x000fea0003800000 */
[----:B------:R-:W-:Y:S01]  /*8300*/  ISETP.NE.AND P0, PT, R13, RZ, PT ;  /* 0x000000ff0d00720c */ /* 0x000fe20003f05270 */
[----:B------:R-:W-:-:S04]  /*8310*/  IMAD.MOV.U32 R5, RZ, RZ, 0x3100 ;  /* 0x00003100ff057424 */ /* 0x000fc800078e00ff */
[----:B------:R4:W-:Y:S08]  /*8320*/  SYNCS.ARRIVE.TRANS64 RZ, [R0+URZ+0x26818], R5 ;  /* 0x0268180500ff79a7 */ /* 0x0009f0000800003f */
[----:B------:R-:W-:Y:S05]  /*8330*/  @!P0 BRA `(.L_x_427) ;  /* 0x0000000000048947 */ /* 0x000fea0003800000 */
[----:B------:R-:W-:Y:S01]  /*8340*/  BPT.TRAP 0x1 ;  /* 0x000000040000795c */ /* 0x000fe20000300000 */
.L_x_427:
        /* <DEDUP_REMOVED lines=33> */
.L_x_413:
[----:B------:R-:W4:Y:S01]  /*8560*/  S2R R2, SR_TID.X ;  /* 0x0000000000027919 */ /* 0x000f220000002100 */
[----:B------:R-:W-:Y:S01]  /*8570*/  IMAD R3, R12, 0x8, R0 ;  /* 0x000000080c037824 */ /* 0x000fe200078e0200 */
[----:B----4-:R-:W-:Y:S02]  /*8580*/  LOP3.LUT R4, R2, 0x7f, RZ, 0xc0, !PT ;  /* 0x0000007f02047812 */ /* 0x010fe400078ec0ff */
[----:B------:R-:W-:Y:S02]  /*8590*/  SHF.L.U32 R2, R9, 0x1f, RZ ;  /* 0x0000001f09027819 */ /* 0x000fe400000006ff */
[----:B------:R-:W-:Y:S02]  /*85a0*/  ISETP.NE.AND P1, PT, R4, RZ, PT ;  /* 0x000000ff0400720c */ /* 0x000fe40003f25270 */
[----:B------:R-:W4:Y:S02]  /*85b0*/  SYNCS.PHASECHK.TRANS64.TRYWAIT P0, [R3+URZ+0x26840], R2 ;  /* 0x02684002030075a7 */ /* 0x000f24000800017f */
[----:B----4-:R-:W-:Y:S09]  /*85c0*/  @!P0 BRA `(.L_x_428) ;  /* 0x0000000800f88947 */ /* 0x010ff20003800000 */
.L_x_462:
[----:B------:R-:W-:Y:S05]  /*85d0*/  @P1 BRA `(.L_x_429) ;  /* 0x0000000000181947 */ /* 0x000fea0003800000 */
[----:B------:R-:W5:Y:S01]  /*85e0*/  S2R R4, SR_TID.X ;  /* 0x0000000000047919 */ /* 0x000f620000002100 */
[----:B----4-:R-:W-:-:S04]  /*85f0*/  IMAD.MOV.U32 R2, RZ, RZ, 0x3100 ;  /* 0x00003100ff027424 */ /* 0x010fc800078e00ff */
[----:B------:R4:W-:Y:S01]  /*8600*/  SYNCS.ARRIVE.TRANS64 RZ, [R3+URZ+0x26830], R2 ;  /* 0x0268300203ff79a7 */ /* 0x0009e2000800003f */
[----:B-----5:R-:W-:-:S13]  /*8610*/  LOP3.LUT P0, RZ, R4, 0x1f, RZ, 0xc0, !PT ;  /* 0x0000001f04ff7812 */ /* 0x020fda000780c0ff */
[----:B----4-:R-:W-:Y:S05]  /*8620*/  @!P0 BRA `(.L_x_429) ;  /* 0x0000000000048947 */ /* 0x010fea0003800000 */
[----:B------:R-:W-:Y:S01]  /*8630*/  BPT.TRAP 0x1 ;  /* 0x000000040000795c */ /* 0x000fe20000300000 */
.L_x_429:
        /* <DEDUP_REMOVED lines=47> */
.L_x_410:
[----:B------:R-:W-:Y:S05]  /*8930*/  BSYNC B0 ;  /* 0x0000000000007941 */ /* 0x000fea0003800000 */
.L_x_409:
[----:B------:R-:W-:-:S03]  /*8940*/  UMOV UR5, 0xffffffff ;  /* 0xffffffff00057882 */ /* 0x000fc60000000000 */
[----:B------:R-:W-:Y:S05]  /*8950*/  BRA.DIV UR5, `(.L_x_430) ;  /* 0x0000000a05287947 */ /* 0x000fea000b800000 */
[----:B------:R-:W-:-:S13]  /*8960*/  ELECT P0, URZ, PT ;  /* 0x00000000003f782f */ /* 0x000fda0003800000 */
.L_x_465:
[----:B------:R-:W-:Y:S05]  /*8970*/  @!P0 BRA `(.L_x_335) ;  /* 0x0000000000848947 */ /* 0x000fea0003800000 */
[----:B------:R-:W-:-:S06]  /*8980*/  ULOP3.LUT UR5, UR38, 0x2, URZ, 0xfc, !UPT ;  /* 0x0000000226057892 */ /* 0x000fcc000f8efc3f */
[----:B------:R-:W-:-:S05]  /*8990*/  IMAD.U32 R2, RZ, RZ, UR5 ;  /* 0x00000005ff027e24 */ /* 0x000fca000f8e00ff */
[----:B------:R-:W-:-:S13]  /*89a0*/  ISETP.NE.AND P0, PT, R2, 0x3, PT ;  /* 0x000000030200780c */ /* 0x000fda0003f05270 */
[----:B------:R-:W-:Y:S05]  /*89b0*/  @!P0 BRA `(.L_x_431) ;  /* 0x0000000000048947 */ /* 0x000fea0003800000 */
[----:B------:R-:W-:Y:S01]  /*89c0*/  BPT.TRAP 0x1 ;  /* 0x000000040000795c */ /* 0x000fe20000300000 */
.L_x_431:
        /* <DEDUP_REMOVED lines=15> */
.L_x_466:
[----:B------:R-:W2:Y:S02]  /*8ac0*/  SYNCS.PHASECHK.TRANS64.TRYWAIT P1, [R3+URZ], R2 ;  /* 0x00000002030075a7 */ /* 0x000ea4000802017f */
[----:B--2---:R-:W-:Y:S05]  /*8ad0*/  @!P1 BRA `(.L_x_433) ;  /* 0x0000000800009947 */ /* 0x004fea0003800000 */
.L_x_467:
[----:B------:R-:W-:Y:S05]  /*8ae0*/  @!P0 BRA `(.L_x_434) ;  /* 0x0000000000048947 */ /* 0x000fea0003800000 */
[----:B------:R-:W-:Y:S01]  /*8af0*/  BPT.TRAP 0x1 ;  /* 0x000000040000795c */ /* 0x000fe20000300000 */
.L_x_434:
[----:B--2---:R-:W-:-:S04]  /*8b00*/  VIADD R3, R7, 0x26840 ;  /* 0x0002684007037836 */ /* 0x004fc80000000000 */
[----:B------:R-:W-:-:S04]  /*8b10*/  IMAD R0, R0, 0x8, R3 ;  /* 0x0000000800007824 */ /* 0x000fc800078e0203 */
[----:B------:R-:W2:Y:S02]  /*8b20*/  SYNCS.PHASECHK.TRANS64.TRYWAIT P0, [R0+URZ], R5 ;  /* 0x00000005000075a7 */ /* 0x000ea4000800017f */
[----:B--2---:R-:W-:Y:S05]  /*8b30*/  @!P0 BRA `(.L_x_435) ;  /* 0x0000000400fc8947 */ /* 0x004fea0003800000 */
.L_x_468:
[----:B------:R-:W-:-:S07]  /*8b40*/  IMAD R3, R4, 0x8, R3 ;  /* 0x0000000804037824 */ /* 0x000fce00078e0203 */
.L_x_436:
[----:B---3--:R3:W4:Y:S02]  /*8b50*/  SYNCS.PHASECHK.TRANS64.TRYWAIT P0, [R3+URZ], R2 ;  /* 0x00000002030075a7 */ /* 0x008724000800017f */
[----:B----4-:R-:W-:Y:S05]  /*8b60*/  @!P0 NANOSLEEP.SYNCS 0x989680 ;  /* 0x009896800000895d */ /* 0x010fea0003900000 */
[----:B------:R-:W4:Y:S02]  /*8b70*/  @!P0 SYNCS.PHASECHK.TRANS64 P0, [R3+URZ], R2 ;  /* 0x00000002030085a7 */ /* 0x000f24000800007f */
[----:B----4-:R-:W-:Y:S05]  /*8b80*/  @!P0 BRA `(.L_x_436) ;  /* 0xfffffffc00f08947 */ /* 0x010fea000383ffff */
.L_x_335:
[----:B------:R-:W-:Y:S05]  /*8b90*/  BSYNC B6 ;  /* 0x0000000000067941 */ /* 0x000fea0003800000 */
.L_x_332:
[----:B------:R-:W-:Y:S05]  /*8ba0*/  EXIT ;  /* 0x000000000000794d */ /* 0x000fea0003800000 */
.L_x_340:
[----:B------:R-:W-:Y:S02]  /*8bb0*/  IMAD.MOV.U32 R13, RZ, RZ, R16 ;  /* 0x000000ffff0d7224 */ /* 0x000fe400078e0010 */
[----:B------:R-:W-:Y:S02]  /*8bc0*/  IMAD.MOV.U32 R12, RZ, RZ, RZ ;  /* 0x000000ffff0c7224 */ /* 0x000fe400078e00ff */
[----:B------:R-:W-:Y:S02]  /*8bd0*/  IMAD.MOV.U32 R11, RZ, RZ, 0x1f ;  /* 0x0000001fff0b7424 */ /* 0x000fe400078e00ff */
[----:B------:R-:W-:-:S07]  /*8be0*/  IMAD.MOV.U32 R15, RZ, RZ, -0x1 ;  /* 0xffffffffff0f7424 */ /* 0x000fce00078e00ff */
[----:B------:R-:W-:Y:S05]  /*8bf0*/  WARPSYNC.COLLECTIVE R15, `(.L_x_437) ;  /* 0x000000000f087348 */ /* 0x000fea0003c00000 */
[----:B------:R1:W2:Y:S02]  /*8c00*/  SHFL.IDX P6, R14, R13, R12, R11 ;  /* 0x0000000c0d0e7389 */ /* 0x0002a400000c000b */
[----:B-12---:R-:W-:Y:S01]  /*8c10*/  ENDCOLLECTIVE ;  /* 0x000000000000791b */ /* 0x006fe20003800000 */
.L_x_437:
[----:B------:R-:W-:Y:S05]  /*8c20*/  BRA `(.L_x_438) ;  /* 0xffffff7c00c47947 */ /* 0x000fea000383ffff */
.L_x_342:
[----:B--2---:R2:W3:Y:S02]  /*8c30*/  SYNCS.PHASECHK.TRANS64.TRYWAIT P0, [R18+URZ+0x26800], R5 ;  /* 0x02680005120075a7 */ /* 0x0044e4000800017f */
[----:B---3--:R-:W-:Y:S05]  /*8c40*/  @!P0 NANOSLEEP.SYNCS 0x989680 ;  /* 0x009896800000895d */ /* 0x008fea0003900000 */
[----:B------:R-:W3:Y:S02]  /*8c50*/  @!P0 SYNCS.PHASECHK.TRANS64 P0, [R18+URZ+0x26800], R5 ;  /* 0x02680005120085a7 */ /* 0x000ee4000800007f */
[----:B---3--:R-:W-:Y:S05]  /*8c60*/  @!P0 BRA `(.L_x_342) ;  /* 0xfffffffc00f08947 */ /* 0x008fea000383ffff */
[----:B------:R-:W-:Y:S05]  /*8c70*/  BRA `(.L_x_341) ;  /* 0xffffff7c00ec7947 */ /* 0x000fea000383ffff */
.L_x_348:
[----:B---3--:R-:W-:-:S04]  /*8c80*/  IMAD.U32 R5, RZ, RZ, UR8 ;  /* 0x00000008ff057e24 */ /* 0x008fc8000f8e00ff */
[----:B------:R3:W1:Y:S03]  /*8c90*/  SYNCS.PHASECHK.TRANS64.TRYWAIT P1, [R5+URZ+0x26810], R120 ;  /* 0x02681078050075a7 */ /* 0x000666000802017f */
[----:B-1----:R-:W-:Y:S05]  /*8ca0*/  @!P1 NANOSLEEP.SYNCS 0x989680 ;  /* 0x009896800000995d */ /* 0x002fea0003900000 */
[----:B------:R-:W1:Y:S02]  /*8cb0*/  @!P1 SYNCS.PHASECHK.TRANS64 P1, [R5+URZ+0x26810], R120 ;  /* 0x02681078050095a7 */ /* 0x000e64000802007f */
[----:B-1----:R-:W-:Y:S05]  /*8cc0*/  @!P1 BRA `(.L_x_348) ;  /* 0xfffffffc00ec9947 */ /* 0x002fea000383ffff */
[----:B------:R-:W-:Y:S05]  /*8cd0*/  BRA `(.L_x_347) ;  /* 0xffffff8c001c7947 */ /* 0x000fea000383ffff */
.L_x_352:
[----:B------:R-:W-:-:S04]  /*8ce0*/  IMAD.U32 R121, RZ, RZ, UR8 ;  /* 0x00000008ff797e24 */ /* 0x000fc8000f8e00ff */
[----:B------:R1:W1:Y:S03]  /*8cf0*/  SYNCS.PHASECHK.TRANS64.TRYWAIT P1, [R121+URZ+0x26830], R120 ;  /* 0x02683078790075a7 */ /* 0x000266000802017f */
[----:B-1----:R-:W-:Y:S05]  /*8d00*/  @!P1 NANOSLEEP.SYNCS 0x989680 ;  /* 0x009896800000995d */ /* 0x002fea0003900000 */
[----:B------:R-:W1:Y:S02]  /*8d10*/  @!P1 SYNCS.PHASECHK.TRANS64 P1, [R121+URZ+0x26830], R120 ;  /* 0x02683078790095a7 */ /* 0x000e64000802007f */
[----:B-1----:R-:W-:Y:S05]  /*8d20*/  @!P1 BRA `(.L_x_352) ;  /* 0xfffffffc00ec9947 */ /* 0x002fea000383ffff */
[----:B------:R-:W-:Y:S05]  /*8d30*/  BRA `(.L_x_351) ;  /* 0xffffff9000287947 */ /* 0x000fea000383ffff */
.L_x_359:
[----:B------:R-:W-:Y:S01]  /*8d40*/  BSSY B0, `(.L_x_439) ;  /* 0x0000005000007945 */ /* 0x000fe20003800000 */
[----:B------:R-:W-:-:S07]  /*8d50*/  IMAD.MOV.U32 R15, RZ, RZ, -0x1 ;  /* 0xffffffffff0f7424 */ /* 0x000fce00078e00ff */
[----:B-1----:R-:W-:Y:S05]  /*8d60*/  WARPSYNC.COLLECTIVE R15, `(.L_x_440) ;  /* 0x000000000f087348 */ /* 0x002fea0003c00000 */
[----:B------:R-:W-:Y:S01]  /*8d70*/  NOP ;  /* 0x0000000000007918 */ /* 0x000fe20000000000 */
[----:B-1----:R-:W-:Y:S01]  /*8d80*/  ENDCOLLECTIVE ;  /* 0x000000000000791b */ /* 0x002fe20003800000 */
.L_x_440:
[----:B------:R-:W-:Y:S05]  /*8d90*/  BSYNC B0 ;  /* 0x0000000000007941 */ /* 0x000fea0003800000 */
.L_x_439:
[----:B------:R-:W-:Y:S05]  /*8da0*/  BRA `(.L_x_441) ;  /* 0xffffffc0001c7947 */ /* 0x000fea000383ffff */
.L_x_368:
[----:B------:R-:W-:Y:S01]  /*8db0*/  BSSY B0, `(.L_x_442) ;  /* 0x0000005000007945 */ /* 0x000fe20003800000 */
[----:B------:R-:W-:-:S07]  /*8dc0*/  IMAD.MOV.U32 R15, RZ, RZ, -0x1 ;  /* 0xffffffffff0f7424 */ /* 0x000fce00078e00ff */
[----:B-12---:R-:W-:Y:S05]  /*8dd0*/  WARPSYNC.COLLECTIVE R15, `(.L_x_443) ;  /* 0x000000000f087348 */ /* 0x006fea0003c00000 */
[----:B------:R-:W-:Y:S01]  /*8de0*/  NOP ;  /* 0x0000000000007918 */ /* 0x000fe20000000000 */
[----:B-12---:R-:W-:Y:S01]  /*8df0*/  ENDCOLLECTIVE ;  /* 0x000000000000791b */ /* 0x006fe20003800000 */
.L_x_443:
[----:B------:R-:W-:Y:S05]  /*8e00*/  BSYNC B0 ;  /* 0x0000000000007941 */ /* 0x000fea0003800000 */
.L_x_442:
[----:B------:R-:W-:Y:S05]  /*8e10*/  BRA `(.L_x_444) ;  /* 0xffffffc400107947 */ /* 0x000fea000383ffff */
.L_x_377:
[----:B------:R-:W-:Y:S01]  /*8e20*/  BSSY B0, `(.L_x_445) ;  /* 0x0000005000007945 */ /* 0x000fe20003800000 */
[----:B------:R-:W-:-:S07]  /*8e30*/  IMAD.MOV.U32 R15, RZ, RZ, -0x1 ;  /* 0xffffffffff0f7424 */ /* 0x000fce00078e00ff */
[----:B------:R-:W-:Y:S05]  /*8e40*/  WARPSYNC.COLLECTIVE R15, `(.L_x_446) ;  /* 0x000000000f087348 */ /* 0x000fea0003c00000 */
[----:B------:R-:W-:Y:S01]  /*8e50*/  NOP ;  /* 0x0000000000007918 */ /* 0x000fe20000000000 */
[----:B------:R-:W-:Y:S01]  /*8e60*/  ENDCOLLECTIVE ;  /* 0x000000000000791b */ /* 0x000fe20003800000 */
.L_x_446:
[----:B------:R-:W-:Y:S05]  /*8e70*/  BSYNC B0 ;  /* 0x0000000000007941 */ /* 0x000fea0003800000 */
.L_x_445:
[----:B------:R-:W-:Y:S05]  /*8e80*/  BRA `(.L_x_447) ;  /* 0xffffffc800f07947 */ /* 0x000fea000383ffff */
.L_x_389:
[----:B------:R-:W-:Y:S01]  /*8e90*/  BSSY B0, `(.L_x_448) ;  /* 0x0000005000007945 */ /* 0x000fe20003800000 */
[----:B------:R-:W-:-:S07]  /*8ea0*/  IMAD.MOV.U32 R15, RZ, RZ, -0x1 ;  /* 0xffffffffff0f7424 */ /* 0x000fce00078e00ff */
[----:B------:R-:W-:Y:S05]  /*8eb0*/  WARPSYNC.COLLECTIVE R15, `(.L_x_449) ;  /* 0x000000000f087348 */ /* 0x000fea0003c00000 */
[----:B------:R-:W-:Y:S01]  /*8ec0*/  NOP ;  /* 0x0000000000007918 */ /* 0x000fe20000000000 */
[----:B------:R-:W-:Y:S01]  /*8ed0*/  ENDCOLLECTIVE ;  /* 0x000000000000791b */ /* 0x000fe20003800000 */
.L_x_449:
[----:B------:R-:W-:Y:S05]  /*8ee0*/  BSYNC B0 ;  /* 0x0000000000007941 */ /* 0x000fea0003800000 */
.L_x_448:
[----:B------:R-:W-:Y:S05]  /*8ef0*/  BRA `(.L_x_450) ;  /* 0xffffffd000087947 */ /* 0x000fea000383ffff */
.L_x_402:
[----:B------:R-:W-:Y:S01]  /*8f00*/  BSSY B0, `(.L_x_451) ;  /* 0x0000005000007945 */ /* 0x000fe20003800000 */
[----:B------:R-:W-:-:S07]  /*8f10*/  IMAD.MOV.U32 R15, RZ, RZ, -0x1 ;  /* 0xffffffffff0f7424 */ /* 0x000fce00078e00ff */
[----:B------:R-:W-:Y:S05]  /*8f20*/  WARPSYNC.COLLECTIVE R15, `(.L_x_452) ;  /* 0x000000000f087348 */ /* 0x000fea0003c00000 */
[----:B------:R-:W-:Y:S01]  /*8f30*/  NOP ;  /* 0x0000000000007918 */ /* 0x000fe20000000000 */
[----:B------:R-:W-:Y:S01]  /*8f40*/  ENDCOLLECTIVE ;  /* 0x000000000000791b */ /* 0x000fe20003800000 */
.L_x_452:
[----:B------:R-:W-:Y:S05]  /*8f50*/  BSYNC B0 ;  /* 0x0000000000007941 */ /* 0x000fea0003800000 */
.L_x_451:
[----:B------:R-:W-:Y:S05]  /*8f60*/  BRA `(.L_x_453) ;  /* 0xffffffd400247947 */ /* 0x000fea000383ffff */
.L_x_411:
[----:B-1----:R1:W2:Y:S02]  /*8f70*/  SYNCS.PHASECHK.TRANS64.TRYWAIT P0, [R0+URZ+0x26820], R3 ;  /* 0x02682003000075a7 */ /* 0x0022a4000800017f */
[----:B--2---:R-:W-:Y:S05]  /*8f80*/  @!P0 NANOSLEEP.SYNCS 0x989680 ;  /* 0x009896800000895d */ /* 0x004fea0003900000 */
[----:B------:R-:W2:Y:S02]  /*8f90*/  @!P0 SYNCS.PHASECHK.TRANS64 P0, [R0+URZ+0x26820], R3 ;  /* 0x02682003000085a7 */ /* 0x000ea4000800007f */
[----:B--2---:R-:W-:Y:S05]  /*8fa0*/  @!P0 BRA `(.L_x_411) ;  /* 0xfffffffc00f08947 */ /* 0x004fea000383ffff */
[----:B------:R-:W-:Y:S05]  /*8fb0*/  BRA `(.L_x_454) ;  /* 0xffffffd800e07947 */ /* 0x000fea000383ffff */
.L_x_415:
[----:B-1----:R1:W2:Y:S02]  /*8fc0*/  SYNCS.PHASECHK.TRANS64.TRYWAIT P1, [R0+URZ+0x26840], R20 ;  /* 0x02684014000075a7 */ /* 0x0022a4000802017f */
[----:B--2---:R-:W-:Y:S05]  /*8fd0*/  @!P1 NANOSLEEP.SYNCS 0x989680 ;  /* 0x009896800000995d */ /* 0x004fea0003900000 */
[----:B------:R-:W2:Y:S02]  /*8fe0*/  @!P1 SYNCS.PHASECHK.TRANS64 P1, [R0+URZ+0x26840], R20 ;  /* 0x02684014000095a7 */ /* 0x000ea4000802007f */
[----:B--2---:R-:W-:Y:S05]  /*8ff0*/  @!P1 BRA `(.L_x_415) ;  /* 0xfffffffc00f09947 */ /* 0x004fea000383ffff */
[----:B------:R-:W-:Y:S05]  /*9000*/  BRA `(.L_x_455) ;  /* 0xffffffe400307947 */ /* 0x000fea000383ffff */
.L_x_417:
[----:B--2---:R2:W3:Y:S02]  /*9010*/  SYNCS.PHASECHK.TRANS64.TRYWAIT P1, [R0+URZ+0x26828], R20 ;  /* 0x02682814000075a7 */ /* 0x0044e4000802017f */
[----:B---3--:R-:W-:Y:S05]  /*9020*/  @!P1 NANOSLEEP.SYNCS 0x989680 ;  /* 0x009896800000995d */ /* 0x008fea0003900000 */
[----:B------:R-:W3:Y:S02]  /*9030*/  @!P1 SYNCS.PHASECHK.TRANS64 P1, [R0+URZ+0x26828], R20 ;  /* 0x02682814000095a7 */ /* 0x000ee4000802007f */
[----:B---3--:R-:W-:Y:S05]  /*9040*/  @!P1 BRA `(.L_x_417) ;  /* 0xfffffffc00f09947 */ /* 0x008fea000383ffff */
[----:B------:R-:W-:Y:S05]  /*9050*/  BRA `(.L_x_456) ;  /* 0xffffffe400dc7947 */ /* 0x000fea000383ffff */
.L_x_419:
[----:B---3--:R3:W4:Y:S02]  /*9060*/  SYNCS.PHASECHK.TRANS64.TRYWAIT P1, [R0+URZ+0x26848], R20 ;  /* 0x02684814000075a7 */ /* 0x008724000802017f */
[----:B----4-:R-:W-:Y:S05]  /*9070*/  @!P1 NANOSLEEP.SYNCS 0x989680 ;  /* 0x009896800000995d */ /* 0x010fea0003900000 */
[----:B------:R-:W4:Y:S02]  /*9080*/  @!P1 SYNCS.PHASECHK.TRANS64 P1, [R0+URZ+0x26848], R20 ;  /* 0x02684814000095a7 */ /* 0x000f24000802007f */
[----:B----4-:R-:W-:Y:S05]  /*9090*/  @!P1 BRA `(.L_x_419) ;  /* 0xfffffffc00f09947 */ /* 0x010fea000383ffff */
[----:B------:R-:W-:Y:S05]  /*90a0*/  BRA `(.L_x_457) ;  /* 0xffffffe800687947 */ /* 0x000fea000383ffff */
.L_x_421:
[----:B------:R-:W-:-:S07]  /*90b0*/  SHF.L.U32 R5, R9, 0x1f, RZ ;  /* 0x0000001f09057819 */ /* 0x000fce00000006ff */
.L_x_458:
[----:B--2---:R2:W3:Y:S02]  /*90c0*/  SYNCS.PHASECHK.TRANS64.TRYWAIT P1, [R0+URZ+0x26820], R5 ;  /* 0x02682005000075a7 */ /* 0x0044e4000802017f */
[----:B---3--:R-:W-:Y:S05]  /*90d0*/  @!P1 NANOSLEEP.SYNCS 0x989680 ;  /* 0x009896800000995d */ /* 0x008fea0003900000 */
[----:B------:R-:W3:Y:S02]  /*90e0*/  @!P1 SYNCS.PHASECHK.TRANS64 P1, [R0+URZ+0x26820], R5 ;  /* 0x02682005000095a7 */ /* 0x000ee4000802007f */
[----:B---3--:R-:W-:Y:S05]  /*90f0*/  @!P1 BRA `(.L_x_458) ;  /* 0xfffffffc00f09947 */ /* 0x008fea000383ffff */
[----:B------:R-:W-:Y:S05]  /*9100*/  BRA `(.L_x_459) ;  /* 0xffffffec00047947 */ /* 0x000fea000383ffff */
.L_x_424:
[----:B--2---:R2:W3:Y:S02]  /*9110*/  SYNCS.PHASECHK.TRANS64.TRYWAIT P1, [R0+URZ+0x26840], R7 ;  /* 0x02684007000075a7 */ /* 0x0044e4000802017f */
[----:B---3--:R-:W-:Y:S05]  /*9120*/  @!P1 NANOSLEEP.SYNCS 0x989680 ;  /* 0x009896800000995d */ /* 0x008fea0003900000 */
[----:B------:R-:W3:Y:S02]  /*9130*/  @!P1 SYNCS.PHASECHK.TRANS64 P1, [R0+URZ+0x26840], R7 ;  /* 0x02684007000095a7 */ /* 0x000ee4000802007f */
[----:B---3--:R-:W-:Y:S05]  /*9140*/  @!P1 BRA `(.L_x_424) ;  /* 0xfffffffc00f09947 */ /* 0x008fea000383ffff */
[----:B------:R-:W-:Y:S05]  /*9150*/  BRA `(.L_x_460) ;  /* 0xffffffec00ac7947 */ /* 0x000fea000383ffff */
.L_x_426:
[----:B---3--:R3:W4:Y:S02]  /*9160*/  SYNCS.PHASECHK.TRANS64.TRYWAIT P1, [R0+URZ+0x26828], R7 ;  /* 0x02682807000075a7 */ /* 0x008724000802017f */
[----:B----4-:R-:W-:Y:S05]  /*9170*/  @!P1 NANOSLEEP.SYNCS 0x989680 ;  /* 0x009896800000995d */ /* 0x010fea0003900000 */
[----:B------:R-:W4:Y:S02]  /*9180*/  @!P1 SYNCS.PHASECHK.TRANS64 P1, [R0+URZ+0x26828], R7 ;  /* 0x02682807000095a7 */ /* 0x000f24000802007f */
[----:B----4-:R-:W-:Y:S05]  /*9190*/  @!P1 BRA `(.L_x_426) ;  /* 0xfffffffc00f09947 */ /* 0x010fea000383ffff */
[----:B------:R-:W-:Y:S05]  /*91a0*/  BRA `(.L_x_461) ;  /* 0xfffffff000507947 */ /* 0x000fea000383ffff */
.L_x_428:
[----:B----4-:R4:W1:Y:S02]  /*91b0*/  SYNCS.PHASECHK.TRANS64.TRYWAIT P0, [R3+URZ+0x26840], R2 ;  /* 0x02684002030075a7 */ /* 0x010864000800017f */
[----:B-1----:R-:W-:Y:S05]  /*91c0*/  @!P0 NANOSLEEP.SYNCS 0x989680 ;  /* 0x009896800000895d */ /* 0x002fea0003900000 */
[----:B------:R-:W1:Y:S02]  /*91d0*/  @!P0 SYNCS.PHASECHK.TRANS64 P0, [R3+URZ+0x26840], R2 ;  /* 0x02684002030085a7 */ /* 0x000e64000800007f */
[----:B-1----:R-:W-:Y:S05]  /*91e0*/  @!P0 BRA `(.L_x_428) ;  /* 0xfffffffc00f08947 */ /* 0x002fea000383ffff */
[----:B------:R-:W-:Y:S05]  /*91f0*/  BRA `(.L_x_462) ;  /* 0xfffffff000f47947 */ /* 0x000fea000383ffff */
.L_x_430:
[----:B------:R-:W-:Y:S01]  /*9200*/  BSSY B0, `(.L_x_463) ;  /* 0x0000006000007945 */ /* 0x000fe20003800000 */
[----:B------:R-:W-:-:S07]  /*9210*/  IMAD.MOV.U32 R15, RZ, RZ, -0x1 ;  /* 0xffffffffff0f7424 */ /* 0x000fce00078e00ff */
[----:B------:R-:W-:Y:S05]  /*9220*/  WARPSYNC.COLLECTIVE R15, `(.L_x_464) ;  /* 0x000000000f0c7348 */ /* 0x000fea0003c00000 */
[----:B------:R-:W-:Y:S02]  /*9230*/  ELECT P6, UR62, PT ;  /* 0x00000000003e782f */ /* 0x000fe400038c0000 */
[----:B------:R-:W-:Y:S01]  /*9240*/  MOV R14, UR62 ;  /* 0x0000003e000e7c02 */ /* 0x000fe20008000f00 */
[----:B------:R-:W-:Y:S10]  /*9250*/  ENDCOLLECTIVE ;  /* 0x000000000000791b */ /* 0x000ff40003800000 */
.L_x_464:
[----:B------:R-:W-:Y:S05]  /*9260*/  BSYNC B0 ;  /* 0x0000000000007941 */ /* 0x000fea0003800000 */
.L_x_463:
[----:B------:R-:W-:Y:S01]  /*9270*/  PLOP3.LUT P0, PT, P6, PT, PT, 0x80, 0x0 ;  /* 0x000000000000781c */ /* 0x000fe2000370f070 */
[----:B------:R-:W-:-:S12]  /*9280*/  BRA `(.L_x_465) ;  /* 0xfffffff400b87947 */ /* 0x000fd8000383ffff */
.L_x_432:
[----:B-1----:R1:W2:Y:S02]  /*9290*/  SYNCS.PHASECHK.TRANS64.TRYWAIT P1, [R6+URZ], R5 ;  /* 0x00000005060075a7 */ /* 0x0022a4000802017f */
[----:B--2---:R-:W-:Y:S05]  /*92a0*/  @!P1 NANOSLEEP.SYNCS 0x989680 ;  /* 0x009896800000995d */ /* 0x004fea0003900000 */
[----:B------:R-:W2:Y:S02]  /*92b0*/  @!P1 SYNCS.PHASECHK.TRANS64 P1, [R6+URZ], R5 ;  /* 0x00000005060095a7 */ /* 0x000ea4000802007f */
[----:B--2---:R-:W-:Y:S05]  /*92c0*/  @!P1 BRA `(.L_x_432) ;  /* 0xfffffffc00f09947 */ /* 0x004fea000383ffff */
[----:B------:R-:W-:Y:S05]  /*92d0*/  BRA `(.L_x_466) ;  /* 0xfffffff400f87947 */ /* 0x000fea000383ffff */
.L_x_433:
[----:B--2---:R2:W3:Y:S02]  /*92e0*/  SYNCS.PHASECHK.TRANS64.TRYWAIT P1, [R3+URZ], R2 ;  /* 0x00000002030075a7 */ /* 0x0044e4000802017f */
[----:B---3--:R-:W-:Y:S05]  /*92f0*/  @!P1 NANOSLEEP.SYNCS 0x989680 ;  /* 0x009896800000995d */ /* 0x008fea0003900000 */
[----:B------:R-:W3:Y:S02]  /*9300*/  @!P1 SYNCS.PHASECHK.TRANS64 P1, [R3+URZ], R2 ;  /* 0x00000002030095a7 */ /* 0x000ee4000802007f */
[----:B---3--:R-:W-:Y:S05]  /*9310*/  @!P1 BRA `(.L_x_433) ;  /* 0xfffffffc00f09947 */ /* 0x008fea000383ffff */
[----:B------:R-:W-:Y:S05]  /*9320*/  BRA `(.L_x_467) ;  /* 0xfffffff400ec7947 */ /* 0x000fea000383ffff */
.L_x_435:
[----:B--2---:R2:W3:Y:S02]  /*9330*/  SYNCS.PHASECHK.TRANS64.TRYWAIT P0, [R0+URZ], R5 ;  /* 0x00000005000075a7 */ /* 0x0044e4000800017f */
[----:B---3--:R-:W-:Y:S05]  /*9340*/  @!P0 NANOSLEEP.SYNCS 0x989680 ;  /* 0x009896800000895d */ /* 0x008fea0003900000 */
[----:B------:R-:W3:Y:S02]  /*9350*/  @!P0 SYNCS.PHASECHK.TRANS64 P0, [R0+URZ], R5 ;  /* 0x00000005000085a7 */ /* 0x000ee4000800007f */
[----:B---3--:R-:W-:Y:S05]  /*9360*/  @!P0 BRA `(.L_x_435) ;  /* 0xfffffffc00f08947 */ /* 0x008fea000383ffff */
[----:B------:R-:W-:Y:S05]  /*9370*/  BRA `(.L_x_468) ;  /* 0xfffffff400f07947 */ /* 0x000fea000383ffff */
.L_x_469:
        /* <DEDUP_REMOVED lines=16> */
.L_x_3296:


//--------------------- .text._ZN7cutlass13device_kernelIN5flash11enable_sm90INS1_16FlashAttnBwdSm90INS1_25CollectiveMainloopBwdSm90ILi2ELi2ELi2EN4cute5tupleIJNS5_1CILi1EEES8_S8_EEENS6_IJNS7_ILi64EEENS7_ILi128EEENS7_ILi96EEEEEENS_10bfloat16_tEfNS_4arch4Sm90ELb0ELb0ELb1ELb1ELb0ELb1ELb0ELb0ELi2ELi1ELi2ELi1ELb1EEENS1_21CollectiveEpilogueBwdISD_SE_SG_Li256ELb1ELb0ELi1EEENS1_19SingleTileSchedulerILb1ELb0ELb0ELi128EEEEEEEEEvNT_6ParamsE --------------------------
	.section	.text._ZN7cutlass13device_kernelIN5flash11enable_sm90INS1_16FlashAttnBwdSm90INS1_25CollectiveMainloopBwdSm90ILi2ELi2ELi2EN4cute5tupleIJNS5_1CILi1EEES8_S8_EEENS6_IJNS7_ILi64EEENS7_ILi128EEENS7_ILi96EEEEEENS_10bfloat16_tEfNS_4arch4Sm90ELb0ELb0ELb1ELb1ELb0ELb1ELb0ELb0ELi2ELi1ELi2ELi1ELb1EEENS1_21CollectiveEpilogueBwdISD_SE_SG_Li256ELb1ELb0ELi1EEENS1_19SingleTileSchedulerILb1ELb0ELb0ELi128EEEEEEEEEvNT_6ParamsE,"ax",@progbits
	.align	128
.text._ZN7cutlass13device_kernelIN5flash11enable_sm90INS1_16FlashAttnBwdSm90INS1_25CollectiveMainloopBwdSm90ILi2ELi2ELi2EN4cute5tupleIJNS5_1CILi1EEES8_S8_EEENS6_IJNS7_ILi64EEENS7_ILi128EEENS7_ILi96EEEEEENS_10bfloat16_tEfNS_4arch4Sm90ELb0ELb0ELb1ELb1ELb0ELb1ELb0ELb0ELi2ELi1ELi2ELi1ELb1EEENS1_21CollectiveEpilogueBwdISD_SE_SG_Li256ELb1ELb0ELi1EEENS1_19SingleTileSchedulerILb1ELb0ELb0ELi128EEEEEEEEEvNT_6ParamsE:
        .type           _ZN7cutlass13device_kernelIN5flash11enable_sm90INS1_16FlashAttnBwdSm90INS1_25CollectiveMainloopBwdSm90ILi2ELi2ELi2EN4cute5tupleIJNS5_1CILi1EEES8_S8_EEENS6_IJNS7_ILi64EEENS7_ILi128EEENS7_ILi96EEEEEENS_10bfloat16_tEfNS_4arch4Sm90ELb0ELb0ELb1ELb1ELb0ELb1ELb0ELb0ELi2ELi1ELi2ELi1ELb1EEENS1_21CollectiveEpilogueBwdISD_SE_SG_Li256ELb1ELb0ELi1EEENS1_19SingleTileSchedulerILb1ELb0ELb0ELi128EEEEEEEEEvNT_6ParamsE,@function
        .size           _ZN7cutlass13device_kernelIN5flash11enable_sm90INS1_16FlashAttnBwdSm90INS1_25CollectiveMainloopBwdSm90ILi2ELi2ELi2EN4cute5tupleIJNS5_1CILi1EEES8_S8_EEENS6_IJNS7_ILi64EEENS7_ILi128EEENS7_ILi96EEEEEENS_10bfloat16_tEfNS_4arch4Sm90ELb0ELb0ELb1ELb1ELb0ELb1ELb0ELb0ELi2ELi1ELi2ELi1ELb1EEENS1_21CollectiveEpilogueBwdISD_SE_SG_Li256ELb1ELb0ELi1EEENS1_19SingleTileSchedulerILb1ELb0ELb0ELi128EEEEEEEEEvNT_6ParamsE,(.L_x_3297 - _ZN7cutlass13device_kernelIN5flash11enable_sm90INS1_16FlashAttnBwdSm90INS1_25CollectiveMainloopBwdSm90ILi2ELi2ELi2EN4cute5tupleIJNS5_1CILi1EEES8_S8_EEENS6_IJNS7_ILi64EEENS7_ILi128EEENS7_ILi96EEEEEENS_10bfloat16_tEfNS_4arch4Sm90ELb0ELb0ELb1ELb1ELb0ELb1ELb0ELb0ELi2ELi1ELi2ELi1ELb1EEENS1_21CollectiveEpilogueBwdISD_SE_SG_Li256ELb1ELb0ELi1EEENS1_19SingleTileSchedulerILb1ELb0ELb0ELi128EEEEEEEEEvNT_6ParamsE)
        .other          _ZN7cutlass13device_kernelIN5flash11enable_sm90INS1_16FlashAttnBwdSm90INS1_25CollectiveMainloopBwdSm90ILi2ELi2ELi2EN4cute5tupleIJNS5_1CILi1EEES8_S8_EEENS6_IJNS7_ILi64EEENS7_ILi128EEENS7_ILi96EEEEEENS_10bfloat16_tEfNS_4arch4Sm90ELb0ELb0ELb1ELb1ELb0ELb1ELb0ELb0ELi2ELi1ELi2ELi1ELb1EEENS1_21CollectiveEpilogueBwdISD_SE_SG_Li256ELb1ELb0ELi1EEENS1_19SingleTileSchedulerILb1ELb0ELb0ELi128EEEEEEEEEvNT_6ParamsE,@"STO_CUDA_ENTRY STV_DEFAULT"
_ZN7cutlass13device_kernelIN5flash11enable_sm90INS1_16FlashAttnBwdSm90INS1_25CollectiveMainloopBwdSm90ILi2ELi2ELi2EN4cute5tupleIJNS5_1CILi1EEES8_S8_EEENS6_IJNS7_ILi64EEENS7_ILi128EEENS7_ILi96EEEEEENS_10bfloat16_tEfNS_4arch4Sm90ELb0ELb0ELb1ELb1ELb0ELb1ELb0ELb0ELi2ELi1ELi2ELi1ELb1EEENS1_21CollectiveEpilogueBwdISD_SE_SG_Li256ELb1ELb0ELi1EEENS1_19SingleTileSchedulerILb1ELb0ELb0ELi128EEEEEEEEEvNT_6ParamsE:
        /* <DEDUP_REMOVED lines=23> */
.L_x_471:
[----:B------:R-:W-:Y:S05]  /*0170*/  BSYNC B0 ;  /* 0x0000000000007941 */ /* 0x000fea0003800000 */
.L_x_470:
        /* <DEDUP_REMOVED lines=37> */
.L_x_472:
        /* <DEDUP_REMOVED lines=22> */
.L_x_473:
[----:B------:R-:W-:Y:S01]  /*0530*/  PLOP3.LUT P0, PT, PT, PT, UP0, 0x80, 0x0 ;  /* 0x000000000000781c */ /* 0x000fe20003f0f008 */
[----:B------:R-:W-:Y:S01]  /*0540*/  NOP ;  /* 0x0000000000007918 */ /* 0x000fe20000000000 */
[----:B------:R-:W-:Y:S01]  /*0550*/  ULDC.64 UR46, c[0x0][0x208] ;  /* 0x00008200002e7ab9 */ /* 0x000fe20000000a00 */
[----:B------:R-:W-:Y:S01]  /*0560*/  BSSY B6, `(.L_x_474) ;  /* 0x00009c1000067945 */ /* 0x000fe20003800000 */
[----:B-12-4-:R-:W-:Y:S09]  /*0570*/  BAR.SYNC.DEFER_BLOCKING 0x0 ;  /* 0x0000000000007b1d */ /* 0x016ff20000010000 */
[----:B------:R-:W-:Y:S05]  /*0580*/  @!P0 BRA `(.L_x_475) ;  /* 0x0000006000b88947 */ /* 0x000fea0003800000 */
.L_x_476:
[----:B------:R-:W-:-:S08]  /*0590*/  NOP ;  /* 0x0000000000007918 */ /* 0x000fd00000000000 */
[----:B------:R-:W1:Y:S02]  /*05a0*/  USETMAXREG.TRY_ALLOC.CTAPOOL UP0, 0xf0 ;  /* 0x000000f0000079c8 */ /* 0x000e640008000600 */
[----:B-1----:R-:W-:-:S13]  /*05b0*/  PLOP3.LUT P0, PT, PT, PT, UP0, 0x80, 0x0 ;  /* 0x000000000000781c */ /* 0x002fda0003f0f008 */
[----:B------:R-:W-:Y:S05]  /*05c0*/  @!P0 BRA `(.L_x_476) ;  /* 0xfffffffc00f08947 */ /* 0x000fea000383ffff */
[----:B------:R-:W-:Y:S01]  /*05d0*/  LOP3.LUT R0, R0, 0x3, RZ, 0xc0, !PT ;  /* 0x0000000300007812 */ /* 0x000fe200078ec0ff */
[----:B------:R-:W-:Y:S01]  /*05e0*/  ULDC.64 UR4, c[0x0][0x8d8] ;  /* 0x0002360000047ab9 */ /* 0x000fe20000000a00 */
[----:B------:R-:W1:Y:S04]  /*05f0*/  S2UR UR36, SR_CTAID.Z ;  /* 0x00000000002479c3 */ /* 0x000e680000002700 */
[----:B------:R-:W2:Y:S02]  /*0600*/  SHFL.IDX PT, R0, R0, RZ, 0x1f ;  /* 0x00001fff00007589 */ /* 0x000ea400000e0000 */
[----:B--2---:R-:W-:-:S13]  /*0610*/  ISETP.NE.AND P0, PT, R0, RZ, PT ;  /* 0x000000ff0000720c */ /* 0x004fda0003f05270 */
[----:B------:R-:W-:-:S05]  /*0620*/  @!P0 VIADD R3, R2, 0x9 ;  /* 0x0000000902038836 */ /* 0x000fca0000000000 */
[----:B------:R2:W-:Y:S06]  /*0630*/  @!P0 BAR.ARV R3, 0xa0 ;  /* 0x000280030000851d */ /* 0x0005ec0000002000 */
[----:B------:R-:W-:-:S04]  /*0640*/  ISETP.NE.U32.AND P0, PT, RZ, UR4, PT ;  /* 0x00000004ff007c0c */ /* 0x000fc8000bf05070 */
[----:B------:R-:W-:-:S13]  /*0650*/  ISETP.NE.AND.EX P0, PT, RZ, UR5, PT, P0 ;  /* 0x00000005ff007c0c */ /* 0x000fda000bf05300 */
[----:B-12---:R-:W-:Y:S05]  /*0660*/  @!P0 BRA `(.L_x_477) ;  /* 0x00000000001c8947 */ /* 0x006fea0003800000 */
[----:B------:R-:W-:Y:S02]  /*0670*/  ULDC.64 UR4, c[0x0][0x8d8] ;  /* 0x0002360000047ab9 */ /* 0x000fe40000000a00 */
[----:B------:R-:W-:-:S06]  /*0680*/  UIMAD.WIDE UR4, UR36, 0x4, UR4 ;  /* 0x00000004240478a5 */ /* 0x000fcc000f8e0204 */
[----:B------:R-:W-:Y:S02]  /*0690*/  IMAD.U32 R4, RZ, RZ, UR4 ;  /* 0x00000004ff047e24 */ /* 0x000fe4000f8e00ff */
[----:B------:R-:W-:-:S05]  /*06a0*/  IMAD.U32 R5, RZ, RZ, UR5 ;  /* 0x00000005ff057e24 */ /* 0x000fca000f8e00ff */
[----:B------:R-:W2:Y:S02]  /*06b0*/  LDG.E R4, desc[UR46][R4.64] ;  /* 0x0000002e04047981 */ /* 0x000ea4000c1e1900 */
[----:B--2---:R-:W-:Y:S01]  /*06c0*/  R2UR UR4, R4 ;  /* 0x00000000040472ca */ /* 0x004fe200000e0000 */
[----:B------:R-:W-:-:S14]  /*06d0*/  BRA `(.L_x_478) ;  /* 0x00000000003c7947 */ /* 0x000fdc0003800000 */
.L_x_477:
[----:B------:R-:W-:Y:S02]  /*06e0*/  ULDC.64 UR4, c[0x0][0x8d0] ;  /* 0x0002340000047ab9 */ /* 0x000fe40000000a00 */
[----:B------:R-:W-:-:S04]  /*06f0*/  ISETP.NE.U32.AND P0, PT, RZ, UR4, PT ;  /* 0x00000004ff007c0c */ /* 0x000fc8000bf05070 */
[----:B------:R-:W-:-:S13]  /*0700*/  ISETP.NE.AND.EX P0, PT, RZ, UR5, PT, P0 ;  /* 0x00000005ff007c0c */ /* 0x000fda000bf05300 */
[----:B------:R-:W-:Y:S05]  /*0710*/  @!P0 BRA `(.L_x_479) ;  /* 0x0000000000288947 */ /* 0x000fea0003800000 */
[----:B------:R-:W-:Y:S02]  /*0720*/  ULDC.64 UR4, c[0x0][0x8d0] ;  /* 0x0002340000047ab9 */ /* 0x000fe40000000a00 */
[----:B------:R-:W-:-:S06]  /*0730*/  UIMAD.WIDE UR4, UR36, 0x4, UR4 ;  /* 0x00000004240478a5 */ /* 0x000fcc000f8e0204 */
[----:B------:R-:W-:Y:S02]  /*0740*/  IMAD.U32 R4, RZ, RZ, UR4 ;  /* 0x00000004ff047e24 */ /* 0x000fe4000f8e00ff */
[----:B------:R-:W-:-:S05]  /*0750*/  IMAD.U32 R5, RZ, RZ, UR5 ;  /* 0x00000005ff057e24 */ /* 0x000fca000f8e00ff */
[----:B------:R-:W2:Y:S04]  /*0760*/  LDG.E R3, desc[UR46][R4.64] ;  /* 0x0000002e04037981 */ /* 0x000ea8000c1e1900 */
[----:B------:R-:W3:Y:S01]  /*0770*/  LDG.E R0, desc[UR46][R4.64+0x4] ;  /* 0x0000042e04007981 */ /* 0x000ee2000c1e1900 */
[----:B--2---:R-:W-:Y:S02]  /*0780*/  R2UR UR4, R3 ;  /* 0x00000000030472ca */ /* 0x004fe400000e0000 */
[----:B---3--:R-:W-:-:S13]  /*0790*/  R2UR UR5, R0 ;  /* 0x00000000000572ca */ /* 0x008fda00000e0000 */
[----:B------:R-:W-:Y:S01]  /*07a0*/  UIADD3 UR4, -UR4, UR5, URZ ;  /* 0x0000000504047290 */ /* 0x000fe2000fffe13f */
[----:B------:R-:W-:Y:S11]  /*07b0*/  BRA `(.L_x_478) ;  /* 0x0000000000047947 */ /* 0x000ff60003800000 */
.L_x_479:
[----:B------:R-:W-:-:S05]  /*07c0*/  ULDC UR4, c[0x0][0x8bc] ;  /* 0x00022f0000047ab9 */ /* 0x000fca0000000800 */
.L_x_478:
[----:B------:R-:W1:Y:S02]  /*07d0*/  S2UR UR37, SR_CTAID.X ;  /* 0x00000000002579c3 */ /* 0x000e640000002500 */
[----:B-1----:R-:W-:-:S04]  /*07e0*/  USHF.L.U32 UR37, UR37, 0x7, URZ ;  /* 0x0000000725257899 */ /* 0x002fc8000800063f */
[----:B------:R-:W-:-:S04]  /*07f0*/  UISETP.GE.AND UP0, UPT, UR37, UR4, UPT ;  /* 0x000000042500728c */ /* 0x000fc8000bf06270 */
[----:B------:R-:W-:-:S06]  /*0800*/  USEL UR36, UR36, 0xffffffff, !UP0 ;  /* 0xffffffff24247887 */ /* 0x000fcc000c000000 */
[----:B------:R-:W-:-:S13]  /*0810*/  ISETP.LE.AND P0, PT, RZ, UR36, PT ;  /* 0x00000024ff007c0c */ /* 0x000fda000bf03270 */
[----:B------:R-:W-:Y:S05]  /*0820*/  @!P0 BRA `(.L_x_480) ;  /* 0x0000009800508947 */ /* 0x000fea0003800000 */
[----:B------:R-:W1:Y:S01]  /*0830*/  S2R R0, SR_TID.X ;  /* 0x0000000000007919 */ /* 0x000e620000002100 */
[----:B------:R-:W-:Y:S02]  /*0840*/  ULDC.64 UR4, c[0x0][0x780] ;  /* 0x0001e00000047ab9 */ /* 0x000fe40000000a00 */
[----:B------:R-:W-:Y:S01]  /*0850*/  ISETP.NE.U32.AND P0, PT, RZ, UR4, PT ;  /* 0x00000004ff007c0c */ /* 0x000fe2000bf05070 */
[----:B------:R-:W-:Y:S02]  /*0860*/  ULDC UR4, c[0x0][0x290] ;  /* 0x0000a40000047ab9 */ /* 0x000fe40000000800 */
[----:B------:R-:W-:Y:S01]  /*0870*/  IMAD.U32 R24, RZ, RZ, UR4 ;  /* 0x00000004ff187e24 */ /* 0x000fe2000f8e00ff */
[----:B------:R-:W-:Y:S01]  /*0880*/  ISETP.NE.AND.EX P0, PT, RZ, UR5, PT, P0 ;  /* 0x00000005ff007c0c */ /* 0x000fe2000bf05300 */
[----:B-1----:R-:W-:-:S12]  /*0890*/  VIADD R22, R0, 0xffffff80 ;  /* 0xffffff8000167836 */ /* 0x002fd80000000000 */
[----:B------:R-:W-:Y:S05]  /*08a0*/  @!P0 BRA `(.L_x_481) ;  /* 0x00000000001c8947 */ /* 0x000fea0003800000 */
[----:B------:R-:W-:Y:S02]  /*08b0*/  ULDC.64 UR4, c[0x0][0x780] ;  /* 0x0001e00000047ab9 */ /* 0x000fe40000000a00 */
[----:B------:R-:W-:-:S06]  /*08c0*/  UIMAD.WIDE UR4, UR36, 0x4, UR4 ;  /* 0x00000004240478a5 */ /* 0x000fcc000f8e0204 */
[----:B------:R-:W-:Y:S02]  /*08d0*/  IMAD.U32 R4, RZ, RZ, UR4 ;  /* 0x00000004ff047e24 */ /* 0x000fe4000f8e00ff */
[----:B------:R-:W-:-:S05]  /*08e0*/  IMAD.U32 R5, RZ, RZ, UR5 ;  /* 0x00000005ff057e24 */ /* 0x000fca000f8e00ff */
[----:B------:R-:W2:Y:S02]  /*08f0*/  LDG.E R4, desc[UR46][R4.64] ;  /* 0x0000002e04047981 */ /* 0x000ea4000c1e1900 */
[----:B--2---:R-:W-:Y:S01]  /*0900*/  R2UR UR39, R4 ;  /* 0x00000000042772ca */ /* 0x004fe200000e0000 */
[----:B------:R-:W-:-:S14]  /*0910*/  BRA `(.L_x_482) ;  /* 0x0000000000387947 */ /* 0x000fdc0003800000 */
.L_x_481:
[----:B------:R-:W-:Y:S01]  /*0920*/  ULDC.64 UR4, c[0x0][0x770] ;  /* 0x0001dc0000047ab9 */ /* 0x000fe20000000a00 */
[----:B------:R-:W-:Y:S01]  /*0930*/  ULDC UR39, c[0x0][0x280] ;  /* 0x0000a00000277ab9 */ /* 0x000fe20000000800 */
        /* <DEDUP_REMOVED lines=11> */
[----:B------:R-:W-:-:S12]  /*09f0*/  UIADD3 UR39, -UR39, UR4, URZ ;  /* 0x0000000427277290 */ /* 0x000fd8000fffe13f */
.L_x_482:
        /* <DEDUP_REMOVED lines=8> */
[----:B------:R1:W5:Y:S01]  /*0a80*/  LDG.E R24, desc[UR46][R4.64] ;  /* 0x0000002e04187981 */ /* 0x000362000c1e1900 */
[----:B------:R-:W-:Y:S05]  /*0a90*/  BRA `(.L_x_484) ;  /* 0x00000000002c7947 */ /* 0x000fea0003800000 */
.L_x_483:
        /* <DEDUP_REMOVED lines=9> */
[----:B------:R-:W2:Y:S02]  /*0b30*/  LDG.E R3, desc[UR46][R4.64+0x4] ;  /* 0x0000042e04037981 */ /* 0x000ea4000c1e1900 */
[----:B--2---:R-:W-:-:S07]  /*0b40*/  IMAD.IADD R24, R3, 0x1, -R24 ;  /* 0x0000000103187824 */ /* 0x004fce00078e0a18 */
.L_x_484:
[----:B------:R-:W-:Y:S01]  /*0b50*/  UISETP.GE.AND UP0, UPT, UR39, 0x1, UPT ;  /* 0x000000012700788c */ /* 0x000fe2000bf06270 */
[----:B------:R-:W-:Y:S02]  /*0b60*/  PLOP3.LUT P0, PT, PT, PT, PT, 0x80, 0x0 ;  /* 0x000000000000781c */ /* 0x000fe40003f0f070 */
[----:B------:R-:W-:Y:S02]  /*0b70*/  CS2R R70, SRZ ;  /* 0x0000000000467805 */ /* 0x000fe4000001ff00 */
[----:B------:R-:W-:Y:S02]  /*0b80*/  CS2R R68, SRZ ;  /* 0x0000000000447805 */ /* 0x000fe4000001ff00 */
[----:B------:R-:W-:Y:S02]  /*0b90*/  CS2R R66, SRZ ;  /* 0x0000000000427805 */ /* 0x000fe4000001ff00 */
[----:B------:R-:W-:Y:S02]  /*0ba0*/  CS2R R64, SRZ ;  /* 0x0000000000407805 */ /* 0x000fe4000001ff00 */
[----:B------:R-:W-:-:S02]  /*0bb0*/  PLOP3.LUT P1, PT, PT, PT, UP0, 0x80, 0x0 ;  /* 0x000000000000781c */ /* 0x000fc40003f2f008 */
        /* <DEDUP_REMOVED lines=18> */
[----:B------:R-:W-:Y:S01]  /*0ce0*/  CS2R R26, SRZ ;  /* 0x00000000001a7805 */ /* 0x000fe2000001ff00 */
[----:B------:R-:W-:Y:S01]  /*0cf0*/  IMAD.MOV.U32 R25, RZ, RZ, RZ ;  /* 0x000000ffff197224 */ /* 0x000fe200078e00ff */
[----:B------:R-:W-:Y:S01]  /*0d00*/  CS2R R118, SRZ ;  /* 0x0000000000767805 */ /* 0x000fe2000001ff00 */
[----:B------:R-:W-:Y:S01]  /*0d10*/  IMAD.MOV.U32 R0, RZ, RZ, RZ ;  /* 0x000000ffff007224 */ /* 0x000fe200078e00ff */
        /* <DEDUP_REMOVED lines=23> */
[----:B------:R-:W-:Y:S06]  /*0e90*/  @!P1 BRA `(.L_x_485) ;  /* 0x0000003c00889947 */ /* 0x000fec0003800000 */
[----:B------:R-:W-:-:S04]  /*0ea0*/  MOV R0, RZ ;  /* 0x000000ff00007202 */ /* 0x000fc80000000f00 */
[----:B------:R-:W-:-:S13]  /*0eb0*/  LOP3.LUT P0, RZ, R0, 0x3ff, RZ, 0xc0, !PT ;  /* 0x000003ff00ff7812 */ /* 0x000fda000780c0ff */
[----:B------:R-:W-:Y:S05]  /*0ec0*/  @!P0 BRA `(.L_x_486) ;  /* 0x00000000007c8947 */ /* 0x000fea0003800000 */
[----:B------:R-:W-:Y:S01]  /*0ed0*/  MOV R16, 0x0 ;  /* 0x0000000000107802 */ /* 0x000fe20000000f00 */
[----:B------:R-:W-:Y:S01]  /*0ee0*/  ULDC.64 UR4, c[0x4][0x88] ;  /* 0x0100220000047ab9 */ /* 0x000fe20000000a00 */
[----:B------:R-:W-:Y:S01]  /*0ef0*/  ULDC.64 UR6, c[0x4][0x8] ;  /* 0x0100020000067ab9 */ /* 0x000fe20000000a00 */
[----:B-1----:R-:W-:Y:S01]  /*0f00*/  IMAD.U32 R4, RZ, RZ, UR4 ;  /* 0x00000004ff047e24 */ /* 0x002fe2000f8e00ff */
        /* <DEDUP_REMOVED lines=11> */
[----:B--2--5:R-:W-:Y:S05]  /*0fc0*/  CALL.ABS.NOINC R14 ;  /* 0x000000000e007343 */ /* 0x024fea0003c00000 */
.L_x_487:
        /* <DEDUP_REMOVED lines=15> */
.L_x_486:
[----:B------:R-:W2:Y:S01]  /*10c0*/  S2R R3, SR_CgaCtaId ;  /* 0x0000000000037919 */ /* 0x000ea20000008800 */
[----:B------:R-:W-:-:S04]  /*10d0*/  MOV R18, 0x400 ;  /* 0x0000040000127802 */ /* 0x000fc80000000f00 */
[----:B--2---:R-:W-:-:S05]  /*10e0*/  LEA R18, R3, R18, 0x18 ;  /* 0x0000001203127211 */ /* 0x004fca00078ec0ff */
[----:B------:R-:W-:-:S05]  /*10f0*/  VIADD R19, R18, 0x1e800 ;  /* 0x0001e80012137836 */ /* 0x000fca0000000000 */
        /* <DEDUP_REMOVED lines=18> */
.L_x_489:
        /* <DEDUP_REMOVED lines=15> */
.L_x_488:
[----:B------:R-:W-:Y:S01]  /*1310*/  SHF.R.S32.HI R25, RZ, 0x1f, R22 ;  /* 0x0000001fff197819 */ /* 0x000fe20000011416 */
[----:B------:R-:W-:-:S03]  /*1320*/  UMOV UR4, 0xffffffff ;  /* 0xffffffff00047882 */ /* 0x000fc60000000000 */
[----:B------:R-:W-:-:S04]  /*1330*/  LEA.HI R0, R25, R22, RZ, 0x7 ;  /* 0x0000001619007211 */ /* 0x000fc800078f38ff */
[----:B------:R-:W-:Y:S01]  /*1340*/  SHF.R.S32.HI R16, RZ, 0x7, R0 ;  /* 0x00000007ff107819 */ /* 0x000fe20000011400 */
[----:B------:R-:W-:Y:S06]  /*1350*/  BRA.DIV UR4, `(.L_x_490) ;  /* 0x0000008e048c7947 */ /* 0x000fec000b800000 */
[----:B------:R2:W3:Y:S02]  /*1360*/  SHFL.IDX PT, R14, R16, RZ, 0x1f ;  /* 0x00001fff100e7589 */ /* 0x0004e400000e0000 */
.L_x_578:
[----:B-1----:R-:W-:Y:S02]  /*1370*/  SHF.L.U32 R5, RZ, 0x1f, RZ ;  /* 0x0000001fff057819 */ /* 0x002fe400000006ff */
[----:B------:R-:W-:Y:S01]  /*1380*/  LOP3.LUT R3, R0, 0xffffff80, RZ, 0xc0, !PT ;  /* 0xffffff8000037812 */ /* 0x000fe200078ec0ff */
[----:B------:R-:W-:Y:S01]  /*1390*/  VIADD R0, R18, 0x6000 ;  /* 0x0000600012007836 */ /* 0x000fe20000000000 */
[----:B------:R-:W1:Y:S03]  /*13a0*/  SYNCS.PHASECHK.TRANS64.TRYWAIT P0, [R18+URZ+0x26800], R5 ;  /* 0x02680005120075a7 */ /* 0x000e66000800017f */
[----:B------:R-:W-:Y:S01]  /*13b0*/  IMAD.IADD R27, R22, 0x1, -R3 ;  /* 0x00000001161b7824 */ /* 0x000fe200078e0a03 */
[----:B------:R-:W-:Y:S02]  /*13c0*/  LOP3.LUT P1, RZ, R0, 0x1bf, RZ, 0xc0, !PT ;  /* 0x000001bf00ff7812 */ /* 0x000fe4000782c0ff */
[----:B---3--:R-:W-:-:S02]  /*13d0*/  LEA.HI R0, R14, R14, RZ, 0x1 ;  /* 0x0000000e0e007211 */ /* 0x008fc400078f08ff */
[----:B------:R-:W-:Y:S02]  /*13e0*/  SHF.R.S32.HI R26, RZ, 0x1f, R27 ;  /* 0x0000001fff1a7819 */ /* 0x000fe4000001141b */
[----:B------:R-:W-:Y:S02]  /*13f0*/  LOP3.LUT R23, R0, 0xfffffffe, RZ, 0xc0, !PT ;  /* 0xfffffffe00177812 */ /* 0x000fe400078ec0ff */
[----:B------:R-:W-:-:S04]  /*1400*/  LEA.HI R28, R26, R27, RZ, 0x2 ;  /* 0x0000001b1a1c7211 */ /* 0x000fc800078f10ff */
[----:B------:R-:W-:Y:S01]  /*1410*/  LOP3.LUT R0, R28, 0x7ffffffc, RZ, 0xc0, !PT ;  /* 0x7ffffffc1c007812 */ /* 0x000fe200078ec0ff */
[----:B-1----:R-:W-:Y:S06]  /*1420*/  @P0 BRA `(.L_x_491) ;  /* 0x0000000000080947 */ /* 0x002fec0003800000 */
[----:B------:R-:W1:Y:S02]  /*1430*/  SYNCS.PHASECHK.TRANS64.TRYWAIT P0, [R18+URZ+0x26800], R5 ;  /* 0x02680005120075a7 */ /* 0x000e64000800017f */
[----:B-1----:R-:W-:Y:S05]  /*1440*/  @!P0 BRA `(.L_x_492) ;  /* 0x0000008c00708947 */ /* 0x002fea0003800000 */
.L_x_491:
[----:B------:R-:W-:Y:S02]  /*1450*/  IMAD.IADD R23, R14, 0x1, -R23 ;  /* 0x000000010e177824 */ /* 0x000fe400078e0a17 */
[----:B------:R-:W-:Y:S01]  /*1460*/  IMAD.IADD R17, R27, 0x1, -R0 ;  /* 0x000000011b117824 */ /* 0x000fe200078e0a00 */
[----:B------:R-:W-:Y:S06]  /*1470*/  @!P1 BRA `(.L_x_493) ;  /* 0x0000000000409947 */ /* 0x000fec0003800000 */
[----:B------:R-:W-:Y:S01]  /*1480*/  MOV R0, 0x0 ;  /* 0x0000000000007802 */ /* 0x000fe20000000f00 */
[----:B------:R-:W-:Y:S01]  /*1490*/  ULDC.64 UR4, c[0x4][0x88] ;  /* 0x0100220000047ab9 */ /* 0x000fe20000000a00 */
[----:B------:R-:W-:Y:S01]  /*14a0*/  ULDC.64 UR6, c[0x4][0x90] ;  /* 0x0100240000067ab9 */ /* 0x000fe20000000a00 */
[----:B------:R-:W-:Y:S01]  /*14b0*/  IMAD.U32 R4, RZ, RZ, UR4 ;  /* 0x00000004ff047e24 */ /* 0x000fe2000f8e00ff */
[----:B------:R3:W4:Y:S01]  /*14c0*/  LDC.64 R14, c[0x4][R0] ;  /* 0x01000000000e7b82 */ /* 0x0007220000000a00 */
[----:B-1----:R-:W-:Y:S01]  /*14d0*/  IMAD.U32 R5, RZ, RZ, UR5 ;  /* 0x00000005ff057e24 */ /* 0x002fe2000f8e00ff */
        /* <DEDUP_REMOVED lines=9> */
[----:B--2-45:R-:W-:Y:S05]  /*1570*/  CALL.ABS.NOINC R14 ;  /* 0x000000000e007343 */ /* 0x034fea0003c00000 */
.L_x_493:
[----:B------:R-:W-:Y:S01]  /*1580*/  LEA.HI R0, R25, R22, RZ, 0x4 ;  /* 0x0000001619007211 */ /* 0x000fe200078f20ff */
[----:B------:R-:W-:Y:S05]  /*1590*/  WARPSYNC.ALL ;  /* 0x0000000000007948 */ /* 0x000fea0003800000 */
[----:B------:R-:W-:-:S05]  /*15a0*/  LOP3.LUT R3, R0, 0xfffffff0, RZ, 0xc0, !PT ;  /* 0xfffffff000037812 */ /* 0x000fca00078ec0ff */
[----:B-1----:R-:W-:Y:S01]  /*15b0*/  IMAD.IADD R5, R22, 0x1, -R3 ;  /* 0x0000000116057824 */ /* 0x002fe200078e0a03 */
[----:B------:R-:W-:-:S04]  /*15c0*/  SHF.R.S32.HI R3, RZ, 0x4, R0 ;  /* 0x00000004ff037819 */ /* 0x000fc80000011400 */
[----:B------:R-:W-:Y:S02]  /*15d0*/  LEA.HI R6, R5, R5, RZ, 0x1 ;  /* 0x0000000505067211 */ /* 0x000fe400078f08ff */
[----:B------:R-:W-:Y:S02]  /*15e0*/  LEA.HI R0, R0, R3, RZ, 0x1 ;  /* 0x0000000300007211 */ /* 0x000fe400078f08ff */
[--C-:B------:R-:W-:Y:S02]  /*15f0*/  SHF.R.S32.HI R7, RZ, 0x1, R6.reuse ;  /* 0x00000001ff077819 */ /* 0x100fe40000011406 */
[----:B------:R-:W-:Y:S02]  /*1600*/  SHF.R.S32.HI R4, RZ, 0x1f, R6 ;  /* 0x0000001fff047819 */ /* 0x000fe40000011406 */
[----:B------:R-:W-:Y:S02]  /*1610*/  SHF.R.S32.HI R10, RZ, 0x1f, R5 ;  /* 0x0000001fff0a7819 */ /* 0x000fe40000011405 */
[----:B------:R-:W-:-:S02]  /*1620*/  LEA.HI R4, R4, R7, RZ, 0x2 ;  /* 0x0000000704047211 */ /* 0x000fc400078f10ff */
[----:B------:R-:W-:Y:S02]  /*1630*/  LEA.HI R10, R10, R5, RZ, 0x3 ;  /* 0x000000050a0a7211 */ /* 0x000fe400078f18ff */
[----:B------:R-:W-:Y:S02]  /*1640*/  LOP3.LUT R8, R4, 0xfffffffc, RZ, 0xc0, !PT ;  /* 0xfffffffc04087812 */ /* 0x000fe400078ec0ff */
        /* <DEDUP_REMOVED lines=13> */
[----:B------:R-:W-:-:S03]  /*1720*/  IMAD R5, R9, 0x200, R10 ;  /* 0x0000020009057824 */ /* 0x000fc600078e020a */
[----:B------:R-:W-:Y:S01]  /*1730*/  LOP3.LUT R7, R0, 0x8, R7, 0xf8, !PT ;  /* 0x0000000800077812 */ /* 0x000fe200078ef807 */
[----:B------:R-:W-:Y:S01]  /*1740*/  IMAD R6, R6, 0x20, R5 ;  /* 0x0000002006067824 */ /* 0x000fe200078e0205 */
[----:B------:R-:W-:-:S04]  /*1750*/  SHF.R.U32.HI R0, RZ, 0x3, R0 ;  /* 0x00000003ff007819 */ /* 0x000fc80000011600 */
[----:B------:R-:W-:Y:S01]  /*1760*/  LOP3.LUT R7, R7, R0, RZ, 0x3c, !PT ;  /* 0x0000000007077212 */ /* 0x000fe200078e3cff */
[----:B------:R-:W-:-:S04]  /*1770*/  IMAD.SHL.U32 R0, R22, 0x40, RZ ;  /* 0x0000004016007824 */ /* 0x000fc800078e00ff */
[----:B------:R-:W-:Y:S01]  /*1780*/  IMAD.IADD R7, R7, 0x1, R6 ;  /* 0x0000000107077824 */ /* 0x000fe200078e0206 */
[----:B------:R-:W-:-:S03]  /*1790*/  LOP3.LUT R0, R0, 0x1c0, RZ, 0xc0, !PT ;  /* 0x000001c000007812 */ /* 0x000fc600078ec0ff */
[----:B------:R-:W-:Y:S01]  /*17a0*/  IMAD R7, R7, 0x2, R18 ;  /* 0x0000000207077824 */ /* 0x000fe200078e0212 */
[----:B------:R-:W-:Y:S01]  /*17b0*/  LEA.HI R26, R26, R27, RZ, 0x5 ;  /* 0x0000001b1a1a7211 */ /* 0x000fe200078f28ff */
[----:B------:R-:W-:-:S03]  /*17c0*/  IMAD.SHL.U32 R9, R9, 0x10, RZ ;  /* 0x0000001009097824 */ /* 0x000fc600078e00ff */
[----:B------:R-:W1:Y:S01]  /*17d0*/  LDSM.16.M88.4 R184, [R7+0x6000] ;  /* 0x0060000007b8783b */ /* 0x000e620000000200 */
[--C-:B------:R-:W-:Y:S01]  /*17e0*/  SHF.R.S32.HI R4, RZ, 0x2, R28.reuse ;  /* 0x00000002ff047819 */ /* 0x100fe2000001141c */
[----:B-----5:R-:W-:Y:S01]  /*17f0*/  VIADD R11, R24, -UR37 ;  /* 0x80000025180b7c36 */ /* 0x020fe20008000000 */
[----:B------:R-:W-:Y:S01]  /*1800*/  SHF.R.S32.HI R5, RZ, 0x1f, R28 ;  /* 0x0000001fff057819 */ /* 0x000fe2000001141c */
[----:B------:R-:W3:Y:S01]  /*1810*/  LDSM.16.M88.4 R188, [R7+0x8000] ;  /* 0x0080000007bc783b */ /* 0x000ee20000000200 */
[----:B------:R-:W-:Y:S01]  /*1820*/  SHF.R.S32.HI R26, RZ, 0x5, R26 ;  /* 0x00000005ff1a7819 */ /* 0x000fe2000001141a */
[----:B------:R-:W-:Y:S01]  /*1830*/  UIADD3 UR39, UR39, 0x3f, URZ ;  /* 0x0000003f27277890 */ /* 0x000fe2000fffe03f */
[----:B------:R-:W-:Y:S01]  /*1840*/  LEA.HI R22, R25, R22, RZ, 0x3 ;  /* 0x0000001619167211 */ /* 0x000fe200078f18ff */
[----:B------:R-:W4:Y:S01]  /*1850*/  LDSM.16.M88.4 R192, [R7+0xa000] ;  /* 0x00a0000007c0783b */ /* 0x000f220000000200 */
[----:B------:R-:W-:Y:S01]  /*1860*/  LOP3.LUT R9, R0, 0x30, R9, 0xf8, !PT ;  /* 0x0000003000097812 */ /* 0x000fe200078ef809 */
[----:B------:R-:W-:Y:S01]  /*1870*/  IMAD R11, R26, -0x10, R11 ;  /* 0xfffffff01a0b7824 */ /* 0x000fe200078e020b */
[----:B------:R-:W-:Y:S01]  /*1880*/  LEA.HI R5, R5, R4, RZ, 0x3 ;  /* 0x0000000405057211 */ /* 0x000fe200078f18ff */
[----:B------:R-:W-:Y:S01]  /*1890*/  USHF.R.S32.HI UR7, URZ, 0x1f, UR39 ;  /* 0x0000001f3f077899 */ /* 0x000fe20008011427 */
[----:B------:R-:W-:-:S02]  /*18a0*/  LEA.HI R6, R16, R16, RZ, 0x1 ;  /* 0x0000001010067211 */ /* 0x000fc400078f08ff */
[----:B------:R-:W-:Y:S02]  /*18b0*/  CS2R R70, SRZ ;  /* 0x0000000000467805 */ /* 0x000fe4000001ff00 */
[----:B------:R-:W-:Y:S01]  /*18c0*/  LOP3.LUT R22, R9, 0x8, R22, 0xf8, !PT ;  /* 0x0000000809167812 */ /* 0x000fe200078ef816 */
[----:B------:R-:W-:Y:S01]  /*18d0*/  ULEA.HI UR7, UR7, UR39, URZ, 0x6 ;  /* 0x0000002707077291 */ /* 0x000fe2000f8f303f */
[----:B------:R-:W-:Y:S02]  /*18e0*/  LOP3.LUT R5, R5, 0xfffffff8, RZ, 0xc0, !PT ;  /* 0xfffffff805057812 */ /* 0x000fe400078ec0ff */
[----:B------:R-:W-:Y:S02]  /*18f0*/  CS2R R68, SRZ ;  /* 0x0000000000447805 */ /* 0x000fe4000001ff00 */
[----:B------:R-:W-:Y:S02]  /*1900*/  LOP3.LUT R9, R6, 0xfffffffe, RZ, 0xc0, !PT ;  /* 0xfffffffe06097812 */ /* 0x000fe400078ec0ff */
[----:B------:R-:W-:-:S02]  /*1910*/  CS2R R66, SRZ ;  /* 0x0000000000427805 */ /* 0x000fc4000001ff00 */
[----:B------:R-:W-:Y:S02]  /*1920*/  SHF.R.U32.HI R13, RZ, 0x3, R0 ;  /* 0x00000003ff0d7819 */ /* 0x000fe40000011600 */
[----:B------:R-:W-:Y:S02]  /*1930*/  CS2R R64, SRZ ;  /* 0x0000000000407805 */ /* 0x000fe4000001ff00 */
[----:B------:R-:W-:Y:S01]  /*1940*/  IADD3 R0, R11, R5, -R4 ;  /* 0x000000050b007210 */ /* 0x000fe20007ffe804 */
[----:B------:R-:W-:Y:S01]  /*1950*/  IMAD R5, R16, 0x8, R3 ;  /* 0x0000000810057824 */ /* 0x000fe200078e0203 */
[----:B------:R-:W-:Y:S01]  /*1960*/  LOP3.LUT R4, R22, R13, RZ, 0x3c, !PT ;  /* 0x0000000d16047212 */ /* 0x000fe200078e3cff */
[C---:B------:R-:W-:Y:S01]  /*1970*/  IMAD.IADD R3, R16.reuse, 0x1, -R9 ;  /* 0x0000000110037824 */ /* 0x040fe200078e0a09 */
[----:B------:R-:W-:Y:S01]  /*1980*/  CS2R R62, SRZ ;  /* 0x00000000003e7805 */ /* 0x000fe2000001ff00 */
[----:B--2---:R-:W-:Y:S01]  /*1990*/  IMAD R16, R16, 0x300, R27 ;  /* 0x0000030010107824 */ /* 0x004fe200078e021b */
[----:B------:R-:W-:Y:S01]  /*19a0*/  CS2R R60, SRZ ;  /* 0x00000000003c7805 */ /* 0x000fe2000001ff00 */
[----:B------:R-:W-:Y:S01]  /*19b0*/  IMAD R3, R3, -0x40, R0 ;  /* 0xffffffc003037824 */ /* 0x000fe200078e0200 */
[----:B------:R-:W-:Y:S01]  /*19c0*/  CS2R R58, SRZ ;  /* 0x00000000003a7805 */ /* 0x000fe2000001ff00 */
[----:B------:R-:W-:Y:S01]  /*19d0*/  IMAD.MOV.U32 R0, RZ, RZ, 0x20 ;  /* 0x00000020ff007424 */ /* 0x000fe200078e00ff */
[----:B------:R-:W-:Y:S01]  /*19e0*/  CS2R R56, SRZ ;  /* 0x0000000000387805 */ /* 0x000fe2000001ff00 */
[----:B------:R-:W-:Y:S01]  /*19f0*/  IMAD.U32 R4, R5, 0x200, R4 ;  /* 0x0000020005047824 */ /* 0x000fe200078e0004 */
[----:B------:R-:W-:Y:S01]  /*1a00*/  CS2R R54, SRZ ;  /* 0x0000000000367805 */ /* 0x000fe2000001ff00 */
[----:B------:R-:W-:Y:S01]  /*1a10*/  IMAD.SHL.U32 R5, R16, 0x4, RZ ;  /* 0x0000000410057824 */ /* 0x000fe200078e00ff */
[----:B------:R-:W-:-:S02]  /*1a20*/  SEL R0, R0, 0xffffffe0, !P0 ;  /* 0xffffffe000007807 */ /* 0x000fc40004000000 */
[----:B------:R-:W-:Y:S02]  /*1a30*/  CS2R R52, SRZ ;  /* 0x0000000000347805 */ /* 0x000fe4000001ff00 */
[----:B------:R-:W-:Y:S02]  /*1a40*/  CS2R R50, SRZ ;  /* 0x0000000000327805 */ /* 0x000fe4000001ff00 */
[----:B------:R-:W-:Y:S02]  /*1a50*/  CS2R R48, SRZ ;  /* 0x0000000000307805 */ /* 0x000fe4000001ff00 */
[----:B------:R-:W-:Y:S01]  /*1a60*/  CS2R R46, SRZ ;  /* 0x00000000002e7805 */ /* 0x000fe2000001ff00 */
[----:B------:R-:W-:Y:S01]  /*1a70*/  IMAD.IADD R0, R7, 0x1, R0 ;  /* 0x0000000107007824 */ /* 0x000fe200078e0200 */
[----:B------:R-:W-:Y:S02]  /*1a80*/  CS2R R44, SRZ ;  /* 0x00000000002c7805 */ /* 0x000fe4000001ff00 */
[----:B------:R-:W-:-:S02]  /*1a90*/  CS2R R42, SRZ ;  /* 0x00000000002a7805 */ /* 0x000fc4000001ff00 */
[----:B------:R-:W-:Y:S02]  /*1aa0*/  CS2R R40, SRZ ;  /* 0x0000000000287805 */ /* 0x000fe4000001ff00 */
[----:B------:R-:W-:Y:S01]  /*1ab0*/  CS2R R38, SRZ ;  /* 0x0000000000267805 */ /* 0x000fe2000001ff00 */
[----:B------:R-:W2:Y:S01]  /*1ac0*/  LDSM.16.M88.4 R196, [R0+0x6000] ;  /* 0x0060000000c4783b */ /* 0x000ea20000000200 */
[----:B------:R-:W-:Y:S02]  /*1ad0*/  CS2R R36, SRZ ;  /* 0x0000000000247805 */ /* 0x000fe4000001ff00 */
[----:B------:R-:W-:Y:S02]  /*1ae0*/  CS2R R34, SRZ ;  /* 0x0000000000227805 */ /* 0x000fe4000001ff00 */
[----:B------:R-:W-:Y:S01]  /*1af0*/  CS2R R32, SRZ ;  /* 0x0000000000207805 */ /* 0x000fe2000001ff00 */
[----:B------:R-:W1:Y:S01]  /*1b00*/  LDSM.16.M88.4 R200, [R0+0x8000] ;  /* 0x0080000000c8783b */ /* 0x000e620000000200 */
[----:B------:R-:W-:-:S02]  /*1b10*/  CS2R R30, SRZ ;  /* 0x00000000001e7805 */ /* 0x000fc4000001ff00 */
[----:B------:R-:W-:Y:S02]  /*1b20*/  CS2R R28, SRZ ;  /* 0x00000000001c7805 */ /* 0x000fe4000001ff00 */
[----:B------:R-:W-:Y:S01]  /*1b30*/  CS2R R26, SRZ ;  /* 0x00000000001a7805 */ /* 0x000fe2000001ff00 */
[----:B------:R3:W1:Y:S01]  /*1b40*/  LDSM.16.M88.4 R204, [R0+0xa000] ;  /* 0x00a0000000cc783b */ /* 0x0006620000000200 */
        /* <DEDUP_REMOVED lines=24> */
[----:B------:R-:W-:Y:S01]  /*1cd0*/  CS2R R72, SRZ ;  /* 0x0000000000487805 */ /* 0x000fe2000001ff00 */
[----:B---3--:R-:W-:Y:S01]  /*1ce0*/  IMAD R0, R5, 0x4, R18 ;  /* 0x0000000405007824 */ /* 0x008fe200078e0212 */
[----:B------:R-:W-:Y:S01]  /*1cf0*/  ULOP3.LUT UR20, UR38, 0x1, URZ, 0xfc, !UPT ;  /* 0x0000000126147892 */ /* 0x000fe2000f8efc3f */
[----:B------:R-:W-:Y:S01]  /*1d00*/  UMOV UR4, URZ ;  /* 0x0000003f00047c82 */ /* 0x000fe20008000000 */
[----:B------:R-:W-:Y:S01]  /*1d10*/  UMOV UR5, URZ ;  /* 0x0000003f00057c82 */ /* 0x000fe20008000000 */
[----:B------:R-:W-:Y:S01]  /*1d20*/  UMOV UR6, URZ ;  /* 0x0000003f00067c82 */ /* 0x000fe20008000000 */
[----:B------:R-:W-:Y:S01]  /*1d30*/  USHF.R.S32.HI UR7, URZ, 0x6, UR7 ;  /* 0x000000063f077899 */ /* 0x000fe20008011407 */
[----:B------:R-:W-:Y:S01]  /*1d40*/  ULDC UR8, c[0x0][0x75c] ;  /* 0x0001d70000087ab9 */ /* 0x000fe20000000800 */
[----:B-12-4-:R-:W-:-:S10]  /*1d50*/  ULDC UR9, c[0x0][0x744] ;  /* 0x0001d10000097ab9 */ /* 0x016fd40000000800 */
.L_x_504:
[----:B------:R-:W-:-:S06]  /*1d60*/  UISETP.NE.AND UP0, UPT, UR20, 0x3, UPT ;  /* 0x000000031400788c */ /* 0x000fcc000bf05270 */
[----:B------:R-:W-:-:S13]  /*1d70*/  PLOP3.LUT P0, PT, PT, PT, UP0, 0x80, 0x0 ;  /* 0x000000000000781c */ /* 0x000fda0003f0f008 */
[----:B-1----:R-:W-:Y:S05]  /*1d80*/  @!P0 BRA `(.L_x_494) ;  /* 0x0000000000048947 */ /* 0x002fea0003800000 */
[----:B------:R-:W-:Y:S01]  /*1d90*/  BPT.TRAP 0x1 ;  /* 0x000000040000795c */ /* 0x000fe20000300000 */
.L_x_494:
[----:B------:R-:W-:Y:S01]  /*1da0*/  R2UR UR10, R18 ;  /* 0x00000000120a72ca */ /* 0x000fe200000e0000 */
[----:B------:R-:W-:-:S05]  /*1db0*/  IMAD.U32 R16, RZ, RZ, UR5 ;  /* 0x00000005ff107e24 */ /* 0x000fca000f8e00ff */
[----:B------:R-:W-:-:S07]  /*1dc0*/  SHF.L.U32 R16, R16, 0x1f, RZ ;  /* 0x0000001f10107819 */ /* 0x000fce00000006ff */
[----:B------:R-:W-:-:S09]  /*1dd0*/  ULEA UR10, UR6, UR10, 0x3 ;  /* 0x0000000a060a7291 */ /* 0x000fd2000f8e183f */
[----:B------:R1:W2:Y:S01]  /*1de0*/  SYNCS.PHASECHK.TRANS64.TRYWAIT P1, [UR10+0x26810], R16 ;  /* 0x02681010ff0075a7 */ /* 0x0002a2000802014a */
[----:B------:R-:W-:Y:S05]  /*1df0*/  @!P0 BRA `(.L_x_495) ;  /* 0x0000000000048947 */ /* 0x000fea0003800000 */
[----:B------:R-:W-:Y:S01]  /*1e00*/  BPT.TRAP 0x1 ;  /* 0x000000040000795c */ /* 0x000fe20000300000 */
.L_x_495:
[----:B--2---:R-:W-:Y:S05]  /*1e10*/  @P1 BRA `(.L_x_496) ;  /* 0x0000000000081947 */ /* 0x004fea0003800000 */
[----:B------:R-:W2:Y:S02]  /*1e20*/  SYNCS.PHASECHK.TRANS64.TRYWAIT P1, [UR10+0x26810], R16 ;  /* 0x02681010ff0075a7 */ /* 0x000ea4000802014a */
[----:B--2---:R-:W-:Y:S05]  /*1e30*/  @!P1 BRA `(.L_x_497) ;  /* 0x0000008400089947 */ /* 0x004fea0003800000 */
.L_x_496:
[----:B------:R-:W-:Y:S01]  /*1e40*/  R2UR UR11, R18 ;  /* 0x00000000120b72ca */ /* 0x000fe200000e0000 */
[----:B--2---:R-:W-:Y:S01]  /*1e50*/  IMAD R5, R23, 0x800, R18 ;  /* 0x0000080017057824 */ /* 0x004fe200078e0212 */
[----:B------:R-:W-:Y:S01]  /*1e60*/  WARPGROUP.ARRIVE ;  /* 0x00000000000079c5 */ /* 0x000fe20000000000 */
[----:B------:R-:W-:Y:S01]  /*1e70*/  UMOV UR13, 0xc0000010 ;  /* 0xc0000010000d7882 */ /* 0x000fe20000000000 */
[----:B------:R-:W-:Y:S01]  /*1e80*/  UMOV UR15, 0x80000020 ;  /* 0x80000020000f7882 */ /* 0x000fe20000000000 */
[----:B------:R-:W-:Y:S01]  /*1e90*/  IMAD.U32 R6, RZ, RZ, UR6 ;  /* 0x00000006ff067e24 */ /* 0x000fe2000f8e00ff */
[----:B------:R-:W-:-:S03]  /*1ea0*/  R2UR UR12, R5 ;  /* 0x00000000050c72ca */ /* 0x000fc600000e0000 */
[----:B------:R-:W-:-:S04]  /*1eb0*/  IMAD R5, R6, 0x20, R17 ;  /* 0x0000002006057824 */ /* 0x000fc800078e0211 */
[----:B------:R-:W-:Y:S01]  /*1ec0*/  UIADD3 UR11, UR11, 0x12000, URZ ;  /* 0x000120000b0b7890 */ /* 0x000fe2000fffe03f */
[----:B------:R-:W-:-:S03]  /*1ed0*/  IMAD.SHL.U32 R5, R5, 0x2, RZ ;  /* 0x0000000205057824 */ /* 0x000fc600078e00ff */
[----:B------:R-:W-:Y:S01]  /*1ee0*/  USHF.R.U32.HI UR11, URZ, 0x4, UR11 ;  /* 0x000000043f0b7899 */ /* 0x000fe2000801160b */
[----:B------:R-:W-:Y:S01]  /*1ef0*/  IMAD R5, R5, 0x4, R18 ;  /* 0x0000000405057824 */ /* 0x000fe200078e0212 */
[----:B------:R-:W-:Y:S02]  /*1f00*/  USHF.R.U32.HI UR12, URZ, 0x4, UR12 ;  /* 0x000000043f0c7899 */ /* 0x000fe4000801160c */
        /* <DEDUP_REMOVED lines=44> */
[----:B------:R2:W3:Y:S04]  /*21d0*/  LDS.64 R208, [R5+0x1e000] ;  /* 0x01e0000005d07984 */ /* 0x0004e80000000a00 */
[----:B------:R2:W4:Y:S04]  /*21e0*/  LDS.64 R210, [R5+0x1e020] ;  /* 0x01e0200005d27984 */ /* 0x0005280000000a00 */
        /* <DEDUP_REMOVED lines=8> */
.L_x_498:
[----:B------:R1:W1:Y:S01]  /*2270*/  SYNCS.PHASECHK.TRANS64.TRYWAIT P1, [UR10+0x26830], R16 ;  /* 0x02683010ff0075a7 */ /* 0x000262000802014a */
[----:B------:R-:W-:Y:S05]  /*2280*/  @!P0 BRA `(.L_x_499) ;  /* 0x0000000000048947 */ /* 0x000fea0003800000 */
[----:B------:R-:W-:Y:S01]  /*2290*/  BPT.TRAP 0x1 ;  /* 0x000000040000795c */ /* 0x000fe20000300000 */
.L_x_499:
[----:B-1----:R-:W-:Y:S05]  /*22a0*/  @P1 BRA `(.L_x_500) ;  /* 0x0000000000081947 */ /* 0x002fea0003800000 */
[----:B------:R-:W1:Y:S02]  /*22b0*/  SYNCS.PHASECHK.TRANS64.TRYWAIT P1, [UR10+0x26830], R16 ;  /* 0x02683010ff0075a7 */ /* 0x000e64000802014a */
[----:B-1----:R-:W-:Y:S05]  /*22c0*/  @!P1 BRA `(.L_x_501) ;  /* 0x0000007c00fc9947 */ /* 0x002fea0003800000 */
.L_x_500:
[----:B------:R-:W-:Y:S01]  /*22d0*/  R2UR UR12, R18 ;  /* 0x00000000120c72ca */ /* 0x000fe200000e0000 */
[----:B------:R-:W-:Y:S01]  /*22e0*/  WARPGROUP.ARRIVE ;  /* 0x00000000000079c5 */ /* 0x000fe20000000000 */
[----:B------:R-:W-:Y:S01]  /*22f0*/  UMOV UR15, 0x80000020 ;  /* 0x80000020000f7882 */ /* 0x000fe20000000000 */
[----:B------:R-:W-:Y:S01]  /*2300*/  FMUL.FTZ R16, R152, UR8 ;  /* 0x0000000898107c20 */ /* 0x000fe20008410000 */
[----:B------:R-:W-:Y:S01]  /*2310*/  FMUL.FTZ R22, R153, UR8 ;  /* 0x0000000899167c20 */ /* 0x000fe20008410000 */
[----:B------:R-:W-:Y:S01]  /*2320*/  FMUL.FTZ R156, R156, UR8 ;  /* 0x000000089c9c7c20 */ /* 0x000fe20008410000 */
[----:B------:R-:W-:Y:S01]  /*2330*/  FMUL.FTZ R157, R157, UR8 ;  /* 0x000000089d9d7c20 */ /* 0x000fe20008410000 */
[----:B------:R-:W-:Y:S01]  /*2340*/  FMUL.FTZ R160, R160, UR8 ;  /* 0x00000008a0a07c20 */ /* 0x000fe20008410000 */
[----:B------:R-:W-:Y:S01]  /*2350*/  ISETP.GT.AND P2, PT, R3, RZ, PT ;  /* 0x000000ff0300720c */ /* 0x000fe20003f44270 */
        /* <DEDUP_REMOVED lines=9> */
[----:B------:R-:W5:Y:S01]  /*23f0*/  MUFU.TANH R22, R22 ;  /* 0x0000001600167308 */ /* 0x000f620000002400 */
[----:B------:R-:W-:Y:S01]  /*2400*/  FMUL.FTZ R158, R158, UR8 ;  /* 0x000000089e9e7c20 */ /* 0x000fe20008410000 */
[----:B------:R-:W-:Y:S01]  /*2410*/  FMUL.FTZ R159, R159, UR8 ;  /* 0x000000089f9f7c20 */ /* 0x000fe20008410000 */
[----:B------:R-:W-:Y:S01]  /*2420*/  ULOP3.LUT UR12, UR12, 0x3fff, URZ, 0xc0, !UPT ;  /* 0x00003fff0c0c7892 */ /* 0x000fe2000f8ec03f */
[----:B------:R-:W-:Y:S01]  /*2430*/  FMUL.FTZ R162, R162, UR8 ;  /* 0x00000008a2a27c20 */ /* 0x000fe20008410000 */
[----:B------:R-:W-:Y:S01]  /*2440*/  ISETP.GT.AND P1, PT, R3, 0x8, PT ;  /* 0x000000080300780c */ /* 0x000fe20003f24270 */
[----:B------:R-:W-:Y:S01]  /*2450*/  FMUL.FTZ R163, R163, UR8 ;  /* 0x00000008a3a37c20 */ /* 0x000fe20008410000 */
[----:B------:R-:W-:Y:S01]  /*2460*/  ULOP3.LUT UR13, UR12, 0x10000, URZ, 0xfc, !UPT ;  /* 0x000100000c0d7892 */ /* 0x000fe2000f8efc3f */
[----:B------:R-:W2:Y:S01]  /*2470*/  MUFU.TANH R156, R156 ;  /* 0x0000009c009c7308 */ /* 0x000ea20000002400 */
[----:B-1----:R-:W-:Y:S01]  /*2480*/  FSEL R153, R16, -INF , P2 ;  /* 0xff80000010997808 */ /* 0x002fe20001000000 */
[----:B------:R-:W-:Y:S01]  /*2490*/  FMUL.FTZ R215, R165, UR8 ;  /* 0x00000008a5d77c20 */ /* 0x000fe20008410000 */
[----:B------:R-:W-:Y:S01]  /*24a0*/  UIMAD UR13, UR6, 0x300, UR13 ;  /* 0x00000300060d78a4 */ /* 0x000fe2000f8e020d */
[----:B------:R-:W-:Y:S01]  /*24b0*/  FMUL.FTZ R219, R169, UR8 ;  /* 0x00000008a9db7c20 */ /* 0x000fe20008410000 */
[----:B------:R-:W-:Y:S01]  /*24c0*/  FMUL.FTZ R218, R168, UR8 ;  /* 0x00000008a8da7c20 */ /* 0x000fe20008410000 */
[----:B---3--:R-:W-:Y:S01]  /*24d0*/  FFMA.FTZ R224, R153, UR9, -R208 ;  /* 0x0000000999e07c23 */ /* 0x008fe200080108d0 */
[----:B------:R-:W-:Y:S01]  /*24e0*/  FMUL.FTZ R220, R170, UR8 ;  /* 0x00000008aadc7c20 */ /* 0x000fe20008410000 */
[----:B------:R-:W1:Y:S01]  /*24f0*/  MUFU.TANH R157, R157 ;  /* 0x0000009d009d7308 */ /* 0x000e620000002400 */
[----:B-----5:R-:W-:Y:S01]  /*2500*/  FSEL R152, R22, -INF , P2 ;  /* 0xff80000016987808 */ /* 0x020fe20001000000 */
[----:B------:R-:W-:Y:S01]  /*2510*/  UMOV UR14, UR13 ;  /* 0x0000000d000e7c82 */ /* 0x000fe20008000000 */
[----:B------:R-:W-:Y:S01]  /*2520*/  FMUL.FTZ R221, R171, UR8 ;  /* 0x00000008abdd7c20 */ /* 0x000fe20008410000 */
[----:B------:R-:W-:Y:S01]  /*2530*/  HGMMA.64x64x16.F32.BF16 R120, R184, gdesc[UR12], RZ, !UPT, gsb0 ;  /* 0x00e0000cb8787df0 */ /* 0x000fe2000c0018ff */
[----:B------:R-:W-:Y:S01]  /*2540*/  UIADD3 UR14, UR13, 0x2, URZ ;  /* 0x000000020d0e7890 */ /* 0x000fe2000fffe03f */
[----:B------:R-:W-:Y:S01]  /*2550*/  FFMA.FTZ R223, R152, UR9, -R209 ;  /* 0x0000000998df7c23 */ /* 0x000fe200080108d1 */
[----:B------:R-:W-:Y:S01]  /*2560*/  UMOV UR15, 0x80000020 ;  /* 0x80000020000f7882 */ /* 0x000fe20000000000 */
[----:B------:R-:W3:Y:S01]  /*2570*/  MUFU.TANH R160, R160 ;  /* 0x000000a000a07308 */ /* 0x000ee20000002400 */
[----:B--2---:R-:W-:Y:S01]  /*2580*/  FSEL R153, R156, -INF , P2 ;  /* 0xff8000009c997808 */ /* 0x004fe20001000000 */
[----:B------:R-:W-:Y:S01]  /*2590*/  FMUL.FTZ R222, R179, UR8 ;  /* 0x00000008b3de7c20 */ /* 0x000fe20008410000 */
[----:B------:R-:W-:Y:S01]  /*25a0*/  FFMA.FTZ R16, -R16, R16, 1 ;  /* 0x3f80000010107423 */ /* 0x000fe20000010110 */
[----:B------:R-:W-:Y:S01]  /*25b0*/  FMUL.FTZ R225, R183, UR8 ;  /* 0x00000008b7e17c20 */ /* 0x000fe20008410000 */
[----:B------:R-:W-:Y:S01]  /*25c0*/  FMUL.FTZ R174, R174, UR8 ;  /* 0x00000008aeae7c20 */ /* 0x000fe20008410000 */
[----:B----4-:R-:W-:Y:S01]  /*25d0*/  FFMA.FTZ R167, R153, UR9, -R210 ;  /* 0x0000000999a77c23 */ /* 0x010fe200080108d2 */
[----:B------:R-:W-:Y:S01]  /*25e0*/  FMUL.FTZ R172, R172, UR8 ;  /* 0x00000008acac7c20 */ /* 0x000fe20008410000 */
[----:B------:R-:W2:Y:S01]  /*25f0*/  MUFU.TANH R212, R212 ;  /* 0x000000d400d47308 */ /* 0x000ea20000002400 */
[----:B-1----:R-:W-:Y:S01]  /*2600*/  FSEL R152, R157, -INF , P2 ;  /* 0xff8000009d987808 */ /* 0x002fe20001000000 */
[----:B------:R-:W-:Y:S01]  /*2610*/  FMUL.FTZ R176, R176, UR8 ;  /* 0x00000008b0b07c20 */ /* 0x000fe20008410000 */
[----:B------:R-:W-:Y:S01]  /*2620*/  FMUL.FTZ R173, R173, UR8 ;  /* 0x00000008adad7c20 */ /* 0x000fe20008410000 */
[----:B------:R-:W-:Y:S01]  /*2630*/  FMUL.FTZ R178, R178, UR8 ;  /* 0x00000008b2b27c20 */ /* 0x000fe20008410000 */
[----:B------:R-:W-:Y:S01]  /*2640*/  FFMA.FTZ R22, -R22, R22, 1 ;  /* 0x3f80000016167423 */ /* 0x000fe20000010116 */
[----:B------:R-:W-:Y:S01]  /*2650*/  FFMA.FTZ R166, R152, UR9, -R211 ;  /* 0x0000000998a67c23 */ /* 0x000fe200080108d3 */
[----:B------:R-:W-:Y:S01]  /*2660*/  FMUL.FTZ R175, R175, UR8 ;  /* 0x00000008afaf7c20 */ /* 0x000fe20008410000 */
[----:B------:R-:W1:Y:S01]  /*2670*/  MUFU.TANH R161, R161 ;  /* 0x000000a100a17308 */ /* 0x000e620000002400 */
[----:B---3--:R-:W-:Y:S01]  /*2680*/  FSEL R153, R160, -INF , P2 ;  /* 0xff800000a0997808 */ /* 0x008fe20001000000 */
[----:B------:R-:W-:Y:S01]  /*2690*/  FMUL.FTZ R177, R177, UR8 ;  /* 0x00000008b1b17c20 */ /* 0x000fe20008410000 */
[----:B------:R-:W-:Y:S01]  /*26a0*/  FFMA.FTZ R157, -R157, R157, 1 ;  /* 0x3f8000009d9d7423 */ /* 0x000fe2000001019d */
[----:B------:R-:W-:Y:S01]  /*26b0*/  FMUL.FTZ R180, R180, UR8 ;  /* 0x00000008b4b47c20 */ /* 0x000fe20008410000 */
[----:B------:R-:W-:Y:S01]  /*26c0*/  FMUL.FTZ R182, R182, UR8 ;  /* 0x00000008b6b67c20 */ /* 0x000fe20008410000 */
[----:B------:R-:W-:Y:S01]  /*26d0*/  FFMA.FTZ R164, R153, UR9, -R10 ;  /* 0x0000000999a47c23 */ /* 0x000fe2000801080a */
[----:B------:R-:W-:Y:S01]  /*26e0*/  FMUL.FTZ R181, R181, UR8 ;  /* 0x00000008b5b57c20 */ /* 0x000fe20008410000 */
[----:B------:R-:W3:Y:S01]  /*26f0*/  MUFU.TANH R213, R213 ;  /* 0x000000d500d57308 */ /* 0x000ee20000002400 */
[C---:B--2---:R-:W-:Y:S01]  /*2700*/  FSEL R155, R212.reuse, -INF , P1 ;  /* 0xff800000d49b7808 */ /* 0x044fe20000800000 */
[----:B------:R-:W-:Y:S01]  /*2710*/  FFMA.FTZ R212, -R212, R212, 1 ;  /* 0x3f800000d4d47423 */ /* 0x000fe200000101d4 */
[----:B------:R-:W-:Y:S01]  /*2720*/  FFMA.FTZ R160, -R160, R160, 1 ;  /* 0x3f800000a0a07423 */ /* 0x000fe200000101a0 */
[----:B------:R-:W-:-:S02]  /*2730*/  ULOP3.LUT UR12, UR12, 0x1000000, URZ, 0xfc, !UPT ;  /* 0x010000000c0c7892 */ /* 0x000fc4000f8efc3f */
[----:B------:R-:W-:Y:S01]  /*2740*/  FFMA.FTZ R169, R155, UR9, -R208 ;  /* 0x000000099ba97c23 */ /* 0x000fe200080108d0 */
[----:B------:R-:W-:Y:S01]  /*2750*/  UMOV UR19, 0xc0000010 ;  /* 0xc000001000137882 */ /* 0x000fe20000000000 */
[----:B------:R-:W2:Y:S01]  /*2760*/  MUFU.TANH R158, R158 ;  /* 0x0000009e009e7308 */ /* 0x000ea20000002400 */
[----:B-1----:R-:W-:Y:S01]  /*2770*/  FSEL R154, R161, -INF , P2 ;  /* 0xff800000a19a7808 */ /* 0x002fe20001000000 */
[----:B------:R-:W-:Y:S01]  /*2780*/  UIMAD UR12, UR6, 0x300, UR12 ;  /* 0x00000300060c78a4 */ /* 0x000fe2000f8e020c */
[----:B------:R-:W-:-:S03]  /*2790*/  UMOV UR17, 0x40000040 ;  /* 0x4000004000117882 */ /* 0x000fc60000000000 */
[----:B------:R-:W-:Y:S02]  /*27a0*/  FFMA.FTZ R165, R154, UR9, -R11 ;  /* 0x000000099aa57c23 */ /* 0x000fe4000801080b */
[----:B------:R-:W1:Y:S01]  /*27b0*/  MUFU.TANH R159, R159 ;  /* 0x0000009f009f7308 */ /* 0x000e620000002400 */
[C---:B---3--:R-:W-:Y:S01]  /*27c0*/  FSEL R154, R213.reuse, -INF , P1 ;  /* 0xff800000d59a7808 */ /* 0x048fe20000800000 */
[----:B------:R-:W-:-:S04]  /*27d0*/  FFMA.FTZ R213, -R213, R213, 1 ;  /* 0x3f800000d5d57423 */ /* 0x000fc800000101d5 */
[----:B------:R-:W-:Y:S02]  /*27e0*/  FFMA.FTZ R170, R154, UR9, -R209 ;  /* 0x000000099aaa7c23 */ /* 0x000fe400080108d1 */
[----:B------:R-:W3:Y:S01]  /*27f0*/  MUFU.TANH R162, R162 ;  /* 0x000000a200a27308 */ /* 0x000ee20000002400 */
[----:B--2---:R-:W-:-:S05]  /*2800*/  FSEL R155, R158, -INF , P1 ;  /* 0xff8000009e9b7808 */ /* 0x004fca0000800000 */
[----:B------:R-:W-:Y:S02]  /*2810*/  FFMA.FTZ R168, R155, UR9, -R210 ;  /* 0x000000099ba87c23 */ /* 0x000fe400080108d2 */
[----:B------:R-:W2:Y:S01]  /*2820*/  MUFU.TANH R163, R163 ;  /* 0x000000a300a37308 */ /* 0x000ea20000002400 */
[C---:B-1----:R-:W-:Y:S01]  /*2830*/  FSEL R154, R159.reuse, -INF , P1 ;  /* 0xff8000009f9a7808 */ /* 0x042fe20000800000 */
[----:B------:R-:W-:-:S04]  /*2840*/  FFMA.FTZ R159, -R159, R159, 1 ;  /* 0x3f8000009f9f7423 */ /* 0x000fc8000001019f */
[----:B------:R-:W-:Y:S02]  /*2850*/  FFMA.FTZ R171, R154, UR9, -R211 ;  /* 0x000000099aab7c23 */ /* 0x000fe400080108d3 */
[----:B------:R-:W-:Y:S01]  /*2860*/  MUFU.TANH R214, R214 ;  /* 0x000000d600d67308 */ /* 0x000fe20000002400 */
[----:B---3--:R-:W-:-:S05]  /*2870*/  FSEL R155, R162, -INF , P1 ;  /* 0xff800000a29b7808 */ /* 0x008fca0000800000 */
[----:B------:R-:W-:Y:S02]  /*2880*/  FFMA.FTZ R10, R155, UR9, -R10 ;  /* 0x000000099b0a7c23 */ /* 0x000fe4000801080a */
[----:B------:R-:W-:Y:S01]  /*2890*/  MUFU.EX2 R224, R224 ;  /* 0x000000e000e07308 */ /* 0x000fe20000000800 */
[----:B--2---:R-:W-:Y:S01]  /*28a0*/  FSEL R208, R163, -INF , P1 ;  /* 0xff800000a3d07808 */ /* 0x004fe20000800000 */
[----:B------:R-:W-:Y:S02]  /*28b0*/  WARPGROUP.DEPBAR.LE gsb0, 0x0 ;  /* 0x00008000000079c5 */ /* 0x000fe40000010000 */
[----:B------:R-:W-:Y:S02]  /*28c0*/  WARPGROUP.ARRIVE ;  /* 0x00000000000079c5 */ /* 0x000fe40000000000 */
[----:B------:R-:W-:Y:S02]  /*28d0*/  FFMA.FTZ R11, R208, UR9, -R11 ;  /* 0x00000009d00b7c23 */ /* 0x000fe4000801080b */
[----:B------:R-:W-:Y:S02]  /*28e0*/  MUFU.TANH R215, R215 ;  /* 0x000000d700d77308 */ /* 0x000fe40000002400 */
[----:B------:R-:W-:Y:S01]  /*28f0*/  HGMMA.64x64x16.F32.BF16 R120, R196, gdesc[UR12], R120, gsb0 ;  /* 0x00e0000cc4787df0 */ /* 0x000fe20008001878 */
[----:B------:R-:W-:Y:S01]  /*2900*/  UIADD3 UR14, UR13, 0x100, URZ ;  /* 0x000001000d0e7890 */ /* 0x000fe2000fffe03f */
[----:B------:R-:W-:-:S04]  /*2910*/  UMOV UR15, 0x80000020 ;  /* 0x80000020000f7882 */ /* 0x000fc80000000000 */
[----:B------:R-:W1:Y:S08]  /*2920*/  MUFU.TANH R217, R217 ;  /* 0x000000d900d97308 */ /* 0x000e700000002400 */
[----:B------:R-:W-:Y:S08]  /*2930*/  MUFU.TANH R218, R218 ;  /* 0x000000da00da7308 */ /* 0x000ff00000002400 */
[----:B------:R-:W-:Y:S01]  /*2940*/  MUFU.TANH R220, R220 ;  /* 0x000000dc00dc7308 */ /* 0x000fe20000002400 */
[C---:B-1----:R-:W-:Y:S01]  /*2950*/  FSEL R208, R217.reuse, -INF , P1 ;  /* 0xff800000d9d07808 */ /* 0x042fe20000800000 */
[----:B------:R-:W-:-:S04]  /*2960*/  FFMA.FTZ R217, -R217, R217, 1 ;  /* 0x3f800000d9d97423 */ /* 0x000fc800000101d9 */
[----:B------:R-:W-:Y:S02]  /*2970*/  FFMA.FTZ R208, R208, UR9, -R9 ;  /* 0x00000009d0d07c23 */ /* 0x000fe40008010809 */
[----:B------:R-:W-:Y:S08]  /*2980*/  MUFU.TANH R216, R216 ;  /* 0x000000d800d87308 */ /* 0x000ff00000002400 */
[----:B------:R-:W-:Y:S08]  /*2990*/  MUFU.EX2 R169, R169 ;  /* 0x000000a900a97308 */ /* 0x000ff00000000800 */
[----:B------:R-:W-:Y:S08]  /*29a0*/  MUFU.EX2 R170, R170 ;  /* 0x000000aa00aa7308 */ /* 0x000ff00000000800 */
[----:B------:R-:W1:Y:S08]  /*29b0*/  MUFU.TANH R219, R219 ;  /* 0x000000db00db7308 */ /* 0x000e700000002400 */
[----:B------:R-:W-:Y:S08]  /*29c0*/  MUFU.TANH R221, R221 ;  /* 0x000000dd00dd7308 */ /* 0x000ff00000002400 */
[----:B------:R-:W-:Y:S01]  /*29d0*/  MUFU.EX2 R223, R223 ;  /* 0x000000df00df7308 */ /* 0x000fe20000000800 */
[----:B-1----:R-:W-:-:S05]  /*29e0*/  FSEL R210, R219, -INF , P2 ;  /* 0xff800000dbd27808 */ /* 0x002fca0001000000 */
[----:B------:R-:W-:Y:S01]  /*29f0*/  FFMA.FTZ R210, R210, UR9, -R15 ;  /* 0x00000009d2d27c23 */ /* 0x000fe2000801080f */
[----:B------:R-:W-:Y:S02]  /*2a00*/  WARPGROUP.DEPBAR.LE gsb0, 0x0 ;  /* 0x00008000000079c5 */ /* 0x000fe40000010000 */
[----:B------:R-:W-:Y:S01]  /*2a10*/  WARPGROUP.ARRIVE ;  /* 0x00000000000079c5 */ /* 0x000fe20000000000 */
[----:B------:R-:W-:Y:S05]  /*2a20*/  MUFU.TANH R174, R174 ;  /* 0x000000ae00ae7308 */ /* 0x000fea0000002400 */
[----:B------:R-:W-:Y:S01]  /*2a30*/  HGMMA.64x64x16.F32.BF16 R120, R188, gdesc[UR12], R120, gsb0 ;  /* 0x00e0000cbc787df0 */ /* 0x000fe20008001878 */
[----:B------:R-:W-:Y:S01]  /*2a40*/  UIADD3 UR14, UR13, 0x102, URZ ;  /* 0x000001020d0e7890 */ /* 0x000fe2000fffe03f */
[----:B------:R-:W-:Y:S01]  /*2a50*/  UMOV UR15, 0x80000020 ;  /* 0x80000020000f7882 */ /* 0x000fe20000000000 */
[----:B------:R-:W-:Y:S08]  /*2a60*/  MUFU.EX2 R167, R167 ;  /* 0x000000a700a77308 */ /* 0x000ff00000000800 */
[----:B------:R-:W1:Y:S08]  /*2a70*/  MUFU.TANH R172, R172 ;  /* 0x000000ac00ac7308 */ /* 0x000e700000002400 */
[----:B------:R-:W-:Y:S08]  /*2a80*/  MUFU.TANH R176, R176 ;  /* 0x000000b000b07308 */ /* 0x000ff00000002400 */
[----:B------:R-:W-:Y:S01]  /*2a90*/  MUFU.TANH R173, R173 ;  /* 0x000000ad00ad7308 */ /* 0x000fe20000002400 */
[C---:B-1----:R-:W-:Y:S01]  /*2aa0*/  FSEL R211, R172.reuse, -INF , P2 ;  /* 0xff800000acd37808 */ /* 0x042fe20001000000 */
[----:B------:R-:W-:-:S06]  /*2ab0*/  FFMA.FTZ R172, -R172, R172, 1 ;  /* 0x3f800000acac7423 */ /* 0x000fcc00000101ac */
[----:B------:R-:W1:Y:S08]  /*2ac0*/  MUFU.TANH R178, R178 ;  /* 0x000000b200b27308 */ /* 0x000e700000002400 */
[----:B------:R-:W-:Y:S08]  /*2ad0*/  MUFU.TANH R222, R222 ;  /* 0x000000de00de7308 */ /* 0x000ff00000002400 */
[----:B------:R-:W2:Y:S08]  /*2ae0*/  MUFU.EX2 R166, R166 ;  /* 0x000000a600a67308 */ /* 0x000eb00000000800 */
[----:B------:R-:W3:Y:S08]  /*2af0*/  MUFU.EX2 R168, R168 ;  /* 0x000000a800a87308 */ /* 0x000ef00000000800 */
[----:B------:R-:W4:Y:S08]  /*2b00*/  MUFU.TANH R175, R175 ;  /* 0x000000af00af7308 */ /* 0x000f300000002400 */
[----:B------:R-:W5:Y:S01]  /*2b10*/  MUFU.TANH R177, R177 ;  /* 0x000000b100b17308 */ /* 0x000f620000002400 */
[----:B------:R-:W-:-:S02]  /*2b20*/  WARPGROUP.DEPBAR.LE gsb0, 0x0 ;  /* 0x00008000000079c5 */ /* 0x000fc40000010000 */
[----:B------:R-:W-:-:S05]  /*2b30*/  WARPGROUP.ARRIVE ;  /* 0x00000000000079c5 */ /* 0x000fca0000000000 */
[----:B------:R-:W-:Y:S01]  /*2b40*/  MUFU.TANH R180, R180 ;  /* 0x000000b400b47308 */ /* 0x000fe20000002400 */
[----:B------:R-:W-:Y:S01]  /*2b50*/  HGMMA.64x64x16.F32.BF16 R120, R200, gdesc[UR12], R120, gsb0 ;  /* 0x00e0000cc8787df0 */ /* 0x000fe20008001878 */
[----:B------:R-:W-:Y:S01]  /*2b60*/  UIADD3 UR14, UR13, 0x200, URZ ;  /* 0x000002000d0e7890 */ /* 0x000fe2000fffe03f */
[----:B------:R-:W-:-:S05]  /*2b70*/  UMOV UR15, 0x80000020 ;  /* 0x80000020000f7882 */ /* 0x000fca0000000000 */
[----:B------:R-:W5:Y:S08]  /*2b80*/  MUFU.TANH R182, R182 ;  /* 0x000000b600b67308 */ /* 0x000f700000002400 */
[----:B------:R-:W-:Y:S08]  /*2b90*/  MUFU.EX2 R165, R165 ;  /* 0x000000a500a57308 */ /* 0x000ff00000000800 */
[----:B------:R-:W-:Y:S08]  /*2ba0*/  MUFU.EX2 R164, R164 ;  /* 0x000000a400a47308 */ /* 0x000ff00000000800 */
[----:B------:R-:W-:Y:S08]  /*2bb0*/  MUFU.TANH R181, R181 ;  /* 0x000000b500b57308 */ /* 0x000ff00000002400 */
[----:B------:R-:W-:Y:S08]  /*2bc0*/  MUFU.TANH R225, R225 ;  /* 0x000000e100e17308 */ /* 0x000ff00000002400 */
[----:B------:R-:W-:Y:S08]  /*2bd0*/  MUFU.EX2 R10, R10 ;  /* 0x0000000a000a7308 */ /* 0x000ff00000000800 */
[----:B------:R-:W-:Y:S08]  /*2be0*/  MUFU.EX2 R11, R11 ;  /* 0x0000000b000b7308 */ /* 0x000ff00000000800 */
[----:B------:R-:W5:Y:S01]  /*2bf0*/  MUFU.EX2 R171, R171 ;  /* 0x000000ab00ab7308 */ /* 0x000f620000000800 */
[----:B------:R-:W-:-:S02]  /*2c00*/  WARPGROUP.DEPBAR.LE gsb0, 0x0 ;  /* 0x00008000000079c5 */ /* 0x000fc40000010000 */
[----:B------:R-:W-:-:S06]  /*2c10*/  WARPGROUP.ARRIVE ;  /* 0x00000000000079c5 */ /* 0x000fcc0000000000 */
[----:B------:R-:W-:Y:S01]  /*2c20*/  HGMMA.64x64x16.F32.BF16 R120, R192, gdesc[UR12], R120, gsb0 ;  /* 0x00e0000cc0787df0 */ /* 0x000fe20008001878 */
[----:B------:R-:W-:Y:S01]  /*2c30*/  UIADD3 UR14, UR13, 0x202, URZ ;  /* 0x000002020d0e7890 */ /* 0x000fe2000fffe03f */
[----:B------:R-:W-:Y:S01]  /*2c40*/  R2UR UR13, R19 ;  /* 0x00000000130d72ca */ /* 0x000fe200000e0000 */
[----:B------:R-:W-:-:S12]  /*2c50*/  UMOV UR15, 0x80000020 ;  /* 0x80000020000f7882 */ /* 0x000fd80000000000 */
[----:B------:R-:W-:-:S04]  /*2c60*/  USHF.R.U32.HI UR13, URZ, 0x4, UR13 ;  /* 0x000000043f0d7899 */ /* 0x000fc8000801160d */
[----:B------:R-:W-:-:S04]  /*2c70*/  ULOP3.LUT UR13, UR13, 0x3fff, URZ, 0xc0, !UPT ;  /* 0x00003fff0d0d7892 */ /* 0x000fc8000f8ec03f */
[----:B------:R-:W-:Y:S01]  /*2c80*/  ULOP3.LUT UR16, UR13, 0x10000, URZ, 0xfc, !UPT ;  /* 0x000100000d107892 */ /* 0x000fe2000f8efc3f */
        /* <DEDUP_REMOVED lines=9> */
[----:B------:R-:W-:Y:S01]  /*2d20*/  FADD.FTZ R122, R122, -R152 ;  /* 0x800000987a7a7221 */ /* 0x000fe20000010000 */
[--C-:B------:R-:W-:Y:S01]  /*2d30*/  FADD.FTZ R152, R121, -R153.reuse ;  /* 0x8000009979987221 */ /* 0x100fe20000010000 */
[----:B------:R-:W-:Y:S01]  /*2d40*/  FADD.FTZ R123, R123, -R153 ;  /* 0x800000997b7b7221 */ /* 0x000fe20000010000 */
[----:B------:R-:W-:Y:S01]  /*2d50*/  FMUL.FTZ R121, R224, R179 ;  /* 0x000000b3e0797220 */ /* 0x000fe20000410000 */
[----:B------:R-:W-:Y:S01]  /*2d60*/  FSEL R153, R214, -INF , P2 ;  /* 0xff800000d6997808 */ /* 0x000fe20001000000 */
[----:B--2---:R-:W-:Y:S01]  /*2d70*/  FADD.FTZ R227, R126, -R154 ;  /* 0x8000009a7ee37221 */ /* 0x004fe20000010000 */
[----:B------:R-:W-:Y:S01]  /*2d80*/  FSEL R120, R215, -INF , P2 ;  /* 0xff800000d7787808 */ /* 0x000fe20001000000 */
[----:B------:R-:W-:Y:S01]  /*2d90*/  FMUL.FTZ R121, R16, R121 ;  /* 0x0000007910797220 */ /* 0x000fe20000410000 */
[----:B------:R-:W-:Y:S01]  /*2da0*/  FSEL R179, R216, -INF , P1 ;  /* 0xff800000d8b37808 */ /* 0x000fe20000800000 */
[--C-:B------:R-:W-:Y:S01]  /*2db0*/  FFMA.FTZ R16, R153, UR9, -R8.reuse ;  /* 0x0000000999107c23 */ /* 0x100fe20008010808 */
[----:B------:R-:W-:Y:S01]  /*2dc0*/  FSEL R153, R218, -INF , P2 ;  /* 0xff800000da997808 */ /* 0x000fe20001000000 */
[----:B------:R-:W-:Y:S01]  /*2dd0*/  FFMA.FTZ R183, R120, UR9, -R9 ;  /* 0x0000000978b77c23 */ /* 0x000fe20008010809 */
[----:B------:R-:W-:Y:S01]  /*2de0*/  FSEL R9, R220, -INF , P1 ;  /* 0xff800000dc097808 */ /* 0x000fe20000800000 */
[----:B------:R-:W-:Y:S01]  /*2df0*/  FFMA.FTZ R179, R179, UR9, -R8 ;  /* 0x00000009b3b37c23 */ /* 0x000fe20008010808 */
[----:B------:R-:W-:Y:S01]  /*2e00*/  FADD.FTZ R229, R125, -R155 ;  /* 0x8000009b7de57221 */ /* 0x000fe20000010000 */
[--C-:B------:R-:W-:Y:S01]  /*2e10*/  FFMA.FTZ R120, R153, UR9, -R14.reuse ;  /* 0x0000000999787c23 */ /* 0x100fe2000801080e */
[----:B------:R-:W-:Y:S01]  /*2e20*/  FMUL.FTZ R153, R223, R152 ;  /* 0x00000098df997220 */ /* 0x000fe20000410000 */
[----:B------:R-:W-:Y:S01]  /*2e30*/  FFMA.FTZ R14, R9, UR9, -R14 ;  /* 0x00000009090e7c23 */ /* 0x000fe2000801080e */
[----:B------:R-:W-:Y:S01]  /*2e40*/  FMUL.FTZ R9, R169, R122 ;  /* 0x0000007aa9097220 */ /* 0x000fe20000410000 */
[----:B------:R-:W-:Y:S01]  /*2e50*/  FMUL.FTZ R122, R170, R123 ;  /* 0x0000007baa7a7220 */ /* 0x000fe20000410000 */
[----:B------:R-:W-:Y:S01]  /*2e60*/  FMUL.FTZ R152, R22, R153 ;  /* 0x0000009916987220 */ /* 0x000fe20000410000 */
[----:B------:R-:W-:Y:S01]  /*2e70*/  FFMA.FTZ R153, -R156, R156, 1 ;  /* 0x3f8000009c997423 */ /* 0x000fe2000001019c */
[----:B------:R-:W-:Y:S01]  /*2e80*/  FMUL.FTZ R123, R212, R9 ;  /* 0x00000009d47b7220 */ /* 0x000fe20000410000 */
[----:B------:R-:W-:Y:S01]  /*2e90*/  FADD.FTZ R212, R124, -R154 ;  /* 0x8000009a7cd47221 */ /* 0x000fe20000010000 */
[----:B------:R-:W1:Y:S01]  /*2ea0*/  LDS.64 R8, [R5+0x1e240] ;  /* 0x01e2400005087984 */ /* 0x000e620000000a00 */
[----:B------:R-:W-:Y:S01]  /*2eb0*/  FSEL R124, R221, -INF , P1 ;  /* 0xff800000dd7c7808 */ /* 0x000fe20000800000 */
[----:B------:R2:W-:Y:S01]  /*2ec0*/  MUFU.EX2 R22, R208 ;  /* 0x000000d000167308 */ /* 0x0005e20000000800 */
[----:B------:R-:W-:Y:S01]  /*2ed0*/  FMUL.FTZ R154, R167, R212 ;  /* 0x000000d4a79a7220 */ /* 0x000fe20000410000 */
[--C-:B------:R-:W-:Y:S01]  /*2ee0*/  FFMA.FTZ R126, R211, UR9, -R20.reuse ;  /* 0x00000009d37e7c23 */ /* 0x100fe20008010814 */
[----:B------:R-:W-:Y:S01]  /*2ef0*/  FSEL R125, R178, -INF , P1 ;  /* 0xff800000b27d7808 */ /* 0x000fe20000800000 */
[----:B------:R-:W-:Y:S01]  /*2f00*/  FFMA.FTZ R209, R124, UR9, -R15 ;  /* 0x000000097cd17c23 */ /* 0x000fe2000801080f */
[----:B------:R-:W-:Y:S01]  /*2f10*/  FSEL R15, R174, -INF , P1 ;  /* 0xff800000ae0f7808 */ /* 0x000fe20000800000 */
[----:B------:R-:W-:Y:S01]  /*2f20*/  FMUL.FTZ R153, R153, R154 ;  /* 0x0000009a99997220 */ /* 0x000fe20000410000 */
[----:B------:R-:W-:Y:S01]  /*2f30*/  FSEL R154, R173, -INF , P2 ;  /* 0xff800000ad9a7808 */ /* 0x000fe20001000000 */
[----:B------:R-:W-:Y:S01]  /*2f40*/  FMUL.FTZ R122, R213, R122 ;  /* 0x0000007ad57a7220 */ /* 0x000fe20000410000 */
[----:B------:R4:W-:Y:S01]  /*2f50*/  MUFU.EX2 R124, R120 ;  /* 0x00000078007c7308 */ /* 0x0009e20000000800 */
[----:B------:R-:W-:Y:S01]  /*2f60*/  FFMA.FTZ R212, R15, UR9, -R20 ;  /* 0x000000090fd47c23 */ /* 0x000fe20008010814 */
[----:B------:R-:W-:Y:S01]  /*2f70*/  FSEL R15, R176, -INF , P2 ;  /* 0xff800000b00f7808 */ /* 0x000fe20001000000 */
[----:B------:R-:W-:Y:S01]  /*2f80*/  FFMA.FTZ R213, R154, UR9, -R21 ;  /* 0x000000099ad57c23 */ /* 0x000fe20008010815 */
[----:B------:R-:W-:Y:S01]  /*2f90*/  FFMA.FTZ R154, -R158, R158, 1 ;  /* 0x3f8000009e9a7423 */ /* 0x000fe2000001019e */
[----:B------:R-:W-:Y:S01]  /*2fa0*/  FMUL.FTZ R158, R166, R229 ;  /* 0x000000e5a69e7220 */ /* 0x000fe20000410000 */
[----:B---3--:R-:W-:Y:S01]  /*2fb0*/  FMUL.FTZ R227, R168, R227 ;  /* 0x000000e3a8e37220 */ /* 0x008fe20000410000 */
[--C-:B--2---:R-:W-:Y:S01]  /*2fc0*/  FFMA.FTZ R208, R15, UR9, -R12.reuse ;  /* 0x000000090fd07c23 */ /* 0x104fe2000801080c */
[----:B------:R2:W-:Y:S01]  /*2fd0*/  MUFU.EX2 R20, R14 ;  /* 0x0000000e00147308 */ /* 0x0005e20000000800 */
[----:B----4-:R-:W-:Y:S01]  /*2fe0*/  FFMA.FTZ R120, R125, UR9, -R12 ;  /* 0x000000097d787c23 */ /* 0x010fe2000801080c */
[----:B------:R-:W-:Y:S01]  /*2ff0*/  FSEL R12, R222, -INF , P1 ;  /* 0xff800000de0c7808 */ /* 0x000fe20000800000 */
[----:B------:R-:W-:Y:S01]  /*3000*/  FADD.FTZ R226, R127, -R155 ;  /* 0x8000009b7fe27221 */ /* 0x000fe20000010000 */
[----:B------:R-:W-:Y:S01]  /*3010*/  FMUL.FTZ R158, R157, R158 ;  /* 0x0000009e9d9e7220 */ /* 0x000fe20000410000 */
[----:B------:R-:W-:Y:S01]  /*3020*/  FMUL.FTZ R154, R154, R227 ;  /* 0x000000e39a9a7220 */ /* 0x000fe20000410000 */
[----:B------:R-:W-:Y:S01]  /*3030*/  FSEL R156, R175, -INF , P1 ;  /* 0xff800000af9c7808 */ /* 0x000fe20000800000 */
[----:B------:R-:W-:Y:S01]  /*3040*/  FFMA.FTZ R157, R12, UR9, -R13 ;  /* 0x000000090c9d7c23 */ /* 0x000fe2000801080d */
[----:B------:R-:W3:Y:S01]  /*3050*/  MUFU.EX2 R179, R179 ;  /* 0x000000b300b37308 */ /* 0x000ee20000000800 */
[----:B--2---:R-:W2:Y:S01]  /*3060*/  LDS.64 R14, [R5+0x1e260] ;  /* 0x01e26000050e7984 */ /* 0x004ea20000000a00 */
[----:B------:R-:W-:Y:S01]  /*3070*/  FFMA.FTZ R155, -R161, R161, 1 ;  /* 0x3f800000a19b7423 */ /* 0x000fe200000101a1 */
[----:B------:R-:W-:Y:S01]  /*3080*/  FFMA.FTZ R211, R156, UR9, -R21 ;  /* 0x000000099cd37c23 */ /* 0x000fe20008010815 */
[----:B-----5:R-:W-:Y:S01]  /*3090*/  FSEL R156, R177, -INF , P2 ;  /* 0xff800000b19c7808 */ /* 0x020fe20001000000 */
[----:B------:R-:W-:Y:S01]  /*30a0*/  FFMA.FTZ R161, -R162, R162, 1 ;  /* 0x3f800000a2a17423 */ /* 0x000fe200000101a2 */
[----:B------:R-:W-:Y:S01]  /*30b0*/  FFMA.FTZ R218, -R218, R218, 1 ;  /* 0x3f800000dada7423 */ /* 0x000fe200000101da */
[----:B------:R-:W-:Y:S01]  /*30c0*/  FFMA.FTZ R216, -R216, R216, 1 ;  /* 0x3f800000d8d87423 */ /* 0x000fe200000101d8 */
[----:B------:R4:W-:Y:S01]  /*30d0*/  MUFU.EX2 R125, R209 ;  /* 0x000000d1007d7308 */ /* 0x0009e20000000800 */
[----:B------:R-:W-:Y:S01]  /*30e0*/  FFMA.FTZ R156, R156, UR9, -R13 ;  /* 0x000000099c9c7c23 */ /* 0x000fe2000801080d */
[----:B------:R-:W-:Y:S01]  /*30f0*/  FSEL R13, R182, -INF , P1 ;  /* 0xff800000b60d7808 */ /* 0x000fe20000800000 */
[----:B------:R-:W-:Y:S01]  /*3100*/  FMUL.FTZ R226, R171, R226 ;  /* 0x000000e2abe27220 */ /* 0x000fe20000410000 */
[----:B------:R-:W-:Y:S01]  /*3110*/  FFMA.FTZ R176, -R176, R176, 1 ;  /* 0x3f800000b0b07423 */ /* 0x000fe200000101b0 */
[--C-:B-1----:R-:W-:Y:S01]  /*3120*/  FADD.FTZ R127, R128, -R8.reuse ;  /* 0x80000008807f7221 */ /* 0x102fe20000010000 */
[----:B------:R-:W-:Y:S01]  /*3130*/  FADD.FTZ R227, R130, -R8 ;  /* 0x8000000882e37221 */ /* 0x000fe20000010000 */
[--C-:B------:R-:W-:Y:S01]  /*3140*/  FADD.FTZ R12, R129, -R9.reuse ;  /* 0x80000009810c7221 */ /* 0x100fe20000010000 */
[----:B------:R-:W-:Y:S01]  /*3150*/  FADD.FTZ R128, R131, -R9 ;  /* 0x8000000983807221 */ /* 0x000fe20000010000 */
[----:B----4-:R-:W-:Y:S01]  /*3160*/  FSEL R209, R180, -INF , P2 ;  /* 0xff800000b4d17808 */ /* 0x010fe20001000000 */
[----:B------:R-:W1:Y:S01]  /*3170*/  LDS.64 R8, [R5+0x1e280] ;  /* 0x01e2800005087984 */ /* 0x000e620000000a00 */
[----:B------:R-:W-:Y:S01]  /*3180*/  FMUL.FTZ R12, R165, R12 ;  /* 0x0000000ca50c7220 */ /* 0x000fe20000410000 */
[----:B------:R-:W-:Y:S01]  /*3190*/  MUFU.EX2 R16, R16 ;  /* 0x0000001000107308 */ /* 0x000fe20000000800 */
[----:B------:R-:W-:Y:S01]  /*31a0*/  FMUL.FTZ R127, R164, R127 ;  /* 0x0000007fa47f7220 */ /* 0x000fe20000410000 */
[----:B------:R-:W-:Y:S01]  /*31b0*/  FFMA.FTZ R209, R209, UR9, -R6 ;  /* 0x00000009d1d17c23 */ /* 0x000fe20008010806 */
[----:B------:R-:W-:Y:S01]  /*31c0*/  FMUL.FTZ R155, R155, R12 ;  /* 0x0000000c9b9b7220 */ /* 0x000fe20000410000 */
[----:B------:R-:W-:Y:S01]  /*31d0*/  FSEL R12, R225, -INF , P1 ;  /* 0xff800000e10c7808 */ /* 0x000fe20000800000 */
[----:B------:R-:W-:Y:S01]  /*31e0*/  FMUL.FTZ R130, R160, R127 ;  /* 0x0000007fa0827220 */ /* 0x000fe20000410000 */
[----:B------:R-:W-:Y:S01]  /*31f0*/  FFMA.FTZ R160, -R163, R163, 1 ;  /* 0x3f800000a3a07423 */ /* 0x000fe200000101a3 */
[----:B------:R-:W-:Y:S01]  /*3200*/  FFMA.FTZ R178, -R178, R178, 1 ;  /* 0x3f800000b2b27423 */ /* 0x000fe200000101b2 */
[----:B------:R-:W4:Y:S01]  /*3210*/  MUFU.EX2 R183, R183 ;  /* 0x000000b700b77308 */ /* 0x000f220000000800 */
[----:B------:R-:W-:Y:S01]  /*3220*/  FFMA.FTZ R163, R12, UR9, -R7 ;  /* 0x000000090ca37c23 */ /* 0x000fe20008010807 */
[----:B------:R-:W-:Y:S01]  /*3230*/  FFMA.FTZ R177, -R177, R177, 1 ;  /* 0x3f800000b1b17423 */ /* 0x000fe200000101b1 */
[----:B------:R-:W-:Y:S01]  /*3240*/  FFMA.FTZ R222, -R222, R222, 1 ;  /* 0x3f800000dede7423 */ /* 0x000fe200000101de */
[----:B------:R-:W-:Y:S01]  /*3250*/  FFMA.FTZ R180, -R180, R180, 1 ;  /* 0x3f800000b4b47423 */ /* 0x000fe200000101b4 */
[----:B------:R-:W-:Y:S01]  /*3260*/  FFMA.FTZ R182, -R182, R182, 1 ;  /* 0x3f800000b6b67423 */ /* 0x000fe200000101b6 */
[----:B------:R-:W-:Y:S01]  /*3270*/  FFMA.FTZ R225, -R225, R225, 1 ;  /* 0x3f800000e1e17423 */ /* 0x000fe200000101e1 */
[----:B------:R-:W-:Y:S01]  /*3280*/  FMUL.FTZ R159, R159, R226 ;  /* 0x000000e29f9f7220 */ /* 0x000fe20000410000 */
[----:B------:R5:W1:Y:S01]  /*3290*/  MUFU.EX2 R21, R210 ;  /* 0x000000d200157308 */ /* 0x000a620000000800 */
[----:B------:R-:W-:-:S02]  /*32a0*/  F2FP.BF16.F32.PACK_AB R158, R158, R153 ;  /* 0x000000999e9e723e */ /* 0x000fc400000010ff */
[----:B------:R-:W-:Y:S01]  /*32b0*/  F2FP.BF16.F32.PACK_AB R164, R165, R164 ;  /* 0x000000a4a5a4723e */ /* 0x000fe200000010ff */
[----:B--2---:R-:W-:Y:S01]  /*32c0*/  FADD.FTZ R12, R134, -R14 ;  /* 0x8000000e860c7221 */ /* 0x004fe20000010000 */
[----:B------:R-:W-:Y:S01]  /*32d0*/  FFMA.FTZ R134, -R214, R214, 1 ;  /* 0x3f800000d6867423 */ /* 0x000fe200000101d6 */
[----:B------:R-:W-:Y:S02]  /*32e0*/  F2FP.BF16.F32.PACK_AB R159, R159, R154 ;  /* 0x0000009a9f9f723e */ /* 0x000fe400000010ff */
[----:B------:R1:W-:Y:S01]  /*32f0*/  MUFU.EX2 R129, R213 ;  /* 0x000000d500817308 */ /* 0x0003e20000000800 */
[----:B-----5:R-:W-:Y:S01]  /*3300*/  FFMA.FTZ R210, R13, UR9, -R6 ;  /* 0x000000090dd27c23 */ /* 0x020fe20008010806 */
[----:B------:R-:W-:Y:S01]  /*3310*/  FSEL R6, R181, -INF , P2 ;  /* 0xff800000b5067808 */ /* 0x000fe20001000000 */
[----:B------:R-:W-:Y:S01]  /*3320*/  FMUL.FTZ R13, R11, R128 ;  /* 0x000000800b0d7220 */ /* 0x000fe20000410000 */
[----:B---3--:R-:W-:Y:S01]  /*3330*/  FMUL.FTZ R131, R179, R12 ;  /* 0x0000000cb3837220 */ /* 0x008fe20000410000 */
[----:B------:R-:W-:Y:S01]  /*3340*/  FADD.FTZ R12, R133, -R15 ;  /* 0x8000000f850c7221 */ /* 0x000fe20000010000 */
[----:B------:R-:W-:Y:S01]  /*3350*/  FFMA.FTZ R181, -R181, R181, 1 ;  /* 0x3f800000b5b57423 */ /* 0x000fe200000101b5 */
[----:B------:R-:W-:Y:S01]  /*3360*/  FFMA.FTZ R162, R6, UR9, -R7 ;  /* 0x0000000906a27c23 */ /* 0x000fe20008010807 */
[----:B------:R-:W-:Y:S01]  /*3370*/  FMUL.FTZ R6, R10, R227 ;  /* 0x000000e30a067220 */ /* 0x000fe20000410000 */
[----:B------:R-:W-:Y:S01]  /*3380*/  FMUL.FTZ R160, R160, R13 ;  /* 0x0000000da0a07220 */ /* 0x000fe20000410000 */
[----:B------:R2:W-:Y:S01]  /*3390*/  MUFU.EX2 R128, R211 ;  /* 0x000000d300807308 */ /* 0x0005e20000000800 */
[----:B------:R-:W-:Y:S01]  /*33a0*/  FADD.FTZ R13, R132, -R14 ;  /* 0x8000000e840d7221 */ /* 0x000fe20000010000 */
[----:B------:R-:W-:Y:S01]  /*33b0*/  FMUL.FTZ R161, R161, R6 ;  /* 0x00000006a1a17220 */ /* 0x000fe20000410000 */
[----:B----4-:R-:W-:Y:S01]  /*33c0*/  FMUL.FTZ R12, R183, R12 ;  /* 0x0000000cb70c7220 */ /* 0x010fe20000410000 */
[----:B------:R-:W3:Y:S01]  /*33d0*/  LDS.64 R6, [R5+0x1e2a0] ;  /* 0x01e2a00005067984 */ /* 0x000ee20000000a00 */
[----:B------:R-:W-:Y:S01]  /*33e0*/  FMUL.FTZ R13, R16, R13 ;  /* 0x0000000d100d7220 */ /* 0x000fe20000410000 */
[--C-:B-1----:R-:W-:Y:S01]  /*33f0*/  FADD.FTZ R213, R138, -R8.reuse ;  /* 0x800000088ad57221 */ /* 0x102fe20000010000 */
[----:B------:R-:W-:Y:S01]  /*3400*/  FMUL.FTZ R133, R216, R131 ;  /* 0x00000083d8857220 */ /* 0x000fe20000410000 */
[----:B------:R-:W1:Y:S01]  /*3410*/  MUFU.EX2 R127, R212 ;  /* 0x000000d4007f7308 */ /* 0x000e620000000800 */
[----:B--2---:R-:W-:Y:S01]  /*3420*/  FADD.FTZ R211, R135, -R15 ;  /* 0x8000000f87d37221 */ /* 0x004fe20000010000 */
[----:B------:R-:W-:Y:S01]  /*3430*/  FFMA.FTZ R135, -R215, R215, 1 ;  /* 0x3f800000d7877423 */ /* 0x000fe200000101d7 */
[----:B------:R-:W-:Y:S01]  /*3440*/  FMUL.FTZ R134, R134, R13 ;  /* 0x0000000d86867220 */ /* 0x000fe20000410000 */
[----:B------:R-:W-:Y:S01]  /*3450*/  FFMA.FTZ R138, -R220, R220, 1 ;  /* 0x3f800000dc8a7423 */ /* 0x000fe200000101dc */
[----:B------:R-:W-:Y:S01]  /*3460*/  FMUL.FTZ R132, R22, R211 ;  /* 0x000000d316847220 */ /* 0x000fe20000410000 */
[----:B------:R-:W-:Y:S01]  /*3470*/  FADD.FTZ R211, R136, -R8 ;  /* 0x8000000888d37221 */ /* 0x000fe20000010000 */
[----:B------:R-:W-:Y:S01]  /*3480*/  FMUL.FTZ R135, R135, R12 ;  /* 0x0000000c87877220 */ /* 0x000fe20000410000 */
[--C-:B------:R-:W-:Y:S01]  /*3490*/  FADD.FTZ R8, R137, -R9.reuse ;  /* 0x8000000989087221 */ /* 0x100fe20000010000 */
[----:B------:R-:W2:Y:S01]  /*34a0*/  LDS.64 R12, [R5+0x1e2c0] ;  /* 0x01e2c000050c7984 */ /* 0x000ea20000000a00 */
[----:B------:R-:W-:Y:S01]  /*34b0*/  FMUL.FTZ R211, R124, R211 ;  /* 0x000000d37cd37220 */ /* 0x000fe20000410000 */
[----:B------:R4:W-:Y:S01]  /*34c0*/  MUFU.EX2 R15, R120 ;  /* 0x00000078000f7308 */ /* 0x0009e20000000800 */
[----:B------:R-:W-:Y:S01]  /*34d0*/  FMUL.FTZ R136, R217, R132 ;  /* 0x00000084d9887220 */ /* 0x000fe20000410000 */
[----:B------:R-:W-:Y:S01]  /*34e0*/  FMUL.FTZ R213, R20, R213 ;  /* 0x000000d514d57220 */ /* 0x000fe20000410000 */
[----:B------:R-:W-:Y:S01]  /*34f0*/  FMUL.FTZ R137, R218, R211 ;  /* 0x000000d3da897220 */ /* 0x000fe20000410000 */
[----:B------:R-:W-:Y:S01]  /*3500*/  FMUL.FTZ R211, R21, R8 ;  /* 0x0000000815d37220 */ /* 0x000fe20000410000 */
[----:B------:R-:W-:Y:S01]  /*3510*/  F2FP.BF16.F32.PACK_AB R153, R160, R161 ;  /* 0x000000a1a099723e */ /* 0x000fe200000010ff */
[----:B------:R-:W-:Y:S01]  /*3520*/  FMUL.FTZ R138, R138, R213 ;  /* 0x000000d58a8a7220 */ /* 0x000fe20000410000 */
[----:B------:R-:W-:Y:S01]  /*3530*/  F2FP.BF16.F32.PACK_AB R154, R135, R134 ;  /* 0x00000086879a723e */ /* 0x000fe200000010ff */
[----:B------:R5:W-:Y:S01]  /*3540*/  MUFU.EX2 R14, R208 ;  /* 0x000000d0000e7308 */ /* 0x000be20000000800 */
[----:B----4-:R-:W-:Y:S01]  /*3550*/  FADD.FTZ R120, R139, -R9 ;  /* 0x800000098b787221 */ /* 0x010fe20000010000 */
[----:B------:R-:W-:Y:S01]  /*3560*/  FFMA.FTZ R139, -R221, R221, 1 ;  /* 0x3f800000dd8b7423 */ /* 0x000fe200000101dd */
[----:B------:R4:W2:Y:S01]  /*3570*/  LDS.64 R8, [R5+0x1e2e0] ;  /* 0x01e2e00005087984 */ /* 0x0008a20000000a00 */
[----:B------:R-:W-:Y:S01]  /*3580*/  F2FP.BF16.F32.PACK_AB R165, R11, R10 ;  /* 0x0000000a0ba5723e */ /* 0x000fe200000010ff */
[----:B------:R-:W-:Y:S01]  /*3590*/  FMUL.FTZ R120, R125, R120 ;  /* 0x000000787d787220 */ /* 0x000fe20000410000 */
[----:B------:R-:W-:-:S02]  /*35a0*/  F2FP.BF16.F32.PACK_AB R124, R21, R124 ;  /* 0x0000007c157c723e */ /* 0x000fc400000010ff */
[----:B------:R-:W4:Y:S01]  /*35b0*/  MUFU.EX2 R126, R126 ;  /* 0x0000007e007e7308 */ /* 0x000f220000000800 */
[----:B-----5:R-:W-:Y:S01]  /*35c0*/  FFMA.FTZ R208, -R219, R219, 1 ;  /* 0x3f800000dbd07423 */ /* 0x020fe200000101db */
[----:B------:R-:W-:Y:S01]  /*35d0*/  FMUL.FTZ R139, R139, R120 ;  /* 0x000000788b8b7220 */ /* 0x000fe20000410000 */
[----:B------:R-:W-:Y:S02]  /*35e0*/  F2FP.BF16.F32.PACK_AB R125, R125, R20 ;  /* 0x000000147d7d723e */ /* 0x000fe400000010ff */
[----:B------:R-:W-:-:S03]  /*35f0*/  FMUL.FTZ R208, R208, R211 ;  /* 0x000000d3d0d07220 */ /* 0x000fc60000410000 */
[----:B------:R5:W2:Y:S01]  /*3600*/  MUFU.EX2 R131, R156 ;  /* 0x0000009c00837308 */ /* 0x000aa20000000800 */
[--C-:B---3--:R-:W-:Y:S01]  /*3610*/  FADD.FTZ R142, R142, -R6.reuse ;  /* 0x800000068e8e7221 */ /* 0x108fe20000010000 */
[----:B------:R-:W-:Y:S01]  /*3620*/  FADD.FTZ R211, R140, -R6 ;  /* 0x800000068cd37221 */ /* 0x000fe20000010000 */
[--C-:B------:R-:W-:Y:S01]  /*3630*/  FADD.FTZ R120, R141, -R7.reuse ;  /* 0x800000078d787221 */ /* 0x100fe20000010000 */
[----:B------:R-:W-:Y:S01]  /*3640*/  FFMA.FTZ R6, -R174, R174, 1 ;  /* 0x3f800000ae067423 */ /* 0x000fe200000101ae */
[----:B-1----:R-:W-:Y:S01]  /*3650*/  FMUL.FTZ R141, R127, R142 ;  /* 0x0000008e7f8d7220 */ /* 0x002fe20000410000 */
[----:B------:R-:W-:Y:S01]  /*3660*/  FFMA.FTZ R140, -R173, R173, 1 ;  /* 0x3f800000ad8c7423 */ /* 0x000fe200000101ad */
[----:B------:R-:W-:Y:S01]  /*3670*/  F2FP.BF16.F32.PACK_AB R127, R128, R127 ;  /* 0x0000007f807f723e */ /* 0x000fe200000010ff */
[----:B------:R1:W3:Y:S01]  /*3680*/  MUFU.EX2 R132, R157 ;  /* 0x0000009d00847308 */ /* 0x0002e20000000800 */
[----:B------:R-:W-:Y:S01]  /*3690*/  FMUL.FTZ R6, R6, R141 ;  /* 0x0000008d06067220 */ /* 0x000fe20000410000 */
[----:B----4-:R-:W-:Y:S01]  /*36a0*/  FMUL.FTZ R5, R126, R211 ;  /* 0x000000d37e057220 */ /* 0x010fe20000410000 */
[----:B-----5:R-:W-:Y:S01]  /*36b0*/  F2FP.BF16.F32.PACK_AB R156, R152, R121 ;  /* 0x00000079989c723e */ /* 0x020fe200000010ff */
[----:B------:R-:W-:Y:S01]  /*36c0*/  IMAD.U32 R121, RZ, RZ, UR6 ;  /* 0x00000006ff797e24 */ /* 0x000fe2000f8e00ff */
[----:B------:R-:W-:Y:S01]  /*36d0*/  F2FP.BF16.F32.PACK_AB R152, R155, R130 ;  /* 0x000000829b98723e */ /* 0x000fe200000010ff */
[--C-:B--2---:R-:W-:Y:S01]  /*36e0*/  FADD.FTZ R141, R144, -R12.reuse ;  /* 0x8000000c908d7221 */ /* 0x104fe20000010000 */
[----:B------:R-:W-:Y:S01]  /*36f0*/  FADD.FTZ R12, R146, -R12 ;  /* 0x8000000c920c7221 */ /* 0x000fe20000010000 */
[----:B------:R-:W2:Y:S01]  /*3700*/  MUFU.EX2 R209, R209 ;  /* 0x000000d100d17308 */ /* 0x000ea20000000800 */
[----:B-1----:R-:W-:Y:S01]  /*3710*/  FADD.FTZ R157, R143, -R7 ;  /* 0x800000078f9d7221 */ /* 0x002fe20000010000 */
[----:B------:R-:W-:Y:S01]  /*3720*/  FMUL.FTZ R143, R129, R120 ;  /* 0x00000078818f7220 */ /* 0x000fe20000410000 */
[----:B------:R-:W-:Y:S01]  /*3730*/  FFMA.FTZ R7, -R175, R175, 1 ;  /* 0x3f800000af077423 */ /* 0x000fe200000101af */
[--C-:B------:R-:W-:Y:S01]  /*3740*/  FADD.FTZ R147, R147, -R13.reuse ;  /* 0x8000000d93937221 */ /* 0x100fe20000010000 */
[----:B------:R-:W-:Y:S01]  /*3750*/  FMUL.FTZ R120, R128, R157 ;  /* 0x0000009d80787220 */ /* 0x000fe20000410000 */
[----:B------:R-:W-:Y:S01]  /*3760*/  FMUL.FTZ R140, R140, R143 ;  /* 0x0000008f8c8c7220 */ /* 0x000fe20000410000 */
[----:B------:R-:W-:Y:S01]  /*3770*/  FMUL.FTZ R5, R172, R5 ;  /* 0x00000005ac057220 */ /* 0x000fe20000410000 */
[----:B------:R-:W1:Y:S01]  /*3780*/  MUFU.EX2 R210, R210 ;  /* 0x000000d200d27308 */ /* 0x000e620000000800 */
[----:B------:R-:W-:Y:S01]  /*3790*/  FMUL.FTZ R7, R7, R120 ;  /* 0x0000007807077220 */ /* 0x000fe20000410000 */
[----:B------:R-:W-:Y:S01]  /*37a0*/  FADD.FTZ R120, R145, -R13 ;  /* 0x8000000d91787221 */ /* 0x000fe20000010000 */
[----:B------:R-:W-:Y:S01]  /*37b0*/  FMUL.FTZ R13, R15, R12 ;  /* 0x0000000c0f0d7220 */ /* 0x000fe20000410000 */
[--C-:B------:R-:W-:Y:S01]  /*37c0*/  FADD.FTZ R148, R148, -R8.reuse ;  /* 0x8000000894947221 */ /* 0x100fe20000010000 */
[----:B------:R-:W-:Y:S01]  /*37d0*/  FADD.FTZ R143, R150, -R8 ;  /* 0x80000008968f7221 */ /* 0x000fe20000010000 */
[--C-:B------:R-:W-:Y:S01]  /*37e0*/  FADD.FTZ R149, R149, -R9.reuse ;  /* 0x8000000995957221 */ /* 0x100fe20000010000 */
[----:B------:R-:W-:Y:S01]  /*37f0*/  FADD.FTZ R12, R151, -R9 ;  /* 0x80000009970c7221 */ /* 0x000fe20000010000 */
[----:B------:R-:W4:Y:S01]  /*3800*/  MUFU.EX2 R162, R162 ;  /* 0x000000a200a27308 */ /* 0x000f220000000800 */
[----:B------:R-:W-:Y:S01]  /*3810*/  FMUL.FTZ R141, R14, R141 ;  /* 0x0000008d0e8d7220 */ /* 0x000fe20000410000 */
[----:B------:R-:W-:Y:S01]  /*3820*/  FMUL.FTZ R120, R131, R120 ;  /* 0x0000007883787220 */ /* 0x000fe20000410000 */
[----:B---3--:R-:W-:Y:S01]  /*3830*/  FMUL.FTZ R147, R132, R147 ;  /* 0x0000009384937220 */ /* 0x008fe20000410000 */
[----:B--2---:R-:W-:Y:S01]  /*3840*/  FMUL.FTZ R9, R209, R148 ;  /* 0x00000094d1097220 */ /* 0x004fe20000410000 */
[----:B------:R-:W-:-:S02]  /*3850*/  IMAD R121, R121, 0x2000, R4 ;  /* 0x0000200079797824 */ /* 0x000fc400078e0204 */
[----:B------:R-:W-:Y:S01]  /*3860*/  FMUL.FTZ R141, R176, R141 ;  /* 0x0000008db08d7220 */ /* 0x000fe20000410000 */
[----:B------:R-:W-:Y:S01]  /*3870*/  FMUL.FTZ R13, R178, R13 ;  /* 0x0000000db20d7220 */ /* 0x000fe20000410000 */
[----:B------:R-:W2:Y:S01]  /*3880*/  MUFU.EX2 R163, R163 ;  /* 0x000000a300a37308 */ /* 0x000ea20000000800 */
[----:B-1----:R-:W-:Y:S01]  /*3890*/  FMUL.FTZ R143, R210, R143 ;  /* 0x0000008fd28f7220 */ /* 0x002fe20000410000 */
[----:B------:R-:W-:Y:S01]  /*38a0*/  FMUL.FTZ R144, R177, R120 ;  /* 0x00000078b1907220 */ /* 0x000fe20000410000 */
[----:B------:R-:W-:Y:S01]  /*38b0*/  FMUL.FTZ R222, R222, R147 ;  /* 0x00000093dede7220 */ /* 0x000fe20000410000 */
[----:B------:R-:W-:Y:S01]  /*38c0*/  FMUL.FTZ R9, R180, R9 ;  /* 0x00000009b4097220 */ /* 0x000fe20000410000 */
[----:B------:R-:W-:Y:S01]  /*38d0*/  FMUL.FTZ R143, R182, R143 ;  /* 0x0000008fb68f7220 */ /* 0x000fe20000410000 */
[----:B------:R-:W-:Y:S01]  /*38e0*/  F2FP.BF16.F32.PACK_AB R150, R140, R5 ;  /* 0x000000058c96723e */ /* 0x000fe200000010ff */
[----:B------:R-:W-:Y:S01]  /*38f0*/  IMAD R5, R121, 0x2, R18 ;  /* 0x0000000279057824 */ /* 0x000fe200078e0212 */
[----:B------:R-:W-:Y:S01]  /*3900*/  F2FP.BF16.F32.PACK_AB R157, R122, R123 ;  /* 0x0000007b7a9d723e */ /* 0x000fe200000010ff */
[----:B----4-:R-:W-:Y:S01]  /*3910*/  FMUL.FTZ R8, R162, R149 ;  /* 0x00000095a2087220 */ /* 0x010fe20000410000 */
[----:B------:R-:W-:-:S02]  /*3920*/  F2FP.BF16.F32.PACK_AB R155, R136, R133 ;  /* 0x00000085889b723e */ /* 0x000fc400000010ff */
[----:B------:R-:W-:Y:S01]  /*3930*/  F2FP.BF16.F32.PACK_AB R148, R208, R137 ;  /* 0x00000089d094723e */ /* 0x000fe200000010ff */
[----:B------:R-:W-:Y:S01]  /*3940*/  FMUL.FTZ R8, R181, R8 ;  /* 0x00000008b5087220 */ /* 0x000fe20000410000 */
[----:B------:R-:W-:Y:S01]  /*3950*/  F2FP.BF16.F32.PACK_AB R149, R139, R138 ;  /* 0x0000008a8b95723e */ /* 0x000fe200000010ff */
[----:B------:R-:W-:Y:S01]  /*3960*/  STSM.16.MT88.4 [R5+0x1e800], R156 ;  /* 0x01e8009c05007844 */ /* 0x000fe20000004200 */
[----:B------:R-:W-:Y:S01]  /*3970*/  F2FP.BF16.F32.PACK_AB R151, R7, R6 ;  /* 0x000000060797723e */ /* 0x000fe200000010ff */
[----:B--2---:R-:W-:Y:S01]  /*3980*/  FMUL.FTZ R12, R163, R12 ;  /* 0x0000000ca30c7220 */ /* 0x004fe20000410000 */
[----:B------:R-:W-:Y:S01]  /*3990*/  F2FP.BF16.F32.PACK_AB R144, R144, R141 ;  /* 0x0000008d9090723e */ /* 0x000fe200000010ff */
[----:B------:R-:W-:Y:S01]  /*39a0*/  STSM.16.MT88.4 [R5+0x1f000], R152 ;  /* 0x01f0009805007844 */ /* 0x000fe20000004200 */
[----:B------:R-:W-:Y:S01]  /*39b0*/  F2FP.BF16.F32.PACK_AB R145, R222, R13 ;  /* 0x0000000dde91723e */ /* 0x000fe200000010ff */
[----:B------:R-:W-:Y:S01]  /*39c0*/  FMUL.FTZ R12, R225, R12 ;  /* 0x0000000ce10c7220 */ /* 0x000fe20000410000 */
[----:B------:R-:W-:Y:S01]  /*39d0*/  F2FP.BF16.F32.PACK_AB R146, R8, R9 ;  /* 0x000000090892723e */ /* 0x000fe200000010ff */
[----:B------:R-:W-:Y:S01]  /*39e0*/  STSM.16.MT88.4 [R5+0x1f800], R148 ;  /* 0x01f8009405007844 */ /* 0x000fe20000004200 */
[----:B------:R-:W-:-:S02]  /*39f0*/  F2FP.BF16.F32.PACK_AB R120, R223, R224 ;  /* 0x000000e0df78723e */ /* 0x000fc400000010ff */
[----:B------:R-:W-:Y:S02]  /*3a00*/  F2FP.BF16.F32.PACK_AB R147, R12, R143 ;  /* 0x0000008f0c93723e */ /* 0x000fe400000010ff */
[----:B------:R-:W-:Y:S02]  /*3a10*/  F2FP.BF16.F32.PACK_AB R121, R170, R169 ;  /* 0x000000a9aa79723e */ /* 0x000fe400000010ff */
[----:B------:R-:W-:Y:S01]  /*3a20*/  F2FP.BF16.F32.PACK_AB R122, R166, R167 ;  /* 0x000000a7a67a723e */ /* 0x000fe200000010ff */
[----:B------:R1:W-:Y:S01]  /*3a30*/  STSM.16.MT88.4 [R5+0x20000], R144 ;  /* 0x0200009005007844 */ /* 0x0003e20000004200 */
[----:B------:R-:W-:Y:S02]  /*3a40*/  F2FP.BF16.F32.PACK_AB R123, R171, R168 ;  /* 0x000000a8ab7b723e */ /* 0x000fe400000010ff */
[----:B------:R-:W-:Y:S02]  /*3a50*/  F2FP.BF16.F32.PACK_AB R166, R183, R16 ;  /* 0x00000010b7a6723e */ /* 0x000fe400000010ff */
[----:B------:R-:W-:Y:S01]  /*3a60*/  WARPGROUP.ARRIVE ;  /* 0x00000000000079c5 */ /* 0x000fe20000000000 */
[----:B------:R-:W-:-:S02]  /*3a70*/  F2FP.BF16.F32.PACK_AB R167, R22, R179 ;  /* 0x000000b316a7723e */ /* 0x000fc400000010ff */
[----:B------:R-:W-:Y:S02]  /*3a80*/  F2FP.BF16.F32.PACK_AB R126, R129, R126 ;  /* 0x0000007e817e723e */ /* 0x000fe400000010ff */
[----:B------:R-:W-:Y:S01]  /*3a90*/  F2FP.BF16.F32.PACK_AB R160, R131, R14 ;  /* 0x0000000e83a0723e */ /* 0x000fe200000010ff */
[----:B------:R-:W-:Y:S01]  /*3aa0*/  HGMMA.64x96x16.F32.BF16 R72, R120, gdesc[UR12].tnspB, R72, gsb0 ;  /* 0x4160000c78487df0 */ /* 0x000fe20008001848 */
[----:B------:R-:W-:Y:S01]  /*3ab0*/  UIADD3 UR14, UR12, 0x40, URZ ;  /* 0x000000400c0e7890 */ /* 0x000fe2000fffe03f */
[----:B------:R-:W-:Y:S01]  /*3ac0*/  F2FP.BF16.F32.PACK_AB R161, R132, R15 ;  /* 0x0000000f84a1723e */ /* 0x000fe200000010ff */
[----:B------:R-:W-:Y:S01]  /*3ad0*/  UMOV UR15, 0x80000020 ;  /* 0x80000020000f7882 */ /* 0x000fe20000000000 */
[----:B------:R-:W-:Y:S01]  /*3ae0*/  F2FP.BF16.F32.PACK_AB R162, R162, R209 ;  /* 0x000000d1a2a2723e */ /* 0x000fe200000010ff */
[----:B-1----:R-:W-:Y:S01]  /*3af0*/  IMAD R5, R23, 0x1000, R18 ;  /* 0x0000100017057824 */ /* 0x002fe200078e0212 */
[----:B------:R-:W-:Y:S01]  /*3b00*/  F2FP.BF16.F32.PACK_AB R163, R163, R210 ;  /* 0x000000d2a3a3723e */ /* 0x000fe200000010ff */
[----:B------:R-:W-:-:S02]  /*3b10*/  WARPGROUP.DEPBAR.LE gsb0, 0x0 ;  /* 0x00008000000079c5 */ /* 0x000fc40000010000 */
[----:B------:R-:W-:-:S06]  /*3b20*/  WARPGROUP.ARRIVE ;  /* 0x00000000000079c5 */ /* 0x000fcc0000000000 */
[----:B------:R-:W-:Y:S01]  /*3b30*/  HGMMA.64x96x16.F32.BF16 R72, R164, gdesc[UR12].tnspB, R72, gsb0 ;  /* 0x4160000ca4487df0 */ /* 0x000fe20008001848 */
[----:B------:R-:W-:Y:S01]  /*3b40*/  UIADD3 UR14, UR12, 0x80, URZ ;  /* 0x000000800c0e7890 */ /* 0x000fe2000fffe03f */
[----:B------:R-:W-:Y:S01]  /*3b50*/  UMOV UR15, 0x80000020 ;  /* 0x80000020000f7882 */ /* 0x000fe20000000000 */
[----:B------:R-:W-:Y:S02]  /*3b60*/  WARPGROUP.DEPBAR.LE gsb0, 0x0 ;  /* 0x00008000000079c5 */ /* 0x000fe40000010000 */
[----:B------:R-:W-:-:S06]  /*3b70*/  WARPGROUP.ARRIVE ;  /* 0x00000000000079c5 */ /* 0x000fcc0000000000 */
[----:B------:R-:W-:Y:S01]  /*3b80*/  HGMMA.64x96x16.F32.BF16 R72, R124, gdesc[UR12].tnspB, R72, gsb0 ;  /* 0x4160000c7c487df0 */ /* 0x000fe20008001848 */
[----:B------:R-:W-:-:S13]  /*3b90*/  R2UR UR14, R5 ;  /* 0x00000000050e72ca */ /* 0x000fda00000e0000 */
[----:B------:R-:W-:Y:S02]  /*3ba0*/  USHF.R.U32.HI UR15, URZ, 0x4, UR14 ;  /* 0x000000043f0f7899 */ /* 0x000fe4000801160e */
[----:B------:R-:W-:Y:S02]  /*3bb0*/  UIADD3 UR14, UR12, 0xc0, URZ ;  /* 0x000000c00c0e7890 */ /* 0x000fe4000fffe03f */
[----:B------:R-:W-:Y:S02]  /*3bc0*/  ULOP3.LUT UR13, UR15, 0x3fff, URZ, 0xc0, !UPT ;  /* 0x00003fff0f0d7892 */ /* 0x000fe4000f8ec03f */
[----:B------:R-:W-:Y:S01]  /*3bd0*/  ULEA UR12, UR6, UR16, 0xa ;  /* 0x00000010060c7291 */ /* 0x000fe2000f8e503f */
[----:B------:R-:W-:Y:S01]  /*3be0*/  UMOV UR15, 0x80000020 ;  /* 0x80000020000f7882 */ /* 0x000fe20000000000 */
[----:B------:R-:W-:-:S03]  /*3bf0*/  UIADD3 UR21, UR13, 0x200, URZ ;  /* 0x000002000d157890 */ /* 0x000fc6000fffe03f */
[----:B------:R-:W-:Y:S02]  /*3c00*/  UMOV UR18, UR13 ;  /* 0x0000000d00127c82 */ /* 0x000fe40008000000 */
[----:B------:R-:W-:Y:S01]  /*3c10*/  UMOV UR16, UR12 ;  /* 0x0000000c00107c82 */ /* 0x000fe20008000000 */
[----:B------:R-:W-:Y:S02]  /*3c20*/  WARPGROUP.DEPBAR.LE gsb0, 0x0 ;  /* 0x00008000000079c5 */ /* 0x000fe40000010000 */
[----:B------:R-:W-:-:S06]  /*3c30*/  WARPGROUP.ARRIVE ;  /* 0x00000000000079c5 */ /* 0x000fcc0000000000 */
[----:B------:R-:W-:Y:S01]  /*3c40*/  HGMMA.64x96x16.F32.BF16 R72, R160, gdesc[UR12].tnspB, R72, gsb0 ;  /* 0x4160000ca0487df0 */ /* 0x000fe20008001848 */
[----:B------:R-:W-:Y:S02]  /*3c50*/  UIADD3 UR14, UR13, 0x400, URZ ;  /* 0x000004000d0e7890 */ /* 0x000fe4000fffe03f */
[----:B------:R-:W-:Y:S01]  /*3c60*/  UIADD3 UR15, UR13, 0x420, URZ ;  /* 0x000004200d0f7890 */ /* 0x000fe2000fffe03f */
        /* <DEDUP_REMOVED lines=132> */
[----:B------:R-:W-:Y:S01]  /*44b0*/  UMOV UR15, 0xc0000010 ;  /* 0xc0000010000f7882 */ /* 0x000fe20000000000 */
[----:B------:R-:W-:Y:S02]  /*44c0*/  WARPGROUP.DEPBAR.LE gsb0, 0x0 ;  /* 0x00008000000079c5 */ /* 0x000fe40000010000 */
[----:B------:R-:W-:-:S06]  /*44d0*/  WARPGROUP.ARRIVE ;  /* 0x00000000000079c5 */ /* 0x000fcc0000000000 */
[----:B------:R-:W-:Y:S01]  /*44e0*/  HGMMA.64x16x16.F32.BF16 R120, gdesc[UR16].tnspB, R120, gsb0 ;  /* 0x40200000107879f0 */ /* 0x000fe20008001878 */
[----:B------:R-:W-:Y:S02]  /*44f0*/  UIADD3 UR16, UR13, 0x2e0, URZ ;  /* 0x000002e00d107890 */ /* 0x000fe4000fffe03f */
[----:B------:R-:W-:-:S03]  /*4500*/  UIADD3 UR17, UR13, 0x4e0, URZ ;  /* 0x000004e00d117890 */ /* 0x000fc6000fffe03f */
        /* <DEDUP_REMOVED lines=17> */
.L_x_502:
[----:B------:R-:W-:Y:S01]  /*4620*/  UIADD3 UR12, UR10, 0x26840, URZ ;  /* 0x000268400a0c7890 */ /* 0x000fe2000fffe03f */
[C---:B------:R-:W-:Y:S01]  /*4630*/  VIADD R6, R2.reuse, 0x9 ;  /* 0x0000000902067836 */ /* 0x040fe20000000000 */
[----:B------:R-:W-:Y:S01]  /*4640*/  ULOP3.LUT UR14, UR11, 0x1000000, URZ, 0xfc, !UPT ;  /* 0x010000000b0e7892 */ /* 0x000fe2000f8efc3f */
[----:B------:R-:W-:Y:S01]  /*4650*/  VIADD R5, R2, 0xc ;  /* 0x0000000c02057836 */ /* 0x000fe20000000000 */
[----:B------:R-:W-:Y:S02]  /*4660*/  UPRMT UR12, URZ, 0x654, UR12 ;  /* 0x000006543f0c7896 */ /* 0x000fe4000800000c */
[----:B------:R-:W-:Y:S01]  /*4670*/  UIMAD UR14, UR6, 0x300, UR14 ;  /* 0x00000300060e78a4 */ /* 0x000fe2000f8e020e */
[----:B------:R-:W-:Y:S01]  /*4680*/  UMOV UR15, 0x80000020 ;  /* 0x80000020000f7882 */ /* 0x000fe20000000000 */
[----:B------:R-:W-:-:S05]  /*4690*/  UMOV UR19, 0x80000020 ;  /* 0x8000002000137882 */ /* 0x000fca0000000000 */
[----:B------:R-:W-:Y:S01]  /*46a0*/  SYNCS.ARRIVE.TRANS64.RED.A1T0 RZ, [UR12], RZ ;  /* 0x000000ffffff79a7 */ /* 0x000fe2000810040c */
[----:B------:R-:W-:Y:S01]  /*46b0*/  WARPGROUP.ARRIVE ;  /* 0x00000000000079c5 */ /* 0x000fe20000000000 */
[----:B------:R-:W-:-:S09]  /*46c0*/  UIADD3 UR12, UR14, 0x40, URZ ;  /* 0x000000400e0c7890 */ /* 0x000fd2000fffe03f */
[----:B------:R-:W-:Y:S01]  /*46d0*/  HGMMA.64x96x16.F32.BF16 R24, R156, gdesc[UR12].tnspB, R24, gsb0 ;  /* 0x4160000c9c187df0 */ /* 0x000fe20008001818 */
[----:B------:R-:W-:Y:S01]  /*46e0*/  UMOV UR15, 0x80000020 ;  /* 0x80000020000f7882 */ /* 0x000fe20000000000 */
        /* <DEDUP_REMOVED lines=31> */
.L_x_503:
        /* <DEDUP_REMOVED lines=12> */
[----:B------:R-:W-:Y:S01]  /*49a0*/  ULDC UR4, c[0x0][0x740] ;  /* 0x0001d00000047ab9 */ /* 0x000fe20000000800 */
[----:B------:R-:W-:Y:S01]  /*49b0*/  PLOP3.LUT P0, PT, PT, PT, PT, 0x8, 0x0 ;  /* 0x000000000000781c */ /* 0x000fe20003f0e170 */
[----:B-1----:R-:W-:Y:S01]  /*49c0*/  FMUL.FTZ R0, R24, UR4 ;  /* 0x0000000418007c20 */ /* 0x002fe20008410000 */
        /* <DEDUP_REMOVED lines=46> */
[----:B------:R-:W-:-:S07]  /*4cb0*/  FMUL.FTZ R71, R71, UR4 ;  /* 0x0000000447477c20 */ /* 0x000fce0008410000 */
.L_x_485:
[----:B------:R-:W-:Y:S05]  /*4cc0*/  @P0 BRA `(.L_x_505) ;  /* 0x00000010006c0947 */ /* 0x000fea0003800000 */
[----:B------:R-:W2:Y:S01]  /*4cd0*/  S2R R2, SR_TID.X ;  /* 0x0000000000027919 */ /* 0x000ea20000002100 */
[----:B------:R-:W3:Y:S01]  /*4ce0*/  S2UR UR5, SR_CgaCtaId ;  /* 0x00000000000579c3 */ /* 0x000ee20000008800 */
[----:B------:R-:W-:Y:S01]  /*4cf0*/  UMOV UR4, 0x400 ;  /* 0x0000040000047882 */ /* 0x000fe20000000000 */
[----:B------:R-:W-:-:S06]  /*4d00*/  F2FP.BF16.F32.PACK_AB R72, R73, R72 ;  /* 0x000000484948723e */ /* 0x000fcc00000010ff */
[----:B------:R-:W-:Y:S01]  /*4d10*/  BAR.SYNC.DEFER_BLOCKING 0x1, 0x100 ;  /* 0x0044000000007b1d */ /* 0x000fe20000010000 */
        /* <DEDUP_REMOVED lines=8> */
[----:B------:R-:W-:Y:S02]  /*4da0*/  F2FP.BF16.F32.PACK_AB R89, R91, R90 ;  /* 0x0000005a5b59723e */ /* 0x000fe400000010ff */
[----:B------:R-:W-:Y:S01]  /*4db0*/  F2FP.BF16.F32.PACK_AB R96, R97, R96 ;  /* 0x000000606160723e */ /* 0x000fe200000010ff */
[----:B---3--:R-:W-:Y:S01]  /*4dc0*/  ULEA UR6, UR5, UR4, 0x18 ;  /* 0x0000000405067291 */ /* 0x008fe2000f8ec03f */
[----:B------:R-:W-:Y:S02]  /*4dd0*/  F2FP.BF16.F32.PACK_AB R90, R93, R92 ;  /* 0x0000005c5d5a723e */ /* 0x000fe400000010ff */
[----:B------:R-:W-:Y:S01]  /*4de0*/  F2FP.BF16.F32.PACK_AB R91, R95, R94 ;  /* 0x0000005e5f5b723e */ /* 0x000fe200000010ff */
[----:B------:R-:W-:Y:S01]  /*4df0*/  ULDC.64 UR4, c[0x0][0x870] ;  /* 0x00021c0000047ab9 */ /* 0x000fe20000000a00 */
[----:B------:R-:W-:Y:S01]  /*4e00*/  F2FP.BF16.F32.PACK_AB R97, R99, R98 ;  /* 0x000000626361723e */ /* 0x000fe200000010ff */
[----:B------:R-:W-:Y:S01]  /*4e10*/  UISETP.NE.U32.AND UP0, UPT, UR4, URZ, UPT ;  /* 0x0000003f0400728c */ /* 0x000fe2000bf05070 */
[----:B--2---:R-:W-:Y:S01]  /*4e20*/  VIADD R10, R2, 0xffffff80 ;  /* 0xffffff80020a7836 */ /* 0x004fe20000000000 */
[----:B------:R-:W-:-:S02]  /*4e30*/  F2FP.BF16.F32.PACK_AB R104, R105, R104 ;  /* 0x000000686968723e */ /* 0x000fc400000010ff */
[----:B------:R-:W-:Y:S01]  /*4e40*/  F2FP.BF16.F32.PACK_AB R98, R101, R100 ;  /* 0x000000646562723e */ /* 0x000fe200000010ff */
[----:B------:R-:W-:Y:S01]  /*4e50*/  UISETP.NE.AND.EX UP0, UPT, UR5, URZ, UPT, UP0 ;  /* 0x0000003f0500728c */ /* 0x000fe2000bf05300 */
[----:B------:R-:W-:Y:S02]  /*4e60*/  SHF.R.S32.HI R11, RZ, 0x1f, R10 ;  /* 0x0000001fff0b7819 */ /* 0x000fe4000001140a */
[----:B------:R-:W-:Y:S01]  /*4e70*/  F2FP.BF16.F32.PACK_AB R99, R103, R102 ;  /* 0x000000666763723e */ /* 0x000fe200000010ff */
[----:B------:R-:W-:Y:S01]  /*4e80*/  ULDC.64 UR4, c[0x0][0x870] ;  /* 0x00021c0000047ab9 */ /* 0x000fe20000000a00 */
[CC--:B------:R-:W-:Y:S01]  /*4e90*/  LEA.HI R2, R11.reuse, R10.reuse, RZ, 0x4 ;  /* 0x0000000a0b027211 */ /* 0x0c0fe200078f20ff */
[----:B------:R-:W-:Y:S01]  /*4ea0*/  UIMAD.WIDE UR4, UR36, 0x4, UR4 ;  /* 0x00000004240478a5 */ /* 0x000fe2000f8e0204 */
[----:B------:R-:W-:Y:S02]  /*4eb0*/  LEA.HI R7, R11, R10, RZ, 0x5 ;  /* 0x0000000a0b077211 */ /* 0x000fe400078f28ff */
[----:B------:R-:W-:-:S02]  /*4ec0*/  LOP3.LUT R3, R2, 0xfffffff0, RZ, 0xc0, !PT ;  /* 0xfffffff002037812 */ /* 0x000fc400078ec0ff */
[----:B------:R-:W-:Y:S02]  /*4ed0*/  SHF.R.U32.HI R2, RZ, 0x1, R2 ;  /* 0x00000001ff027819 */ /* 0x000fe40000011602 */
[----:B------:R-:W-:Y:S01]  /*4ee0*/  SHF.R.S32.HI R13, RZ, 0x5, R7 ;  /* 0x00000005ff0d7819 */ /* 0x000fe20000011407 */
[----:B------:R-:W-:Y:S01]  /*4ef0*/  IMAD.IADD R3, R10, 0x1, -R3 ;  /* 0x000000010a037824 */ /* 0x000fe200078e0a03 */
[----:B------:R-:W-:Y:S02]  /*4f00*/  F2FP.BF16.F32.PACK_AB R105, R107, R106 ;  /* 0x0000006a6b69723e */ /* 0x000fe400000010ff */
[----:B------:R-:W-:Y:S02]  /*4f10*/  F2FP.BF16.F32.PACK_AB R112, R113, R112 ;  /* 0x000000707170723e */ /* 0x000fe400000010ff */
[----:B-1----:R-:W-:Y:S02]  /*4f20*/  LEA.HI R4, R3, R3, RZ, 0x1 ;  /* 0x0000000303047211 */ /* 0x002fe400078f08ff */
[----:B------:R-:W-:-:S02]  /*4f30*/  SHF.R.S32.HI R8, RZ, 0x1f, R3 ;  /* 0x0000001fff087819 */ /* 0x000fc40000011403 */
[--C-:B------:R-:W-:Y:S02]  /*4f40*/  SHF.R.S32.HI R5, RZ, 0x1, R4.reuse ;  /* 0x00000001ff057819 */ /* 0x100fe40000011404 */
[----:B------:R-:W-:Y:S02]  /*4f50*/  SHF.R.S32.HI R6, RZ, 0x1f, R4 ;  /* 0x0000001fff067819 */ /* 0x000fe40000011404 */
[----:B------:R-:W-:Y:S02]  /*4f60*/  LEA.HI R8, R8, R3, RZ, 0x3 ;  /* 0x0000000308087211 */ /* 0x000fe400078f18ff */
[----:B------:R-:W-:Y:S02]  /*4f70*/  LEA.HI R6, R6, R5, RZ, 0x2 ;  /* 0x0000000506067211 */ /* 0x000fe400078f10ff */
[----:B------:R-:W-:Y:S01]  /*4f80*/  LOP3.LUT R4, R4, 0x3fffffe, RZ, 0xc0, !PT ;  /* 0x03fffffe04047812 */ /* 0x000fe200078ec0ff */
[----:B------:R-:W-:Y:S01]  /*4f90*/  IMAD.SHL.U32 R8, R8, 0x20, RZ ;  /* 0x0000002008087824 */ /* 0x000fe200078e00ff */
[----:B------:R-:W-:-:S02]  /*4fa0*/  LOP3.LUT R6, R6, 0xfffffffc, RZ, 0xc0, !PT ;  /* 0xfffffffc06067812 */ /* 0x000fc400078ec0ff */
[----:B------:R-:W-:Y:S01]  /*4fb0*/  F2FP.BF16.F32.PACK_AB R106, R109, R108 ;  /* 0x0000006c6d6a723e */ /* 0x000fe200000010ff */
[----:B------:R-:W-:Y:S01]  /*4fc0*/  IMAD.IADD R4, R3, 0x1, -R4 ;  /* 0x0000000103047824 */ /* 0x000fe200078e0a04 */
[----:B------:R-:W-:Y:S01]  /*4fd0*/  LOP3.LUT R8, R8, 0x7fffff00, RZ, 0xc0, !PT ;  /* 0x7fffff0008087812 */ /* 0x000fe200078ec0ff */
[----:B------:R-:W-:Y:S01]  /*4fe0*/  IMAD.IADD R6, R5, 0x1, -R6 ;  /* 0x0000000105067824 */ /* 0x000fe200078e0a06 */
[----:B------:R-:W-:Y:S02]  /*4ff0*/  F2FP.BF16.F32.PACK_AB R107, R111, R110 ;  /* 0x0000006e6f6b723e */ /* 0x000fe400000010ff */
[----:B------:R-:W-:Y:S01]  /*5000*/  F2FP.BF16.F32.PACK_AB R113, R115, R114 ;  /* 0x000000727371723e */ /* 0x000fe200000010ff */
[C---:B------:R-:W-:Y:S01]  /*5010*/  IMAD.SHL.U32 R5, R6.reuse, 0x40, RZ ;  /* 0x0000004006057824 */ /* 0x040fe200078e00ff */
[----:B------:R-:W-:Y:S01]  /*5020*/  LOP3.LUT P0, RZ, R6, 0x2, RZ, 0xc0, !PT ;  /* 0x0000000206ff7812 */ /* 0x000fe2000780c0ff */
[----:B------:R-:W-:Y:S01]  /*5030*/  IMAD R3, R13, 0x200, R8 ;  /* 0x000002000d037824 */ /* 0x000fe200078e0208 */
[----:B------:R-:W-:-:S02]  /*5040*/  F2FP.BF16.F32.PACK_AB R114, R117, R116 ;  /* 0x000000747572723e */ /* 0x000fc400000010ff */
[----:B------:R-:W-:Y:S01]  /*5050*/  LOP3.LUT R5, R5, 0xc0, RZ, 0xc0, !PT ;  /* 0x000000c005057812 */ /* 0x000fe200078ec0ff */
[----:B------:R-:W-:Y:S01]  /*5060*/  IMAD R3, R4, 0x20, R3 ;  /* 0x0000002004037824 */ /* 0x000fe200078e0203 */
[----:B------:R-:W-:Y:S02]  /*5070*/  F2FP.BF16.F32.PACK_AB R115, R119, R118 ;  /* 0x000000767773723e */ /* 0x000fe400000010ff */
[----:B------:R-:W-:Y:S02]  /*5080*/  LOP3.LUT R2, R5, 0x8, R2, 0xf8, !PT ;  /* 0x0000000805027812 */ /* 0x000fe400078ef802 */
[----:B------:R-:W-:Y:S02]  /*5090*/  SHF.R.U32.HI R5, RZ, 0x3, R5 ;  /* 0x00000003ff057819 */ /* 0x000fe40000011605 */
[----:B------:R-:W-:Y:S02]  /*50a0*/  F2FP.BF16.F32.PACK_AB R32, R33, R32 ;  /* 0x000000202120723e */ /* 0x000fe400000010ff */
[----:B------:R-:W-:-:S02]  /*50b0*/  LOP3.LUT R2, R2, R5, RZ, 0x3c, !PT ;  /* 0x0000000502027212 */ /* 0x000fc400078e3cff */
[----:B------:R-:W-:Y:S02]  /*50c0*/  F2FP.BF16.F32.PACK_AB R4, R25, R0 ;  /* 0x000000001904723e */ /* 0x000fe400000010ff */
[----:B------:R-:W-:Y:S01]  /*50d0*/  F2FP.BF16.F32.PACK_AB R5, R27, R26 ;  /* 0x0000001a1b05723e */ /* 0x000fe200000010ff */
[----:B------:R-:W-:Y:S01]  /*50e0*/  IMAD.IADD R2, R3, 0x1, R2 ;  /* 0x0000000103027824 */ /* 0x000fe200078e0202 */
[----:B------:R-:W-:Y:S01]  /*50f0*/  F2FP.BF16.F32.PACK_AB R6, R29, R28 ;  /* 0x0000001c1d06723e */ /* 0x000fe200000010ff */
[----:B------:R-:W-:Y:S01]  /*5100*/  IMAD.MOV.U32 R3, RZ, RZ, 0x20 ;  /* 0x00000020ff037424 */ /* 0x000fe200078e00ff */
[----:B------:R-:W-:Y:S02]  /*5110*/  F2FP.BF16.F32.PACK_AB R7, R31, R30 ;  /* 0x0000001e1f07723e */ /* 0x000fe400000010ff */
[----:B------:R-:W-:Y:S01]  /*5120*/  LEA R8, R2, UR6, 0x1 ;  /* 0x0000000602087c11 */ /* 0x000fe2000f8e08ff */
[----:B------:R-:W-:Y:S01]  /*5130*/  IMAD.U32 R2, RZ, RZ, UR4 ;  /* 0x00000004ff027e24 */ /* 0x000fe2000f8e00ff */
[----:B------:R-:W-:-:S02]  /*5140*/  SEL R3, R3, 0xffffffe0, !P0 ;  /* 0xffffffe003037807 */ /* 0x000fc40004000000 */
[----:B------:R-:W-:Y:S01]  /*5150*/  F2FP.BF16.F32.PACK_AB R33, R35, R34 ;  /* 0x000000222321723e */ /* 0x000fe200000010ff */
[----:B------:R-:W-:Y:S01]  /*5160*/  STSM.16.M88.4 [R8+0x6000], R72 ;  /* 0x0060004808007844 */ /* 0x000fe20000000200 */
[----:B------:R-:W-:Y:S01]  /*5170*/  IADD3 R9, R3, 0x6000, R8 ;  /* 0x0000600003097810 */ /* 0x000fe20007ffe008 */
[----:B------:R-:W-:Y:S01]  /*5180*/  IMAD.U32 R3, RZ, RZ, UR5 ;  /* 0x00000005ff037e24 */ /* 0x000fe2000f8e00ff */
[----:B------:R-:W-:Y:S01]  /*5190*/  F2FP.BF16.F32.PACK_AB R40, R41, R40 ;  /* 0x000000282928723e */ /* 0x000fe200000010ff */
[----:B------:R-:W-:Y:S01]  /*51a0*/  ULDC.64 UR4, c[0x0][0x878] ;  /* 0x00021e0000047ab9 */ /* 0x000fe20000000a00 */
[----:B------:R-:W-:Y:S01]  /*51b0*/  F2FP.BF16.F32.PACK_AB R34, R37, R36 ;  /* 0x000000242522723e */ /* 0x000fe200000010ff */
[----:B------:R-:W-:Y:S01]  /*51c0*/  STSM.16.M88.4 [R9], R80 ;  /* 0x0000005009007844 */ /* 0x000fe20000000200 */
[----:B------:R-:W-:Y:S02]  /*51d0*/  F2FP.BF16.F32.PACK_AB R35, R39, R38 ;  /* 0x000000262723723e */ /* 0x000fe400000010ff */
[----:B------:R-:W-:Y:S01]  /*51e0*/  F2FP.BF16.F32.PACK_AB R41, R43, R42 ;  /* 0x0000002a2b29723e */ /* 0x000fe200000010ff */
[----:B------:R-:W-:Y:S01]  /*51f0*/  STSM.16.M88.4 [R8+0x8000], R88 ;  /* 0x0080005808007844 */ /* 0x000fe20000000200 */
[----:B------:R-:W-:-:S02]  /*5200*/  F2FP.BF16.F32.PACK_AB R48, R49, R48 ;  /* 0x000000303130723e */ /* 0x000fc400000010ff */
[----:B------:R-:W-:Y:S01]  /*5210*/  F2FP.BF16.F32.PACK_AB R42, R45, R44 ;  /* 0x0000002c2d2a723e */ /* 0x000fe200000010ff */
[----:B------:R-:W-:Y:S01]  /*5220*/  STSM.16.M88.4 [R9+0x2000], R96 ;  /* 0x0020006009007844 */ /* 0x000fe20000000200 */
[----:B------:R-:W-:Y:S02]  /*5230*/  F2FP.BF16.F32.PACK_AB R43, R47, R46 ;  /* 0x0000002e2f2b723e */ /* 0x000fe400000010ff */
[----:B------:R-:W-:Y:S01]  /*5240*/  F2FP.BF16.F32.PACK_AB R49, R51, R50 ;  /* 0x000000323331723e */ /* 0x000fe200000010ff */
[----:B------:R-:W-:Y:S01]  /*5250*/  STSM.16.M88.4 [R8+0xa000], R104 ;  /* 0x00a0006808007844 */ /* 0x000fe20000000200 */
[----:B------:R-:W-:Y:S02]  /*5260*/  F2FP.BF16.F32.PACK_AB R56, R57, R56 ;  /* 0x000000383938723e */ /* 0x000fe400000010ff */
[----:B------:R-:W-:Y:S01]  /*5270*/  F2FP.BF16.F32.PACK_AB R50, R53, R52 ;  /* 0x000000343532723e */ /* 0x000fe200000010ff */
[----:B------:R-:W-:Y:S01]  /*5280*/  STSM.16.M88.4 [R9+0x4000], R112 ;  /* 0x0040007009007844 */ /* 0x000fe20000000200 */
[----:B------:R-:W-:-:S02]  /*5290*/  F2FP.BF16.F32.PACK_AB R51, R55, R54 ;  /* 0x000000363733723e */ /* 0x000fc400000010ff */
[----:B------:R-:W-:Y:S01]  /*52a0*/  F2FP.BF16.F32.PACK_AB R57, R59, R58 ;  /* 0x0000003a3b39723e */ /* 0x000fe200000010ff */
[----:B------:R1:W-:Y:S01]  /*52b0*/  STSM.16.M88.4 [R8], R4 ;  /* 0x0000000408007844 */ /* 0x0003e20000000200 */
[----:B------:R-:W-:Y:S02]  /*52c0*/  F2FP.BF16.F32.PACK_AB R64, R65, R64 ;  /* 0x000000404140723e */ /* 0x000fe400000010ff */
[----:B------:R-:W-:Y:S01]  /*52d0*/  F2FP.BF16.F32.PACK_AB R58, R61, R60 ;  /* 0x0000003c3d3a723e */ /* 0x000fe200000010ff */
[----:B------:R-:W-:Y:S01]  /*52e0*/  STSM.16.M88.4 [R9+-0x6000], R32 ;  /* 0xffa0002009007844 */ /* 0x000fe20000000200 */
[----:B------:R-:W-:Y:S02]  /*52f0*/  F2FP.BF16.F32.PACK_AB R59, R63, R62 ;  /* 0x0000003e3f3b723e */ /* 0x000fe400000010ff */
[----:B------:R-:W-:Y:S01]  /*5300*/  F2FP.BF16.F32.PACK_AB R65, R67, R66 ;  /* 0x000000424341723e */ /* 0x000fe200000010ff */
[----:B------:R2:W-:Y:S01]  /*5310*/  STSM.16.M88.4 [R8+0x2000], R40 ;  /* 0x0020002808007844 */ /* 0x0005e20000000200 */
[----:B------:R-:W-:-:S02]  /*5320*/  F2FP.BF16.F32.PACK_AB R66, R69, R68 ;  /* 0x000000444542723e */ /* 0x000fc400000010ff */
[----:B------:R-:W-:Y:S01]  /*5330*/  F2FP.BF16.F32.PACK_AB R67, R71, R70 ;  /* 0x000000464743723e */ /* 0x000fe200000010ff */
[----:B------:R-:W-:Y:S01]  /*5340*/  STSM.16.M88.4 [R9+-0x4000], R48 ;  /* 0xffc0003009007844 */ /* 0x000fe20000000200 */
[----:B------:R-:W-:-:S03]  /*5350*/  PLOP3.LUT P0, PT, PT, PT, UP0, 0x80, 0x0 ;  /* 0x000000000000781c */ /* 0x000fc60003f0f008 */
[----:B------:R3:W-:Y:S04]  /*5360*/  STSM.16.M88.4 [R8+0x4000], R56 ;  /* 0x0040003808007844 */ /* 0x0007e80000000200 */
[----:B------:R4:W-:Y:S01]  /*5370*/  STSM.16.M88.4 [R9+-0x2000], R64 ;  /* 0xffe0004009007844 */ /* 0x0009e20000000200 */
[----:B------:R-:W-:Y:S01]  /*5380*/  BAR.SYNC.DEFER_BLOCKING 0x1, 0x100 ;  /* 0x0044000000007b1d */ /* 0x000fe20000010000 */
[----:B------:R-:W-:Y:S01]  /*5390*/  UISETP.NE.U32.AND UP1, UPT, UR4, URZ, UPT ;  /* 0x0000003f0400728c */ /* 0x000fe2000bf25070 */
[----:B-1----:R-:W-:-:S04]  /*53a0*/  LEA.HI R6, R11, R10, RZ, 0x2 ;  /* 0x0000000a0b067211 */ /* 0x002fc800078f10ff */
[----:B------:R-:W-:Y:S02]  /*53b0*/  ULDC UR7, c[0x0][0x808] ;  /* 0x0002020000077ab9 */ /* 0x000fe40000000800 */
[----:B--2---:R-:W1:Y:S01]  /*53c0*/  LDC.64 R40, c[0x0][0x850] ;  /* 0x00021400ff287b82 */ /* 0x004e620000000a00 */
[----:B------:R-:W2:Y:S01]  /*53d0*/  @P0 LDG.E R12, desc[UR46][R2.64] ;  /* 0x0000002e020c0981 */ /* 0x000ea2000c1e1900 */
[----:B------:R-:W-:Y:S01]  /*53e0*/  UISETP.NE.AND.EX UP1, UPT, UR5, URZ, UPT, UP1 ;  /* 0x0000003f0500728c */ /* 0x000fe2000bf25310 */
[----:B------:R-:W-:Y:S01]  /*53f0*/  IMAD.U32 R0, RZ, RZ, UR7 ;  /* 0x00000007ff007e24 */ /* 0x000fe2000f8e00ff */
[----:B---3--:R-:W-:-:S04]  /*5400*/  LEA.HI R8, R11, R10, RZ, 0x3 ;  /* 0x0000000a0b087211 */ /* 0x008fc800078f18ff */
[----:B------:R-:W-:-:S05]  /*5410*/  PLOP3.LUT P1, PT, PT, PT, UP1, 0x80, 0x0 ;  /* 0x000000000000781c */ /* 0x000fca0003f2f018 */
[----:B------:R-:W-:Y:S02]  /*5420*/  @UP1 ULDC.64 UR4, c[0x0][0x878] ;  /* 0x00021e0000041ab9 */ /* 0x000fe40000000a00 */
[----:B------:R-:W-:Y:S01]  /*5430*/  @UP1 UIMAD.WIDE UR4, UR36, 0x4, UR4 ;  /* 0x00000004240418a5 */ /* 0x000fe2000f8e0204 */
[----:B------:R-:W-:Y:S01]  /*5440*/  LOP3.LUT R7, R6, 0x1ffffffc, RZ, 0xc0, !PT ;  /* 0x1ffffffc06077812 */ /* 0x000fe200078ec0ff */
[----:B------:R-:W3:Y:S01]  /*5450*/  S2R R59, SR_CTAID.X ;  /* 0x00000000003b7919 */ /* 0x000ee20000002500 */
[----:B------:R-:W-:Y:S01]  /*5460*/  SHF.R.S32.HI R43, RZ, 0x2, R6 ;  /* 0x00000002ff2b7819 */ /* 0x000fe20000011406 */
[----:B------:R-:W-:Y:S02]  /*5470*/  IMAD.SHL.U32 R8, R8, 0x8, RZ ;  /* 0x0000000808087824 */ /* 0x000fe400078e00ff */
[----:B------:R-:W-:Y:S02]  /*5480*/  IMAD.U32 R4, RZ, RZ, UR4 ;  /* 0x00000004ff047e24 */ /* 0x000fe4000f8e00ff */
[----:B------:R-:W-:Y:S01]  /*5490*/  IMAD.U32 R5, RZ, RZ, UR5 ;  /* 0x00000005ff057e24 */ /* 0x000fe2000f8e00ff */
[----:B------:R-:W-:Y:S01]  /*54a0*/  LEA.HI R6, R6, R43, RZ, 0x1 ;  /* 0x0000002b06067211 */ /* 0x000fe200078f08ff */
[----:B------:R-:W-:-:S03]  /*54b0*/  IMAD.IADD R7, R10, 0x1, -R7 ;  /* 0x000000010a077824 */ /* 0x000fc600078e0a07 */
[----:B------:R4:W5:Y:S01]  /*54c0*/  @P1 LDG.E R0, desc[UR46][R4.64] ;  /* 0x0000002e04001981 */ /* 0x000962000c1e1900 */
[----:B------:R-:W-:Y:S01]  /*54d0*/  IMAD.SHL.U32 R52, R7, 0x8, RZ ;  /* 0x0000000807347824 */ /* 0x000fe200078e00ff */
[----:B------:R-:W-:Y:S01]  /*54e0*/  LOP3.LUT R6, R6, 0x3fffffe, RZ, 0xc0, !PT ;  /* 0x03fffffe06067812 */ /* 0x000fe200078ec0ff */
[----:B------:R-:W-:Y:S01]  /*54f0*/  UMOV UR4, URZ ;  /* 0x0000003f00047c82 */ /* 0x000fe20008000000 */
[----:B------:R-:W-:Y:S01]  /*5500*/  UMOV UR5, URZ ;  /* 0x0000003f00057c82 */ /* 0x000fe20008000000 */
[----:B------:R-:W1:Y:S02]  /*5510*/  S2UR UR10, SR_CTAID.Y ;  /* 0x00000000000a79c3 */ /* 0x000e640000002600 */
[----:B------:R-:W-:Y:S01]  /*5520*/  IMAD.IADD R6, R43, 0x1, -R6 ;  /* 0x000000012b067824 */ /* 0x000fe200078e0a06 */
[----:B----4-:R-:W-:-:S04]  /*5530*/  LOP3.LUT R5, R8, 0xc0, RZ, 0xc0, !PT ;  /* 0x000000c008057812 */ /* 0x010fc800078ec0ff */
[----:B------:R-:W-:Y:S02]  /*5540*/  SHF.R.U32.HI R4, RZ, 0x3, R5 ;  /* 0x00000003ff047819 */ /* 0x000fe40000011605 */
[----:B------:R-:W-:-:S04]  /*5550*/  LOP3.LUT R5, R5, 0x18, R52, 0xf8, !PT ;  /* 0x0000001805057812 */ /* 0x000fc800078ef834 */
[----:B------:R-:W-:Y:S01]  /*5560*/  LOP3.LUT R4, R5, R4, RZ, 0x3c, !PT ;  /* 0x0000000405047212 */ /* 0x000fe200078e3cff */
[----:B------:R-:W-:-:S04]  /*5570*/  IMAD R5, R13, 0x8, R6 ;  /* 0x000000080d057824 */ /* 0x000fc800078e0206 */
[----:B------:R-:W-:Y:S01]  /*5580*/  IMAD.U32 R4, R5, 0x20, R4 ;  /* 0x0000002005047824 */ /* 0x000fe200078e0004 */
[----:B--2---:R-:W-:-:S13]  /*5590*/  @P0 R2UR UR7, R12 ;  /* 0x000000000c0702ca */ /* 0x004fda00000e0000 */
[----:B------:R-:W-:Y:S02]  /*55a0*/  @UP0 USHF.R.S32.HI UR8, URZ, 0x1f, UR7 ;  /* 0x0000001f3f080899 */ /* 0x000fe40008011407 */
[----:B------:R-:W-:-:S05]  /*55b0*/  @UP0 UMOV UR4, UR7 ;  /* 0x0000000700040c82 */ /* 0x000fca0008000000 */
[----:B------:R-:W-:Y:S01]  /*55c0*/  @UP0 UMOV UR5, UR8 ;  /* 0x0000000800050c82 */ /* 0x000fe20008000000 */
[----:B-1-3--:R-:W-:Y:S05]  /*55d0*/  @P1 BRA `(.L_x_506) ;  /* 0x0000000000101947 */ /* 0x00afea0003800000 */
[----:B------:R-:W-:Y:S05]  /*55e0*/  @!P0 BRA `(.L_x_506) ;  /* 0x00000000000c8947 */ /* 0x000fea0003800000 */
[----:B------:R-:W2:Y:S04]  /*55f0*/  LDG.E R5, desc[UR46][R2.64] ;  /* 0x0000002e02057981 */ /* 0x000ea8000c1e1900 */
[----:B-----5:R-:W2:Y:S02]  /*5600*/  LDG.E R0, desc[UR46][R2.64+0x4] ;  /* 0x0000042e02007981 */ /* 0x020ea4000c1e1900 */
[----:B--2---:R-:W-:-:S07]  /*5610*/  IMAD.IADD R0, R0, 0x1, -R5 ;  /* 0x0000000100007824 */ /* 0x004fce00078e0a05 */
.L_x_506:
[----:B------:R-:W-:Y:S01]  /*5620*/  LEA R54, R4, UR6, 0x1 ;  /* 0x0000000604367c11 */ /* 0x000fe2000f8e08ff */
[----:B------:R-:W-:Y:S01]  /*5630*/  USHF.R.S32.HI UR7, URZ, 0x1f, UR10 ;  /* 0x0000001f3f077899 */ /* 0x000fe2000801140a */
[----:B------:R-:W1:Y:S01]  /*5640*/  LDC.64 R64, c[0x0][0x820] ;  /* 0x00020800ff407b82 */ /* 0x000e620000000a00 */
[----:B-----5:R-:W-:Y:S01]  /*5650*/  IMAD R0, R59, -0x80, R0 ;  /* 0xffffff803b007824 */ /* 0x020fe200078e0200 */
[----:B------:R-:W-:Y:S01]  /*5660*/  USHF.R.S32.HI UR6, URZ, 0x1f, UR36 ;  /* 0x0000001f3f067899 */ /* 0x000fe20008011424 */
[----:B------:R2:W3:Y:S01]  /*5670*/  LDS.128 R28, [R54+0x7000] ;  /* 0x00700000361c7984 */ /* 0x0004e20000000c00 */
[----:B------:R-:W-:Y:S01]  /*5680*/  SHF.R.S32.HI R53, RZ, 0x1f, R52 ;  /* 0x0000001fff357819 */ /* 0x000fe20000011434 */
[----:B------:R-:W-:Y:S01]  /*5690*/  IMAD R2, R40, UR7, RZ ;  /* 0x0000000728027c24 */ /* 0x000fe2000f8e02ff */
[----:B------:R-:W-:Y:S01]  /*56a0*/  VIMNMX R0, R0, 0x80, PT ;  /* 0x0000008000007848 */ /* 0x000fe20003fe0100 */
[----:B------:R2:W4:Y:S01]  /*56b0*/  LDS.128 R32, [R54+0x9000] ;  /* 0x0090000036207984 */ /* 0x0005220000000c00 */
[----:B------:R-:W-:Y:S01]  /*56c0*/  USEL UR6, UR6, URZ, !UP0 ;  /* 0x0000003f06067287 */ /* 0x000fe2000c000000 */
[----:B------:R-:W-:Y:S01]  /*56d0*/  IMAD R3, R41, UR10, R2 ;  /* 0x0000000a29037c24 */ /* 0x000fe2000f8e0202 */
[----:B------:R-:W-:Y:S01]  /*56e0*/  ULDC.64 UR8, c[0x0][0x858] ;  /* 0x0002160000087ab9 */ /* 0x000fe20000000a00 */
[----:B------:R2:W2:Y:S01]  /*56f0*/  LDS.128 R36, [R54+0xb000] ;  /* 0x00b0000036247984 */ /* 0x0004a20000000c00 */
[C---:B------:R-:W-:Y:S01]  /*5700*/  VIADD R2, R43.reuse, 0x40 ;  /* 0x000000402b027836 */ /* 0x040fe20000000000 */
[-C--:B------:R-:W-:Y:S01]  /*5710*/  ISETP.GE.AND P1, PT, R43, R0.reuse, PT ;  /* 0x000000002b00720c */ /* 0x080fe20003f26270 */
[----:B------:R-:W-:Y:S01]  /*5720*/  IMAD.WIDE.U32 R40, R40, UR10, R52 ;  /* 0x0000000a28287c25 */ /* 0x000fe2000f8e0034 */
[----:B------:R1:W2:Y:S01]  /*5730*/  LDS.128 R16, [R54] ;  /* 0x0000000036107984 */ /* 0x0002a20000000c00 */
[----:B------:R-:W-:Y:S01]  /*5740*/  USEL UR36, UR36, URZ, !UP0 ;  /* 0x0000003f24247287 */ /* 0x000fe2000c000000 */
[----:B------:R-:W-:Y:S01]  /*5750*/  ISETP.GE.AND P0, PT, R2, R0, PT ;  /* 0x000000000200720c */ /* 0x000fe20003f06270 */
[----:B------:R-:W-:Y:S01]  /*5760*/  IMAD.IADD R41, R41, 0x1, R3 ;  /* 0x0000000129297824 */ /* 0x000fe200078e0203 */
[----:B------:R1:W2:Y:S01]  /*5770*/  LDS.128 R20, [R54+0x2000] ;  /* 0x0020000036147984 */ /* 0x0002a20000000c00 */
[----:B------:R-:W-:Y:S01]  /*5780*/  IADD3 R2, P2, R43, UR4, RZ ;  /* 0x000000042b027c10 */ /* 0x000fe2000ff5e0ff */
[----:B------:R-:W-:-:S02]  /*5790*/  UIMAD UR4, UR6, UR8, URZ ;  /* 0x00000008060472a4 */ /* 0x000fc4000f8e023f */
[----:B------:R-:W-:Y:S01]  /*57a0*/  IMAD.U32 R61, RZ, RZ, UR8 ;  /* 0x00000008ff3d7e24 */ /* 0x000fe2000f8e00ff */
[----:B------:R1:W2:Y:S01]  /*57b0*/  LDS.128 R24, [R54+0x4000] ;  /* 0x0040000036187984 */ /* 0x0002a20000000c00 */
[----:B------:R-:W-:Y:S01]  /*57c0*/  LEA.HI.X.SX32 R3, R43, UR5, 0x1, P2 ;  /* 0x000000052b037c11 */ /* 0x000fe200090f0eff */
[----:B------:R-:W-:Y:S02]  /*57d0*/  UIMAD UR4, UR36, UR9, UR4 ;  /* 0x00000009240472a4 */ /* 0x000fe4000f8e0204 */
[----:B------:R-:W-:Y:S01]  /*57e0*/  IMAD.WIDE.U32 R60, R61, UR36, R40 ;  /* 0x000000243d3c7c25 */ /* 0x000fe2000f8e0028 */
[----:B------:R1:W2:Y:S01]  /*57f0*/  LDS.128 R4, [R54+0x1000] ;  /* 0x0010000036047984 */ /* 0x0002a20000000c00 */
[----:B------:R-:W-:Y:S02]  /*5800*/  BSSY B0, `(.L_x_507) ;  /* 0x000001e000007945 */ /* 0x000fe40003800000 */
[----:B-1----:R-:W-:Y:S01]  /*5810*/  IMAD R0, R64, UR7, RZ ;  /* 0x0000000740007c24 */ /* 0x002fe2000f8e02ff */
[----:B------:R1:W1:Y:S01]  /*5820*/  LDS.128 R8, [R54+0x3000] ;  /* 0x0030000036087984 */ /* 0x0002620000000c00 */
[----:B------:R-:W-:-:S02]  /*5830*/  VIADD R55, R61, UR4 ;  /* 0x000000043d377c36 */ /* 0x000fc40008000000 */
[----:B------:R-:W-:Y:S01]  /*5840*/  IMAD.WIDE.U32 R56, R64, UR10, R52 ;  /* 0x0000000a40387c25 */ /* 0x000fe2000f8e0034 */
[----:B------:R1:W1:Y:S03]  /*5850*/  LDS.128 R12, [R54+0x5000] ;  /* 0x00500000360c7984 */ /* 0x0002660000000c00 */
[----:B------:R-:W-:-:S04]  /*5860*/  IMAD.WIDE R58, R59, 0x80, R2 ;  /* 0x000000803b3a7825 */ /* 0x000fc800078e0202 */
[----:B------:R-:W-:Y:S02]  /*5870*/  IMAD R65, R65, UR10, R0 ;  /* 0x0000000a41417c24 */ /* 0x000fe4000f8e0200 */
[----:B------:R-:W-:Y:S01]  /*5880*/  VIADD R64, R52, 0x20 ;  /* 0x0000002034407836 */ /* 0x000fe20000000000 */
[----:B---34-:R-:W-:Y:S06]  /*5890*/  @P1 BRA `(.L_x_508) ;  /* 0x0000000000501947 */ /* 0x018fec0003800000 */
[----:B------:R-:W-:Y:S01]  /*58a0*/  ULDC UR4, c[0x0][0x83c] ;  /* 0x00020f0000047ab9 */ /* 0x000fe20000000800 */
[----:B------:R-:W3:Y:S01]  /*58b0*/  LDS.128 R40, [R54+0x8000] ;  /* 0x0080000036287984 */ /* 0x000ee20000000c00 */
[C---:B------:R-:W-:Y:S01]  /*58c0*/  ISETP.GE.AND P2, PT, R52.reuse, UR4, PT ;  /* 0x0000000434007c0c */ /* 0x040fe2000bf46270 */
[----:B------:R-:W-:Y:S01]  /*58d0*/  ULDC.64 UR8, c[0x0][0x848] ;  /* 0x0002120000087ab9 */ /* 0x000fe20000000a00 */
[----:B------:R-:W-:Y:S01]  /*58e0*/  VIADD R0, R52, 0x40 ;  /* 0x0000004034007836 */ /* 0x000fe20000000000 */
[----:B------:R-:W4:Y:S01]  /*58f0*/  LDS.128 R44, [R54+0xa000] ;  /* 0x00a00000362c7984 */ /* 0x000f220000000c00 */
[----:B------:R-:W-:Y:S01]  /*5900*/  IMAD R63, R59, UR8, RZ ;  /* 0x000000083b3f7c24 */ /* 0x000fe2000f8e02ff */
[----:B------:R-:W-:Y:S02]  /*5910*/  ISETP.GE.AND P3, PT, R64, UR4, PT ;  /* 0x0000000440007c0c */ /* 0x000fe4000bf66270 */
[----:B------:R-:W-:Y:S01]  /*5920*/  ISETP.GE.AND P4, PT, R0, UR4, PT ;  /* 0x0000000400007c0c */ /* 0x000fe2000bf86270 */
[----:B------:R-:W-:-:S05]  /*5930*/  IMAD R63, R58, UR9, R63 ;  /* 0x000000093a3f7c24 */ /* 0x000fca000f8e023f */
[----:B------:R1:W5:Y:S02]  /*5940*/  @!P2 LDS.128 R48, [R54+0x6000] ;  /* 0x006000003630a984 */ /* 0x0003640000000c00 */
[----:B-12---:R-:W-:-:S04]  /*5950*/  IMAD.MOV.U32 R54, RZ, RZ, R60 ;  /* 0x000000ffff367224 */ /* 0x006fc800078e003c */
[----:B------:R-:W-:Y:S01]  /*5960*/  IMAD.WIDE.U32 R2, R58, UR8, R54 ;  /* 0x000000083a027c25 */ /* 0x000fe2000f8e0036 */
[----:B------:R-:W-:-:S03]  /*5970*/  ULDC.64 UR8, c[0x0][0x830] ;  /* 0x00020c0000087ab9 */ /* 0x000fc60000000a00 */
[----:B------:R-:W-:Y:S01]  /*5980*/  IMAD.IADD R3, R3, 0x1, R63 ;  /* 0x0000000103037824 */ /* 0x000fe200078e023f */
[----:B------:R-:W-:-:S04]  /*5990*/  LEA R62, P5, R2, UR8, 0x1 ;  /* 0x00000008023e7c11 */ /* 0x000fc8000f8a08ff */
[----:B------:R-:W-:-:S05]  /*59a0*/  LEA.HI.X R63, R2, UR9, R3, 0x1, P5 ;  /* 0x00000009023f7c11 */ /* 0x000fca000a8f0c03 */
[----:B---3--:R3:W-:Y:S04]  /*59b0*/  @!P3 STG.E.128 desc[UR46][R62.64+0x40], R40 ;  /* 0x000040283e00b986 */ /* 0x0087e8000c101d2e */
[----:B----4-:R3:W-:Y:S04]  /*59c0*/  @!P4 STG.E.128 desc[UR46][R62.64+0x80], R44 ;  /* 0x0000802c3e00c986 */ /* 0x0107e8000c101d2e */
[----:B-----5:R3:W-:Y:S02]  /*59d0*/  @!P2 STG.E.128 desc[UR46][R62.64], R48 ;  /* 0x000000303e00a986 */ /* 0x0207e4000c101d2e */
.L_x_508:
[----:B------:R-:W-:Y:S05]  /*59e0*/  BSYNC B0 ;  /* 0x0000000000007941 */ /* 0x000fea0003800000 */
.L_x_507:
[----:B------:R-:W-:Y:S04]  /*59f0*/  BSSY B0, `(.L_x_509) ;  /* 0x0000016000007945 */ /* 0x000fe80003800000 */
[----:B------:R-:W-:Y:S05]  /*5a00*/  @P0 BRA `(.L_x_510) ;  /* 0x0000000000500947 */ /* 0x000fea0003800000 */
[----:B---3--:R-:W-:Y:S01]  /*5a10*/  IADD3 R41, P2, R58, 0x40, RZ ;  /* 0x000000403a297810 */ /* 0x008fe20007f5e0ff */
[----:B------:R-:W-:Y:S01]  /*5a20*/  ULDC.64 UR8, c[0x0][0x848] ;  /* 0x0002120000087ab9 */ /* 0x000fe20000000a00 */
[----:B------:R-:W-:Y:S01]  /*5a30*/  IMAD.MOV.U32 R2, RZ, RZ, R60 ;  /* 0x000000ffff027224 */ /* 0x000fe200078e003c */
[----:B------:R-:W-:Y:S01]  /*5a40*/  ULDC UR4, c[0x0][0x83c] ;  /* 0x00020f0000047ab9 */ /* 0x000fe20000000800 */
[----:B------:R-:W-:Y:S01]  /*5a50*/  IMAD.MOV.U32 R3, RZ, RZ, R55 ;  /* 0x000000ffff037224 */ /* 0x000fe200078e0037 */
[----:B------:R-:W-:Y:S01]  /*5a60*/  ISETP.GE.AND P3, PT, R52, UR4, PT ;  /* 0x0000000434007c0c */ /* 0x000fe2000bf66270 */
[----:B------:R-:W-:Y:S01]  /*5a70*/  IMAD.X R0, RZ, RZ, R59, P2 ;  /* 0x000000ffff007224 */ /* 0x000fe200010e063b */
[----:B------:R-:W-:Y:S01]  /*5a80*/  ISETP.GE.AND P4, PT, R64, UR4, PT ;  /* 0x0000000440007c0c */ /* 0x000fe2000bf86270 */
[----:B------:R-:W-:Y:S02]  /*5a90*/  VIADD R40, R52, 0x40 ;  /* 0x0000004034287836 */ /* 0x000fe40000000000 */
[----:B------:R-:W-:-:S02]  /*5aa0*/  IMAD R0, R0, UR8, RZ ;  /* 0x0000000800007c24 */ /* 0x000fc4000f8e02ff */
[----:B------:R-:W-:Y:S01]  /*5ab0*/  IMAD.WIDE.U32 R2, R41, UR8, R2 ;  /* 0x0000000829027c25 */ /* 0x000fe2000f8e0002 */
[----:B------:R-:W-:-:S03]  /*5ac0*/  ISETP.GE.AND P5, PT, R40, UR4, PT ;  /* 0x0000000428007c0c */ /* 0x000fc6000bfa6270 */
[----:B------:R-:W-:Y:S01]  /*5ad0*/  IMAD R41, R41, UR9, R0 ;  /* 0x0000000929297c24 */ /* 0x000fe2000f8e0200 */
[----:B------:R-:W-:Y:S02]  /*5ae0*/  ULDC.64 UR8, c[0x0][0x830] ;  /* 0x00020c0000087ab9 */ /* 0x000fe40000000a00 */
[----:B------:R-:W-:Y:S01]  /*5af0*/  LEA R40, P2, R2, UR8, 0x1 ;  /* 0x0000000802287c11 */ /* 0x000fe2000f8408ff */
[----:B------:R-:W-:-:S05]  /*5b00*/  IMAD.IADD R3, R3, 0x1, R41 ;  /* 0x0000000103037824 */ /* 0x000fca00078e0229 */
[----:B------:R-:W-:-:S05]  /*5b10*/  LEA.HI.X R41, R2, UR9, R3, 0x1, P2 ;  /* 0x0000000902297c11 */ /* 0x000fca00090f0c03 */
[----:B------:R4:W-:Y:S04]  /*5b20*/  @!P3 STG.E.128 desc[UR46][R40.64], R28 ;  /* 0x0000001c2800b986 */ /* 0x0009e8000c101d2e */
[----:B------:R4:W-:Y:S04]  /*5b30*/  @!P4 STG.E.128 desc[UR46][R40.64+0x40], R32 ;  /* 0x000040202800c986 */ /* 0x0009e8000c101d2e */
[----:B--2---:R4:W-:Y:S02]  /*5b40*/  @!P5 STG.E.128 desc[UR46][R40.64+0x80], R36 ;  /* 0x000080242800d986 */ /* 0x0049e4000c101d2e */
.L_x_510:
[----:B------:R-:W-:Y:S05]  /*5b50*/  BSYNC B0 ;  /* 0x0000000000007941 */ /* 0x000fea0003800000 */
.L_x_509:
[----:B------:R-:W-:Y:S01]  /*5b60*/  ULDC.64 UR8, c[0x0][0x828] ;  /* 0x00020a0000087ab9 */ /* 0x000fe20000000a00 */
[----:B------:R-:W-:Y:S01]  /*5b70*/  IMAD.IADD R57, R57, 0x1, R65 ;  /* 0x0000000139397824 */ /* 0x000fe200078e0241 */
[----:B------:R-:W-:Y:S02]  /*5b80*/  UIMAD UR4, UR6, UR8, URZ ;  /* 0x00000008060472a4 */ /* 0x000fe4000f8e023f */
[----:B------:R-:W-:Y:S01]  /*5b90*/  IMAD.U32 R3, RZ, RZ, UR8 ;  /* 0x00000008ff037e24 */ /* 0x000fe2000f8e00ff */
[----:B------:R-:W-:Y:S01]  /*5ba0*/  BSSY B0, `(.L_x_511) ;  /* 0x0000016000007945 */ /* 0x000fe20003800000 */
[----:B------:R-:W-:Y:S02]  /*5bb0*/  UIMAD UR4, UR36, UR9, UR4 ;  /* 0x00000009240472a4 */ /* 0x000fe4000f8e0204 */
[----:B------:R-:W-:-:S04]  /*5bc0*/  IMAD.WIDE.U32 R56, R3, UR36, R56 ;  /* 0x0000002403387c25 */ /* 0x000fc8000f8e0038 */
[----:B----4-:R-:W-:Y:S01]  /*5bd0*/  VIADD R29, R57, UR4 ;  /* 0x00000004391d7c36 */ /* 0x010fe20008000000 */
[----:B------:R-:W-:Y:S06]  /*5be0*/  @P1 BRA `(.L_x_512) ;  /* 0x0000000000441947 */ /* 0x000fec0003800000 */
[----:B------:R-:W-:Y:S01]  /*5bf0*/  ULDC.64 UR6, c[0x0][0x818] ;  /* 0x0002060000067ab9 */ /* 0x000fe20000000a00 */
[C---:B------:R-:W-:Y:S01]  /*5c00*/  VIADD R0, R52.reuse, 0x40 ;  /* 0x0000004034007836 */ /* 0x040fe20000000000 */
[----:B------:R-:W-:Y:S01]  /*5c10*/  ULDC UR4, c[0x0][0x80c] ;  /* 0x0002030000047ab9 */ /* 0x000fe20000000800 */
[----:B------:R-:W-:Y:S01]  /*5c20*/  IMAD R31, R59, UR6, RZ ;  /* 0x000000063b1f7c24 */ /* 0x000fe2000f8e02ff */
[----:B------:R-:W-:Y:S01]  /*5c30*/  ISETP.GE.AND P1, PT, R52, UR4, PT ;  /* 0x0000000434007c0c */ /* 0x000fe2000bf26270 */
[----:B------:R-:W-:Y:S01]  /*5c40*/  IMAD.MOV.U32 R28, RZ, RZ, R56 ;  /* 0x000000ffff1c7224 */ /* 0x000fe200078e0038 */
[----:B------:R-:W-:Y:S01]  /*5c50*/  ISETP.GE.AND P3, PT, R0, UR4, PT ;  /* 0x0000000400007c0c */ /* 0x000fe2000bf66270 */
[----:B------:R-:W-:Y:S01]  /*5c60*/  IMAD R31, R58, UR7, R31 ;  /* 0x000000073a1f7c24 */ /* 0x000fe2000f8e021f */
[----:B------:R-:W-:Y:S01]  /*5c70*/  ISETP.GE.AND P2, PT, R64, UR4, PT ;  /* 0x0000000440007c0c */ /* 0x000fe2000bf46270 */
[----:B------:R-:W-:Y:S01]  /*5c80*/  IMAD.WIDE.U32 R2, R58, UR6, R28 ;  /* 0x000000063a027c25 */ /* 0x000fe2000f8e001c */
[----:B------:R-:W-:-:S03]  /*5c90*/  ULDC.64 UR6, c[0x0][0x800] ;  /* 0x0002000000067ab9 */ /* 0x000fc60000000a00 */
[----:B------:R-:W-:Y:S01]  /*5ca0*/  IMAD.IADD R3, R3, 0x1, R31 ;  /* 0x0000000103037824 */ /* 0x000fe200078e021f */
[----:B------:R-:W-:-:S04]  /*5cb0*/  LEA R30, P4, R2, UR6, 0x1 ;  /* 0x00000006021e7c11 */ /* 0x000fc8000f8808ff */
[----:B------:R-:W-:-:S05]  /*5cc0*/  LEA.HI.X R31, R2, UR7, R3, 0x1, P4 ;  /* 0x00000007021f7c11 */ /* 0x000fca000a0f0c03 */
[----:B--2---:R4:W-:Y:S04]  /*5cd0*/  @!P1 STG.E.128 desc[UR46][R30.64], R16 ;  /* 0x000000101e009986 */ /* 0x0049e8000c101d2e */
[----:B------:R4:W-:Y:S04]  /*5ce0*/  @!P2 STG.E.128 desc[UR46][R30.64+0x40], R20 ;  /* 0x000040141e00a986 */ /* 0x0009e8000c101d2e */
[----:B------:R4:W-:Y:S02]  /*5cf0*/  @!P3 STG.E.128 desc[UR46][R30.64+0x80], R24 ;  /* 0x000080181e00b986 */ /* 0x0009e4000c101d2e */
.L_x_512:
[----:B------:R-:W-:Y:S05]  /*5d00*/  BSYNC B0 ;  /* 0x0000000000007941 */ /* 0x000fea0003800000 */
.L_x_511:
[----:B------:R-:W-:Y:S05]  /*5d10*/  @P0 BRA `(.L_x_480) ;  /* 0x0000004400140947 */ /* 0x000fea0003800000 */
[----:B--2-4-:R-:W-:Y:S01]  /*5d20*/  IADD3 R17, P0, R58, 0x40, RZ ;  /* 0x000000403a117810 */ /* 0x014fe20007f1e0ff */
[----:B------:R-:W-:Y:S01]  /*5d30*/  ULDC.64 UR6, c[0x0][0x818] ;  /* 0x0002060000067ab9 */ /* 0x000fe20000000a00 */
[----:B------:R-:W-:Y:S01]  /*5d40*/  IMAD.MOV.U32 R2, RZ, RZ, R56 ;  /* 0x000000ffff027224 */ /* 0x000fe200078e0038 */
[----:B------:R-:W-:Y:S01]  /*5d50*/  ULDC UR4, c[0x0][0x80c] ;  /* 0x0002030000047ab9 */ /* 0x000fe20000000800 */
[----:B------:R-:W-:Y:S01]  /*5d60*/  IMAD.MOV.U32 R3, RZ, RZ, R29 ;  /* 0x000000ffff037224 */ /* 0x000fe200078e001d */
[----:B------:R-:W-:Y:S01]  /*5d70*/  ISETP.GE.AND P1, PT, R52, UR4, PT ;  /* 0x0000000434007c0c */ /* 0x000fe2000bf26270 */
[----:B------:R-:W-:Y:S01]  /*5d80*/  IMAD.X R0, RZ, RZ, R59, P0 ;  /* 0x000000ffff007224 */ /* 0x000fe200000e063b */
[----:B------:R-:W-:Y:S01]  /*5d90*/  ISETP.GE.AND P2, PT, R64, UR4, PT ;  /* 0x0000000440007c0c */ /* 0x000fe2000bf46270 */
[----:B------:R-:W-:-:S04]  /*5da0*/  IMAD.WIDE.U32 R2, R17, UR6, R2 ;  /* 0x0000000611027c25 */ /* 0x000fc8000f8e0002 */
[----:B------:R-:W-:Y:S02]  /*5db0*/  IMAD R0, R0, UR6, RZ ;  /* 0x0000000600007c24 */ /* 0x000fe4000f8e02ff */
[----:B------:R-:W-:Y:S02]  /*5dc0*/  VIADD R52, R52, 0x40 ;  /* 0x0000004034347836 */ /* 0x000fe40000000000 */
[----:B------:R-:W-:Y:S01]  /*5dd0*/  IMAD R17, R17, UR7, R0 ;  /* 0x0000000711117c24 */ /* 0x000fe2000f8e0200 */
[----:B------:R-:W-:Y:S02]  /*5de0*/  ULDC.64 UR6, c[0x0][0x800] ;  /* 0x0002000000067ab9 */ /* 0x000fe40000000a00 */
[----:B------:R-:W-:Y:S01]  /*5df0*/  LEA R16, P0, R2, UR6, 0x1 ;  /* 0x0000000602107c11 */ /* 0x000fe2000f8008ff */
[----:B------:R-:W-:-:S05]  /*5e00*/  IMAD.IADD R3, R3, 0x1, R17 ;  /* 0x0000000103037824 */ /* 0x000fca00078e0211 */
[----:B------:R-:W-:Y:S02]  /*5e10*/  LEA.HI.X R17, R2, UR7, R3, 0x1, P0 ;  /* 0x0000000702117c11 */ /* 0x000fe400080f0c03 */
[----:B------:R-:W-:-:S03]  /*5e20*/  ISETP.GE.AND P0, PT, R52, UR4, PT ;  /* 0x0000000434007c0c */ /* 0x000fc6000bf06270 */
[----:B------:R2:W-:Y:S04]  /*5e30*/  @!P1 STG.E.128 desc[UR46][R16.64], R4 ;  /* 0x0000000410009986 */ /* 0x0005e8000c101d2e */
[----:B-1----:R2:W-:Y:S06]  /*5e40*/  @!P2 STG.E.128 desc[UR46][R16.64+0x40], R8 ;  /* 0x000040081000a986 */ /* 0x0025ec000c101d2e */
[----:B------:R-:W-:Y:S05]  /*5e50*/  @P0 BRA `(.L_x_480) ;  /* 0x0000004000c40947 */ /* 0x000fea0003800000 */
[----:B------:R1:W-:Y:S01]  /*5e60*/  STG.E.128 desc[UR46][R16.64+0x80], R12 ;  /* 0x0000800c10007986 */ /* 0x0003e2000c101d2e */
[----:B------:R-:W-:Y:S05]  /*5e70*/  BRA `(.L_x_480) ;  /* 0x0000004000bc7947 */ /* 0x000fea0003800000 */
.L_x_505:
[----:B------:R-:W-:Y:S01]  /*5e80*/  ULDC.64 UR4, c[0x0][0x870] ;  /* 0x00021c0000047ab9 */ /* 0x000fe20000000a00 */
[----:B------:R-:W2:Y:S01]  /*5e90*/  S2R R6, SR_TID.X ;  /* 0x0000000000067919 */ /* 0x000ea20000002100 */
[----:B------:R-:W-:Y:S01]  /*5ea0*/  UISETP.NE.U32.AND UP0, UPT, UR4, URZ, UPT ;  /* 0x0000003f0400728c */ /* 0x000fe2000bf05070 */
[----:B------:R-:W3:Y:S03]  /*5eb0*/  S2UR UR8, SR_CTAID.Y ;  /* 0x00000000000879c3 */ /* 0x000ee60000002600 */
[----:B------:R-:W-:-:S03]  /*5ec0*/  UISETP.NE.AND.EX UP0, UPT, UR5, URZ, UPT, UP0 ;  /* 0x0000003f0500728c */ /* 0x000fc6000bf05300 */
[----:B------:R-:W-:Y:S02]  /*5ed0*/  ULDC.64 UR4, c[0x0][0x870] ;  /* 0x00021c0000047ab9 */ /* 0x000fe40000000a00 */
[----:B------:R-:W-:Y:S01]  /*5ee0*/  UIMAD.WIDE UR4, UR36, 0x4, UR4 ;  /* 0x00000004240478a5 */ /* 0x000fe2000f8e0204 */
[----:B------:R-:W-:Y:S01]  /*5ef0*/  PLOP3.LUT P0, PT, PT, PT, UP0, 0x80, 0x0 ;  /* 0x000000000000781c */ /* 0x000fe20003f0f008 */
[----:B------:R-:W-:Y:S01]  /*5f00*/  ULDC UR6, c[0x0][0x808] ;  /* 0x0002020000067ab9 */ /* 0x000fe20000000800 */
[----:B------:R-:W4:Y:S01]  /*5f10*/  S2R R7, SR_CTAID.X ;  /* 0x0000000000077919 */ /* 0x000f220000002500 */
[----:B------:R-:W4:Y:S02]  /*5f20*/  LDC.64 R12, c[0x0][0x820] ;  /* 0x00020800ff0c7b82 */ /* 0x000f240000000a00 */
[----:B------:R-:W-:Y:S02]  /*5f30*/  IMAD.U32 R2, RZ, RZ, UR4 ;  /* 0x00000004ff027e24 */ /* 0x000fe4000f8e00ff */
[----:B------:R-:W-:Y:S01]  /*5f40*/  IMAD.U32 R3, RZ, RZ, UR5 ;  /* 0x00000005ff037e24 */ /* 0x000fe2000f8e00ff */
[----:B------:R-:W-:-:S05]  /*5f50*/  ULDC.64 UR4, c[0x0][0x878] ;  /* 0x00021e0000047ab9 */ /* 0x000fca0000000a00 */
[----:B------:R-:W4:Y:S01]  /*5f60*/  @P0 LDG.E R8, desc[UR46][R2.64] ;  /* 0x0000002e02080981 */ /* 0x000f22000c1e1900 */
[----:B------:R-:W-:Y:S01]  /*5f70*/  UISETP.NE.U32.AND UP1, UPT, UR4, URZ, UPT ;  /* 0x0000003f0400728c */ /* 0x000fe2000bf25070 */
[----:B------:R-:W-:-:S03]  /*5f80*/  IMAD.U32 R0, RZ, RZ, UR6 ;  /* 0x00000006ff007e24 */ /* 0x000fc6000f8e00ff */
[----:B------:R-:W-:Y:S01]  /*5f90*/  UISETP.NE.AND.EX UP1, UPT, UR5, URZ, UPT, UP1 ;  /* 0x0000003f0500728c */ /* 0x000fe2000bf25310 */
[----:B--2---:R-:W-:-:S05]  /*5fa0*/  VIADD R6, R6, 0xffffff80 ;  /* 0xffffff8006067836 */ /* 0x004fca0000000000 */
[----:B------:R-:W-:-:S05]  /*5fb0*/  PLOP3.LUT P1, PT, PT, PT, UP1, 0x80, 0x0 ;  /* 0x000000000000781c */ /* 0x000fca0003f2f018 */
[----:B------:R-:W-:Y:S02]  /*5fc0*/  @UP1 ULDC.64 UR4, c[0x0][0x878] ;  /* 0x00021e0000041ab9 */ /* 0x000fe40000000a00 */
[----:B------:R-:W-:Y:S01]  /*5fd0*/  @UP1 UIMAD.WIDE UR4, UR36, 0x4, UR4 ;  /* 0x00000004240418a5 */ /* 0x000fe2000f8e0204 */
[----:B------:R-:W-:-:S05]  /*5fe0*/  SHF.R.S32.HI R9, RZ, 0x1f, R6 ;  /* 0x0000001fff097819 */ /* 0x000fca0000011406 */
[----:B-1----:R-:W-:Y:S02]  /*5ff0*/  IMAD.U32 R4, RZ, RZ, UR4 ;  /* 0x00000004ff047e24 */ /* 0x002fe4000f8e00ff */
[----:B------:R-:W-:Y:S01]  /*6000*/  IMAD.U32 R5, RZ, RZ, UR5 ;  /* 0x00000005ff057e24 */ /* 0x000fe2000f8e00ff */
[----:B------:R-:W-:Y:S01]  /*6010*/  LEA.HI R9, R9, R6, RZ, 0x2 ;  /* 0x0000000609097211 */ /* 0x000fe200078f10ff */
[----:B------:R-:W-:Y:S01]  /*6020*/  UMOV UR4, URZ ;  /* 0x0000003f00047c82 */ /* 0x000fe20008000000 */
[----:B------:R-:W-:Y:S02]  /*6030*/  UMOV UR5, URZ ;  /* 0x0000003f00057c82 */ /* 0x000fe40008000000 */
[----:B------:R1:W5:Y:S01]  /*6040*/  @P1 LDG.E R0, desc[UR46][R4.64] ;  /* 0x0000002e04001981 */ /* 0x000362000c1e1900 */
[----:B---3--:R-:W-:Y:S01]  /*6050*/  USHF.R.S32.HI UR9, URZ, 0x1f, UR8 ;  /* 0x0000001f3f097899 */ /* 0x008fe20008011408 */
[----:B-1----:R-:W-:-:S05]  /*6060*/  LOP3.LUT R5, R9, 0x1ffffffc, RZ, 0xc0, !PT ;  /* 0x1ffffffc09057812 */ /* 0x002fca00078ec0ff */
[----:B------:R-:W-:Y:S01]  /*6070*/  IMAD.IADD R6, R6, 0x1, -R5 ;  /* 0x0000000106067824 */ /* 0x000fe200078e0a05 */
[----:B----4-:R-:W-:-:S13]  /*6080*/  @P0 R2UR UR6, R8 ;  /* 0x00000000080602ca */ /* 0x010fda00000e0000 */
[----:B------:R-:W-:Y:S02]  /*6090*/  @UP0 USHF.R.S32.HI UR7, URZ, 0x1f, UR6 ;  /* 0x0000001f3f070899 */ /* 0x000fe40008011406 */
[----:B------:R-:W-:-:S05]  /*60a0*/  @UP0 UMOV UR4, UR6 ;  /* 0x0000000600040c82 */ /* 0x000fca0008000000 */
[----:B------:R-:W-:Y:S01]  /*60b0*/  @UP0 UMOV UR5, UR7 ;  /* 0x0000000700050c82 */ /* 0x000fe20008000000 */
[----:B------:R-:W-:Y:S05]  /*60c0*/  @P1 BRA `(.L_x_513) ;  /* 0x0000000000101947 */ /* 0x000fea0003800000 */
[----:B------:R-:W-:Y:S05]  /*60d0*/  @!P0 BRA `(.L_x_513) ;  /* 0x00000000000c8947 */ /* 0x000fea0003800000 */
[----:B------:R-:W2:Y:S04]  /*60e0*/  LDG.E R5, desc[UR46][R2.64] ;  /* 0x0000002e02057981 */ /* 0x000ea8000c1e1900 */
[----:B-----5:R-:W2:Y:S02]  /*60f0*/  LDG.E R0, desc[UR46][R2.64+0x4] ;  /* 0x0000042e02007981 */ /* 0x020ea4000c1e1900 */
[----:B--2---:R-:W-:-:S07]  /*6100*/  IMAD.IADD R0, R0, 0x1, -R5 ;  /* 0x0000000100007824 */ /* 0x004fce00078e0a05 */
.L_x_513:
[----:B------:R-:W-:Y:S01]  /*6110*/  SHF.R.S32.HI R9, RZ, 0x2, R9 ;  /* 0x00000002ff097819 */ /* 0x000fe20000011409 */
[----:B------:R-:W1:Y:S01]  /*6120*/  LDC.64 R14, c[0x0][0x850] ;  /* 0x00021400ff0e7b82 */ /* 0x000e620000000a00 */
[----:B------:R-:W-:Y:S01]  /*6130*/  IMAD R2, R12, UR9, RZ ;  /* 0x000000090c027c24 */ /* 0x000fe2000f8e02ff */
[----:B------:R-:W-:Y:S01]  /*6140*/  ULDC.64 UR6, c[0x0][0x828] ;  /* 0x00020a0000067ab9 */ /* 0x000fe20000000a00 */
[----:B------:R-:W-:Y:S01]  /*6150*/  IMAD.SHL.U32 R10, R6, 0x8, RZ ;  /* 0x00000008060a7824 */ /* 0x000fe200078e00ff */
[----:B------:R-:W-:Y:S01]  /*6160*/  BSSY B0, `(.L_x_514) ;  /* 0x000002a000007945 */ /* 0x000fe20003800000 */
[----:B-----5:R-:W-:Y:S02]  /*6170*/  IMAD R0, R7, -0x80, R0 ;  /* 0xffffff8007007824 */ /* 0x020fe400078e0200 */
[----:B------:R-:W-:Y:S01]  /*6180*/  VIADD R3, R9, 0x40 ;  /* 0x0000004009037836 */ /* 0x000fe20000000000 */
[----:B------:R-:W-:Y:S01]  /*6190*/  SHF.R.S32.HI R11, RZ, 0x1f, R10 ;  /* 0x0000001fff0b7819 */ /* 0x000fe2000001140a */
[----:B------:R-:W-:Y:S01]  /*61a0*/  IMAD R13, R13, UR8, R2 ;  /* 0x000000080d0d7c24 */ /* 0x000fe2000f8e0202 */
[----:B------:R-:W-:Y:S01]  /*61b0*/  IADD3 R2, P2, R9, UR4, RZ ;  /* 0x0000000409027c10 */ /* 0x000fe2000ff5e0ff */
[----:B------:R-:W-:Y:S01]  /*61c0*/  USHF.R.S32.HI UR4, URZ, 0x1f, UR36 ;  /* 0x0000001f3f047899 */ /* 0x000fe20008011424 */
[-C--:B------:R-:W-:Y:S01]  /*61d0*/  ISETP.GE.AND P0, PT, R3, R0.reuse, PT ;  /* 0x000000000300720c */ /* 0x080fe20003f06270 */
[----:B------:R-:W-:Y:S01]  /*61e0*/  IMAD.WIDE.U32 R4, R12, UR8, R10 ;  /* 0x000000080c047c25 */ /* 0x000fe2000f8e000a */
[C---:B------:R-:W-:Y:S01]  /*61f0*/  LEA.HI.X.SX32 R3, R9.reuse, UR5, 0x1, P2 ;  /* 0x0000000509037c11 */ /* 0x040fe200090f0eff */
[----:B------:R-:W-:Y:S01]  /*6200*/  USEL UR5, UR4, URZ, !UP0 ;  /* 0x0000003f04057287 */ /* 0x000fe2000c000000 */
[----:B------:R-:W-:Y:S01]  /*6210*/  ISETP.GE.AND P1, PT, R9, R0, PT ;  /* 0x000000000900720c */ /* 0x000fe20003f26270 */
[----:B------:R-:W-:Y:S01]  /*6220*/  USEL UR36, UR36, URZ, !UP0 ;  /* 0x0000003f24247287 */ /* 0x000fe2000c000000 */
[----:B------:R-:W-:Y:S01]  /*6230*/  IMAD.IADD R5, R5, 0x1, R13 ;  /* 0x0000000105057824 */ /* 0x000fe200078e020d */
[----:B------:R-:W-:-:S02]  /*6240*/  UIMAD UR4, UR5, UR6, URZ ;  /* 0x00000006050472a4 */ /* 0x000fc4000f8e023f */
[----:B------:R-:W-:Y:S02]  /*6250*/  IMAD.U32 R9, RZ, RZ, UR6 ;  /* 0x00000006ff097e24 */ /* 0x000fe4000f8e00ff */
[----:B------:R-:W-:Y:S01]  /*6260*/  IMAD.WIDE R6, R7, 0x80, R2 ;  /* 0x0000008007067825 */ /* 0x000fe200078e0202 */
[----:B------:R-:W-:-:S03]  /*6270*/  UIMAD UR4, UR36, UR7, UR4 ;  /* 0x00000007240472a4 */ /* 0x000fc6000f8e0204 */
[----:B------:R-:W-:-:S04]  /*6280*/  IMAD.WIDE.U32 R8, R9, UR36, R4 ;  /* 0x0000002409087c25 */ /* 0x000fc8000f8e0004 */
[C---:B-1----:R-:W-:Y:S02]  /*6290*/  IMAD R0, R14.reuse, UR9, RZ ;  /* 0x000000090e007c24 */ /* 0x042fe4000f8e02ff */
[----:B------:R-:W-:Y:S02]  /*62a0*/  VIADD R5, R9, UR4 ;  /* 0x0000000409057c36 */ /* 0x000fe40008000000 */
[----:B------:R-:W-:Y:S02]  /*62b0*/  IMAD R17, R15, UR8, R0 ;  /* 0x000000080f117c24 */ /* 0x000fe4000f8e0200 */
[----:B------:R-:W-:-:S04]  /*62c0*/  IMAD.WIDE.U32 R12, R14, UR8, R10 ;  /* 0x000000080e0c7c25 */ /* 0x000fc8000f8e000a */
[C---:B------:R-:W-:Y:S02]  /*62d0*/  VIADD R16, R10.reuse, 0x20 ;  /* 0x000000200a107836 */ /* 0x040fe40000000000 */
[----:B------:R-:W-:Y:S01]  /*62e0*/  VIADD R18, R10, 0x40 ;  /* 0x000000400a127836 */ /* 0x000fe20000000000 */
[----:B------:R-:W-:Y:S06]  /*62f0*/  @P1 BRA `(.L_x_515) ;  /* 0x0000000000401947 */ /* 0x000fec0003800000 */
[----:B------:R-:W-:Y:S01]  /*6300*/  ULDC.64 UR6, c[0x0][0x818] ;  /* 0x0002060000067ab9 */ /* 0x000fe20000000a00 */
[----:B------:R-:W-:Y:S01]  /*6310*/  IMAD.MOV.U32 R4, RZ, RZ, R8 ;  /* 0x000000ffff047224 */ /* 0x000fe200078e0008 */
[----:B------:R-:W-:Y:S01]  /*6320*/  ULDC UR4, c[0x0][0x80c] ;  /* 0x0002030000047ab9 */ /* 0x000fe20000000800 */
[----:B------:R-:W-:Y:S01]  /*6330*/  IMAD R15, R7, UR6, RZ ;  /* 0x00000006070f7c24 */ /* 0x000fe2000f8e02ff */
[----:B------:R-:W-:Y:S01]  /*6340*/  ISETP.GE.AND P3, PT, R10, UR4, PT ;  /* 0x000000040a007c0c */ /* 0x000fe2000bf66270 */
[----:B------:R-:W-:Y:S01]  /*6350*/  IMAD.WIDE.U32 R2, R6, UR6, R4 ;  /* 0x0000000606027c25 */ /* 0x000fe2000f8e0004 */
[----:B------:R-:W-:Y:S02]  /*6360*/  ISETP.GE.AND P4, PT, R16, UR4, PT ;  /* 0x0000000410007c0c */ /* 0x000fe4000bf86270 */
[----:B------:R-:W-:Y:S01]  /*6370*/  ISETP.GE.AND P5, PT, R18, UR4, PT ;  /* 0x0000000412007c0c */ /* 0x000fe2000bfa6270 */
[----:B------:R-:W-:Y:S01]  /*6380*/  IMAD R15, R6, UR7, R15 ;  /* 0x00000007060f7c24 */ /* 0x000fe2000f8e020f */
[----:B------:R-:W-:-:S02]  /*6390*/  ULDC.64 UR6, c[0x0][0x800] ;  /* 0x0002000000067ab9 */ /* 0x000fc40000000a00 */
[----:B------:R-:W-:Y:S01]  /*63a0*/  LEA R14, P2, R2, UR6, 0x1 ;  /* 0x00000006020e7c11 */ /* 0x000fe2000f8408ff */
[----:B------:R-:W-:-:S05]  /*63b0*/  IMAD.IADD R3, R3, 0x1, R15 ;  /* 0x0000000103037824 */ /* 0x000fca00078e020f */
[----:B------:R-:W-:-:S05]  /*63c0*/  LEA.HI.X R15, R2, UR7, R3, 0x1, P2 ;  /* 0x00000007020f7c11 */ /* 0x000fca00090f0c03 */
[----:B------:R1:W-:Y:S04]  /*63d0*/  @!P3 STG.E.128 desc[UR46][R14.64], RZ ;  /* 0x000000ff0e00b986 */ /* 0x0003e8000c101d2e */
[----:B------:R1:W-:Y:S04]  /*63e0*/  @!P4 STG.E.128 desc[UR46][R14.64+0x40], RZ ;  /* 0x000040ff0e00c986 */ /* 0x0003e8000c101d2e */
[----:B------:R1:W-:Y:S02]  /*63f0*/  @!P5 STG.E.128 desc[UR46][R14.64+0x80], RZ ;  /* 0x000080ff0e00d986 */ /* 0x0003e4000c101d2e */
.L_x_515:
[----:B------:R-:W-:Y:S05]  /*6400*/  BSYNC B0 ;  /* 0x0000000000007941 */ /* 0x000fea0003800000 */
.L_x_514:
[----:B------:R-:W-:Y:S04]  /*6410*/  BSSY B0, `(.L_x_516) ;  /* 0x0000015000007945 */ /* 0x000fe80003800000 */
[----:B------:R-:W-:Y:S05]  /*6420*/  @P0 BRA `(.L_x_517) ;  /* 0x00000000004c0947 */ /* 0x000fea0003800000 */
[----:B------:R-:W-:Y:S01]  /*6430*/  IADD3 R9, P2, R6, 0x40, RZ ;  /* 0x0000004006097810 */ /* 0x000fe20007f5e0ff */
[----:B------:R-:W-:Y:S01]  /*6440*/  ULDC.64 UR6, c[0x0][0x818] ;  /* 0x0002060000067ab9 */ /* 0x000fe20000000a00 */
[----:B------:R-:W-:Y:S01]  /*6450*/  IMAD.MOV.U32 R2, RZ, RZ, R8 ;  /* 0x000000ffff027224 */ /* 0x000fe200078e0008 */
[----:B------:R-:W-:Y:S01]  /*6460*/  ULDC UR4, c[0x0][0x80c] ;  /* 0x0002030000047ab9 */ /* 0x000fe20000000800 */
[----:B------:R-:W-:Y:S01]  /*6470*/  IMAD.MOV.U32 R3, RZ, RZ, R5 ;  /* 0x000000ffff037224 */ /* 0x000fe200078e0005 */
[----:B------:R-:W-:Y:S01]  /*6480*/  ISETP.GE.AND P3, PT, R10, UR4, PT ;  /* 0x000000040a007c0c */ /* 0x000fe2000bf66270 */
[----:B------:R-:W-:Y:S01]  /*6490*/  IMAD.X R0, RZ, RZ, R7, P2 ;  /* 0x000000ffff007224 */ /* 0x000fe200010e0607 */
[----:B------:R-:W-:Y:S01]  /*64a0*/  ISETP.GE.AND P4, PT, R16, UR4, PT ;  /* 0x0000000410007c0c */ /* 0x000fe2000bf86270 */
[----:B------:R-:W-:Y:S01]  /*64b0*/  IMAD.WIDE.U32 R2, R9, UR6, R2 ;  /* 0x0000000609027c25 */ /* 0x000fe2000f8e0002 */
[----:B------:R-:W-:-:S03]  /*64c0*/  ISETP.GE.AND P5, PT, R18, UR4, PT ;  /* 0x0000000412007c0c */ /* 0x000fc6000bfa6270 */
[----:B------:R-:W-:-:S04]  /*64d0*/  IMAD R0, R0, UR6, RZ ;  /* 0x0000000600007c24 */ /* 0x000fc8000f8e02ff */
[----:B------:R-:W-:Y:S01]  /*64e0*/  IMAD R9, R9, UR7, R0 ;  /* 0x0000000709097c24 */ /* 0x000fe2000f8e0200 */
[----:B------:R-:W-:Y:S02]  /*64f0*/  ULDC.64 UR6, c[0x0][0x800] ;  /* 0x0002000000067ab9 */ /* 0x000fe40000000a00 */
[----:B------:R-:W-:Y:S01]  /*6500*/  LEA R4, P2, R2, UR6, 0x1 ;  /* 0x0000000602047c11 */ /* 0x000fe2000f8408ff */
[----:B------:R-:W-:-:S05]  /*6510*/  IMAD.IADD R3, R3, 0x1, R9 ;  /* 0x0000000103037824 */ /* 0x000fca00078e0209 */
[----:B------:R-:W-:-:S05]  /*6520*/  LEA.HI.X R5, R2, UR7, R3, 0x1, P2 ;  /* 0x0000000702057c11 */ /* 0x000fca00090f0c03 */
[----:B------:R2:W-:Y:S04]  /*6530*/  @!P3 STG.E.128 desc[UR46][R4.64], RZ ;  /* 0x000000ff0400b986 */ /* 0x0005e8000c101d2e */
[----:B------:R2:W-:Y:S04]  /*6540*/  @!P4 STG.E.128 desc[UR46][R4.64+0x40], RZ ;  /* 0x000040ff0400c986 */ /* 0x0005e8000c101d2e */
[----:B------:R2:W-:Y:S02]  /*6550*/  @!P5 STG.E.128 desc[UR46][R4.64+0x80], RZ ;  /* 0x000080ff0400d986 */ /* 0x0005e4000c101d2e */
.L_x_517:
[----:B------:R-:W-:Y:S05]  /*6560*/  BSYNC B0 ;  /* 0x0000000000007941 */ /* 0x000fea0003800000 */
.L_x_516:
[----:B------:R-:W-:Y:S01]  /*6570*/  ULDC.64 UR6, c[0x0][0x858] ;  /* 0x0002160000067ab9 */ /* 0x000fe20000000a00 */
[----:B------:R-:W-:Y:S01]  /*6580*/  IMAD.IADD R13, R13, 0x1, R17 ;  /* 0x000000010d0d7824 */ /* 0x000fe200078e0211 */
[----:B------:R-:W-:Y:S02]  /*6590*/  UIMAD UR4, UR5, UR6, URZ ;  /* 0x00000006050472a4 */ /* 0x000fe4000f8e023f */
[----:B------:R-:W-:Y:S01]  /*65a0*/  IMAD.U32 R9, RZ, RZ, UR6 ;  /* 0x00000006ff097e24 */ /* 0x000fe2000f8e00ff */
[----:B------:R-:W-:Y:S01]  /*65b0*/  BSSY B0, `(.L_x_518) ;  /* 0x0000015000007945 */ /* 0x000fe20003800000 */
[----:B------:R-:W-:Y:S02]  /*65c0*/  UIMAD UR4, UR36, UR7, UR4 ;  /* 0x00000007240472a4 */ /* 0x000fe4000f8e0204 */
[----:B------:R-:W-:-:S04]  /*65d0*/  IMAD.WIDE.U32 R8, R9, UR36, R12 ;  /* 0x0000002409087c25 */ /* 0x000fc8000f8e000c */
[----:B--2---:R-:W-:Y:S01]  /*65e0*/  VIADD R5, R9, UR4 ;  /* 0x0000000409057c36 */ /* 0x004fe20008000000 */
        /* <DEDUP_REMOVED lines=17> */
.L_x_519:
[----:B------:R-:W-:Y:S05]  /*6700*/  BSYNC B0 ;  /* 0x0000000000007941 */ /* 0x000fea0003800000 */
.L_x_518:
        /* <DEDUP_REMOVED lines=10> */
[----:B------:R-:W-:-:S04]  /*67b0*/  IMAD R0, R0, UR6, RZ ;  /* 0x0000000600007c24 */ /* 0x000fc8000f8e02ff */
[----:B------:R-:W-:Y:S01]  /*67c0*/  IMAD R5, R9, UR7, R0 ;  /* 0x0000000709057c24 */ /* 0x000fe2000f8e0200 */
[----:B------:R-:W-:Y:S02]  /*67d0*/  ULDC.64 UR6, c[0x0][0x830] ;  /* 0x00020c0000067ab9 */ /* 0x000fe40000000a00 */
[----:B------:R-:W-:Y:S01]  /*67e0*/  LEA R4, P0, R2, UR6, 0x1 ;  /* 0x0000000602047c11 */ /* 0x000fe2000f8008ff */
[----:B------:R-:W-:-:S05]  /*67f0*/  IMAD.IADD R3, R3, 0x1, R5 ;  /* 0x0000000103037824 */ /* 0x000fca00078e0205 */
[----:B------:R-:W-:Y:S02]  /*6800*/  LEA.HI.X R5, R2, UR7, R3, 0x1, P0 ;  /* 0x0000000702057c11 */ /* 0x000fe400080f0c03 */
[----:B------:R-:W-:-:S03]  /*6810*/  ISETP.GE.AND P0, PT, R18, UR4, PT ;  /* 0x0000000412007c0c */ /* 0x000fc6000bf06270 */
[----:B------:R3:W-:Y:S04]  /*6820*/  @!P1 STG.E.128 desc[UR46][R4.64], RZ ;  /* 0x000000ff04009986 */ /* 0x0007e8000c101d2e */
[----:B------:R3:W-:Y:S06]  /*6830*/  @!P2 STG.E.128 desc[UR46][R4.64+0x40], RZ ;  /* 0x000040ff0400a986 */ /* 0x0007ec000c101d2e */
[----:B------:R-:W-:Y:S05]  /*6840*/  @P0 BRA `(.L_x_480) ;  /* 0x0000003800480947 */ /* 0x000fea0003800000 */
[----:B------:R4:W-:Y:S01]  /*6850*/  STG.E.128 desc[UR46][R4.64+0x80], RZ ;  /* 0x000080ff04007986 */ /* 0x0009e2000c101d2e */
[----:B------:R-:W-:Y:S05]  /*6860*/  BRA `(.L_x_480) ;  /* 0x0000003800407947 */ /* 0x000fea0003800000 */
.L_x_475:
[----:B------:R-:W-:-:S08]  /*6870*/  NOP ;  /* 0x0000000000007918 */ /* 0x000fd00000000000 */
[----:B------:R-:W1:-:S00]  /*6880*/  USETMAXREG.DEALLOC.CTAPOOL 0x18 ;  /* 0x00000018000079c8 */ /* 0x000e4000080e0500 */
[----:B-1----:R-:W-:-:S06]  /*6890*/  LOP3.LUT R0, R0, 0x3, RZ, 0xc0, !PT ;  /* 0x0000000300007812 */ /* 0x002fcc00078ec0ff */
[----:B------:R-:W1:Y:S02]  /*68a0*/  SHFL.IDX PT, R0, R0, RZ, 0x1f ;  /* 0x00001fff00007589 */ /* 0x000e6400000e0000 */
[----:B-1----:R-:W-:-:S13]  /*68b0*/  ISETP.NE.AND P0, PT, R0, RZ, PT ;  /* 0x000000ff0000720c */ /* 0x002fda0003f05270 */
[----:B------:R-:W-:Y:S05]  /*68c0*/  @!P0 BRA `(.L_x_520) ;  /* 0x0000000c00d48947 */ /* 0x000fea0003800000 */
[----:B------:R-:W-:-:S13]  /*68d0*/  ISETP.NE.AND P0, PT, R0, 0x1, PT ;  /* 0x000000010000780c */ /* 0x000fda0003f05270 */
[----:B------:R-:W-:Y:S05]  /*68e0*/  @P0 BRA `(.L_x_480) ;  /* 0x0000003800200947 */ /* 0x000fea0003800000 */
[----:B------:R-:W-:Y:S01]  /*68f0*/  ULDC.64 UR4, c[0x0][0x8d8] ;  /* 0x0002360000047ab9 */ /* 0x000fe20000000a00 */
[----:B------:R-:W1:Y:S01]  /*6900*/  S2UR UR12, SR_CTAID.Z ;  /* 0x00000000000c79c3 */ /* 0x000e620000002700 */
[----:B------:R-:W-:-:S04]  /*6910*/  ISETP.NE.U32.AND P0, PT, RZ, UR4, PT ;  /* 0x00000004ff007c0c */ /* 0x000fc8000bf05070 */
[----:B------:R-:W-:-:S13]  /*6920*/  ISETP.NE.AND.EX P0, PT, RZ, UR5, PT, P0 ;  /* 0x00000005ff007c0c */ /* 0x000fda000bf05300 */
[----:B------:R-:W-:Y:S05]  /*6930*/  @!P0 BRA `(.L_x_521) ;  /* 0x00000000001c8947 */ /* 0x000fea0003800000 */
[----:B------:R-:W-:Y:S02]  /*6940*/  ULDC.64 UR4, c[0x0][0x8d8] ;  /* 0x0002360000047ab9 */ /* 0x000fe40000000a00 */
[----:B-1----:R-:W-:-:S06]  /*6950*/  UIMAD.WIDE UR4, UR12, 0x4, UR4 ;  /* 0x000000040c0478a5 */ /* 0x002fcc000f8e0204 */
[----:B------:R-:W-:Y:S02]  /*6960*/  IMAD.U32 R2, RZ, RZ, UR4 ;  /* 0x00000004ff027e24 */ /* 0x000fe4000f8e00ff */
[----:B------:R-:W-:-:S05]  /*6970*/  IMAD.U32 R3, RZ, RZ, UR5 ;  /* 0x00000005ff037e24 */ /* 0x000fca000f8e00ff */
[----:B------:R-:W2:Y:S02]  /*6980*/  LDG.E R2, desc[UR46][R2.64] ;  /* 0x0000002e02027981 */ /* 0x000ea4000c1e1900 */
[----:B--2---:R-:W-:Y:S01]  /*6990*/  R2UR UR5, R2 ;  /* 0x00000000020572ca */ /* 0x004fe200000e0000 */
[----:B------:R-:W-:-:S14]  /*69a0*/  BRA `(.L_x_522) ;  /* 0x0000000000387947 */ /* 0x000fdc0003800000 */
.L_x_521:
[----:B------:R-:W-:Y:S02]  /*69b0*/  ULDC.64 UR4, c[0x0][0x8d0] ;  /* 0x0002340000047ab9 */ /* 0x000fe40000000a00 */
[----:B------:R-:W-:-:S04]  /*69c0*/  ISETP.NE.U32.AND P0, PT, RZ, UR4, PT ;  /* 0x00000004ff007c0c */ /* 0x000fc8000bf05070 */
[----:B------:R-:W-:-:S13]  /*69d0*/  ISETP.NE.AND.EX P0, PT, RZ, UR5, PT, P0 ;  /* 0x00000005ff007c0c */ /* 0x000fda000bf05300 */
[----:B------:R-:W-:Y:S05]  /*69e0*/  @!P0 BRA `(.L_x_523) ;  /* 0x0000000000248947 */ /* 0x000fea0003800000 */
[----:B------:R-:W-:Y:S02]  /*69f0*/  ULDC.64 UR4, c[0x0][0x8d0] ;  /* 0x0002340000047ab9 */ /* 0x000fe40000000a00 */
[----:B-1----:R-:W-:-:S06]  /*6a00*/  UIMAD.WIDE UR4, UR12, 0x4, UR4 ;  /* 0x000000040c0478a5 */ /* 0x002fcc000f8e0204 */
[----:B------:R-:W-:Y:S02]  /*6a10*/  IMAD.U32 R2, RZ, RZ, UR4 ;  /* 0x00000004ff027e24 */ /* 0x000fe4000f8e00ff */
[----:B------:R-:W-:-:S05]  /*6a20*/  IMAD.U32 R3, RZ, RZ, UR5 ;  /* 0x00000005ff037e24 */ /* 0x000fca000f8e00ff */
[----:B------:R-:W2:Y:S04]  /*6a30*/  LDG.E R0, desc[UR46][R2.64] ;  /* 0x0000002e02007981 */ /* 0x000ea8000c1e1900 */
[----:B------:R-:W2:Y:S02]  /*6a40*/  LDG.E R5, desc[UR46][R2.64+0x4] ;  /* 0x0000042e02057981 */ /* 0x000ea4000c1e1900 */
[----:B--2---:R-:W-:-:S05]  /*6a50*/  IMAD.IADD R0, R5, 0x1, -R0 ;  /* 0x0000000105007824 */ /* 0x004fca00078e0a00 */
[----:B------:R-:W-:Y:S01]  /*6a60*/  R2UR UR5, R0 ;  /* 0x00000000000572ca */ /* 0x000fe200000e0000 */
[----:B------:R-:W-:-:S14]  /*6a70*/  BRA `(.L_x_522) ;  /* 0x0000000000047947 */ /* 0x000fdc0003800000 */
.L_x_523:
[----:B------:R-:W-:-:S05]  /*6a80*/  ULDC UR5, c[0x0][0x8bc] ;  /* 0x00022f0000057ab9 */ /* 0x000fca0000000800 */
.L_x_522:
[----:B------:R-:W2:Y:S02]  /*6a90*/  S2UR UR4, SR_CTAID.X ;  /* 0x00000000000479c3 */ /* 0x000ea40000002500 */
[----:B--2---:R-:W-:-:S04]  /*6aa0*/  USHF.L.U32 UR4, UR4, 0x7, URZ ;  /* 0x0000000704047899 */ /* 0x004fc8000800063f */
[----:B------:R-:W-:-:S04]  /*6ab0*/  UISETP.GE.AND UP0, UPT, UR4, UR5, UPT ;  /* 0x000000050400728c */ /* 0x000fc8000bf06270 */
[----:B-1----:R-:W-:-:S06]  /*6ac0*/  USEL UR12, UR12, 0xffffffff, !UP0 ;  /* 0xffffffff0c0c7887 */ /* 0x002fcc000c000000 */
[----:B------:R-:W-:-:S13]  /*6ad0*/  ISETP.LE.AND P0, PT, RZ, UR12, PT ;  /* 0x0000000cff007c0c */ /* 0x000fda000bf03270 */
[----:B------:R-:W-:Y:S05]  /*6ae0*/  @!P0 BRA `(.L_x_480) ;  /* 0x0000003400a08947 */ /* 0x000fea0003800000 */
[----:B------:R-:W-:Y:S02]  /*6af0*/  ULDC.64 UR4, c[0x0][0x770] ;  /* 0x0001dc0000047ab9 */ /* 0x000fe40000000a00 */
[----:B------:R-:W-:-:S04]  /*6b00*/  UISETP.NE.U32.AND UP0, UPT, UR4, URZ, UPT ;  /* 0x0000003f0400728c */ /* 0x000fc8000bf05070 */
[----:B------:R-:W-:-:S03]  /*6b10*/  UISETP.NE.AND.EX UP0, UPT, UR5, URZ, UPT, UP0 ;  /* 0x0000003f0500728c */ /* 0x000fc6000bf05300 */
[----:B------:R-:W-:Y:S02]  /*6b20*/  ULDC.64 UR4, c[0x0][0x770] ;  /* 0x0001dc0000047ab9 */ /* 0x000fe40000000a00 */
[----:B------:R-:W-:Y:S01]  /*6b30*/  UIMAD.WIDE UR4, UR12, 0x4, UR4 ;  /* 0x000000040c0478a5 */ /* 0x000fe2000f8e0204 */
[----:B------:R-:W-:-:S05]  /*6b40*/  PLOP3.LUT P0, PT, PT, PT, UP0, 0x80, 0x0 ;  /* 0x000000000000781c */ /* 0x000fca0003f0f008 */
[----:B------:R-:W-:Y:S02]  /*6b50*/  IMAD.U32 R2, RZ, RZ, UR4 ;  /* 0x00000004ff027e24 */ /* 0x000fe4000f8e00ff */
[----:B------:R-:W-:Y:S01]  /*6b60*/  IMAD.U32 R3, RZ, RZ, UR5 ;  /* 0x00000005ff037e24 */ /* 0x000fe2000f8e00ff */
[----:B------:R-:W-:-:S05]  /*6b70*/  ULDC.64 UR4, c[0x0][0x780] ;  /* 0x0001e00000047ab9 */ /* 0x000fca0000000a00 */
[----:B------:R-:W2:Y:S01]  /*6b80*/  @P0 LDG.E R6, desc[UR46][R2.64] ;  /* 0x0000002e02060981 */ /* 0x000ea2000c1e1900 */
[----:B------:R-:W-:Y:S01]  /*6b90*/  UISETP.NE.U32.AND UP1, UPT, UR4, URZ, UPT ;  /* 0x0000003f0400728c */ /* 0x000fe2000bf25070 */
[----:B------:R-:W-:-:S03]  /*6ba0*/  ULDC UR6, c[0x0][0x280] ;  /* 0x0000a00000067ab9 */ /* 0x000fc60000000800 */
[----:B------:R-:W-:Y:S01]  /*6bb0*/  UISETP.NE.AND.EX UP1, UPT, UR5, URZ, UPT, UP1 ;  /* 0x0000003f0500728c */ /* 0x000fe2000bf25310 */
[----:B------:R-:W-:-:S05]  /*6bc0*/  IMAD.U32 R0, RZ, RZ, UR6 ;  /* 0x00000006ff007e24 */ /* 0x000fca000f8e00ff */
[----:B------:R-:W-:-:S05]  /*6bd0*/  PLOP3.LUT P1, PT, PT, PT, UP1, 0x80, 0x0 ;  /* 0x000000000000781c */ /* 0x000fca0003f2f018 */
[----:B------:R-:W-:Y:S02]  /*6be0*/  @UP1 ULDC.64 UR4, c[0x0][0x780] ;  /* 0x0001e00000041ab9 */ /* 0x000fe40000000a00 */
[----:B------:R-:W-:-:S06]  /*6bf0*/  @UP1 UIMAD.WIDE UR4, UR12, 0x4, UR4 ;  /* 0x000000040c0418a5 */ /* 0x000fcc000f8e0204 */
[----:B------:R-:W-:Y:S02]  /*6c00*/  IMAD.U32 R4, RZ, RZ, UR4 ;  /* 0x00000004ff047e24 */ /* 0x000fe4000f8e00ff */
[----:B------:R-:W-:-:S05]  /*6c10*/  IMAD.U32 R5, RZ, RZ, UR5 ;  /* 0x00000005ff057e24 */ /* 0x000fca000f8e00ff */
[----:B------:R1:W5:Y:S01]  /*6c20*/  @P1 LDG.E R0, desc[UR46][R4.64] ;  /* 0x0000002e04001981 */ /* 0x000362000c1e1900 */
[----:B------:R-:W-:Y:S01]  /*6c30*/  PLOP3.LUT P2, PT, PT, PT, UP0, 0x80, 0x0 ;  /* 0x000000000000781c */ /* 0x000fe20003f4f008 */
[----:B------:R-:W3:Y:S02]  /*6c40*/  S2UR UR13, SR_CTAID.Y ;  /* 0x00000000000d79c3 */ /* 0x000ee40000002600 */
[----:B---3--:R-:W-:-:S10]  /*6c50*/  USHF.R.S32.HI UR7, URZ, 0x1f, UR13 ;  /* 0x0000001f3f077899 */ /* 0x008fd4000801140d */
[----:B--2---:R-:W-:-:S13]  /*6c60*/  @P2 R2UR UR4, R6 ;  /* 0x00000000060422ca */ /* 0x004fda00000e0000 */
[----:B------:R-:W-:-:S04]  /*6c70*/  @UP0 ULEA UR4, UR12, UR4, 0x6 ;  /* 0x000000040c040291 */ /* 0x000fc8000f8e303f */
[----:B------:R-:W-:-:S04]  /*6c80*/  @UP0 USHF.R.S32.HI UR5, URZ, 0x1f, UR4 ;  /* 0x0000001f3f050899 */ /* 0x000fc80008011404 */
[----:B------:R-:W-:-:S04]  /*6c90*/  @UP0 ULEA.HI UR5, UR5, UR4, URZ, 0x6 ;  /* 0x0000000405050291 */ /* 0x000fc8000f8f303f */
[----:B------:R-:W-:-:S04]  /*6ca0*/  @UP0 USHF.R.S32.HI UR5, URZ, 0x6, UR5 ;  /* 0x000000063f050899 */ /* 0x000fc80008011405 */
[----:B------:R-:W-:Y:S01]  /*6cb0*/  @UP0 UIMAD UR6, UR5, 0x1800, URZ ;  /* 0x00001800050608a4 */ /* 0x000fe2000f8e023f */
[----:B-1----:R-:W-:Y:S11]  /*6cc0*/  @P1 BRA `(.L_x_524) ;  /* 0x0000000000101947 */ /* 0x002ff60003800000 */
[----:B------:R-:W-:Y:S05]  /*6cd0*/  @!P0 BRA `(.L_x_524) ;  /* 0x00000000000c8947 */ /* 0x000fea0003800000 */
[----:B------:R-:W2:Y:S04]  /*6ce0*/  LDG.E R5, desc[UR46][R2.64] ;  /* 0x0000002e02057981 */ /* 0x000ea8000c1e1900 */
[----:B-----5:R-:W2:Y:S02]  /*6cf0*/  LDG.E R0, desc[UR46][R2.64+0x4] ;  /* 0x0000042e02007981 */ /* 0x020ea4000c1e1900 */
[----:B--2---:R-:W-:-:S07]  /*6d00*/  IMAD.IADD R0, R0, 0x1, -R5 ;  /* 0x0000000100007824 */ /* 0x004fce00078e0a05 */
.L_x_524:
[----:B-----5:R-:W-:Y:S01]  /*6d10*/  ISETP.GE.AND P0, PT, R0, 0x1, PT ;  /* 0x000000010000780c */ /* 0x020fe20003f06270 */
[----:B------:R-:W-:Y:S01]  /*6d20*/  @UP0 USHF.R.S32.HI UR8, URZ, 0x1f, UR6 ;  /* 0x0000001f3f080899 */ /* 0x000fe20008011406 */
[----:B------:R-:W-:Y:S01]  /*6d30*/  UMOV UR4, URZ ;  /* 0x0000003f00047c82 */ /* 0x000fe20008000000 */
[----:B------:R-:W-:Y:S01]  /*6d40*/  UMOV UR5, URZ ;  /* 0x0000003f00057c82 */ /* 0x000fe20008000000 */
[----:B------:R-:W-:-:S04]  /*6d50*/  @UP0 UMOV UR4, UR6 ;  /* 0x0000000600040c82 */ /* 0x000fc80008000000 */
[----:B------:R-:W-:-:S05]  /*6d60*/  @UP0 UMOV UR5, UR8 ;  /* 0x0000000800050c82 */ /* 0x000fca0008000000 */
[----:B------:R-:W-:Y:S05]  /*6d70*/  @!P0 BRA `(.L_x_480) ;  /* 0x0000003000fc8947 */ /* 0x000fea0003800000 */
[----:B------:R-:W-:Y:S01]  /*6d80*/  ULDC.64 UR8, c[0x0][0x2d8] ;  /* 0x0000b60000087ab9 */ /* 0x000fe20000000a00 */
[C---:B------:R-:W-:Y:S01]  /*6d90*/  VIADD R2, R0.reuse, 0x3f ;  /* 0x0000003f00027836 */ /* 0x040fe20000000000 */
[----:B------:R-:W-:Y:S01]  /*6da0*/  UIMAD UR7, UR7, UR8, URZ ;  /* 0x00000008070772a4 */ /* 0x000fe2000f8e023f */
[----:B------:R-:W-:Y:S01]  /*6db0*/  ISETP.GE.AND P1, PT, R0, 0x41, PT ;  /* 0x000000410000780c */ /* 0x000fe20003f26270 */
[----:B------:R-:W-:Y:S02]  /*6dc0*/  USHF.R.S32.HI UR6, URZ, 0x1f, UR12 ;  /* 0x0000001f3f067899 */ /* 0x000fe4000801140c */
[----:B------:R-:W-:Y:S01]  /*6dd0*/  UIMAD.WIDE.U32 UR10, UR13, UR8, URZ ;  /* 0x000000080d0a72a5 */ /* 0x000fe2000f8e003f */
[----:B------:R-:W-:Y:S01]  /*6de0*/  SHF.R.S32.HI R3, RZ, 0x1f, R2 ;  /* 0x0000001fff037819 */ /* 0x000fe20000011402 */
[----:B------:R-:W-:Y:S02]  /*6df0*/  UIMAD UR7, UR13, UR9, UR7 ;  /* 0x000000090d0772a4 */ /* 0x000fe4000f8e0207 */
[----:B------:R-:W-:Y:S01]  /*6e00*/  UIADD3 UR8, UP1, UR4, UR10, URZ ;  /* 0x0000000a04087290 */ /* 0x000fe2000ff3e03f */
[----:B------:R-:W-:Y:S01]  /*6e10*/  LEA.HI R3, R3, R2, RZ, 0x6 ;  /* 0x0000000203037211 */ /* 0x000fe200078f30ff */
[----:B------:R-:W-:-:S02]  /*6e20*/  UIADD3 UR7, UR11, UR7, URZ ;  /* 0x000000070b077290 */ /* 0x000fc4000fffe03f */
[----:B------:R-:W-:Y:S01]  /*6e30*/  USEL UR6, UR6, URZ, !UP0 ;  /* 0x0000003f06067287 */ /* 0x000fe2000c000000 */
[----:B------:R-:W-:Y:S01]  /*6e40*/  SHF.R.S32.HI R3, RZ, 0x6, R3 ;  /* 0x00000006ff037819 */ /* 0x000fe20000011403 */
[----:B------:R-:W-:Y:S01]  /*6e50*/  ULDC.64 UR14, c[0x0][0x2e0] ;  /* 0x0000b800000e7ab9 */ /* 0x000fe20000000a00 */
[----:B------:R-:W-:Y:S02]  /*6e60*/  USEL UR13, UR12, URZ, !UP0 ;  /* 0x0000003f0c0d7287 */ /* 0x000fe4000c000000 */
[----:B------:R-:W-:Y:S01]  /*6e70*/  UIADD3.X UR9, UR5, UR7, URZ, UP1, !UPT ;  /* 0x0000000705097290 */ /* 0x000fe20008ffe43f */
[----:B------:R-:W-:Y:S01]  /*6e80*/  VIMNMX R3, R3, 0x1, !PT ;  /* 0x0000000103037848 */ /* 0x000fe20007fe0100 */
[----:B------:R-:W-:Y:S02]  /*6e90*/  UIMAD UR6, UR6, UR14, URZ ;  /* 0x0000000e060672a4 */ /* 0x000fe4000f8e023f */
[----:B------:R-:W-:Y:S01]  /*6ea0*/  UIMAD.WIDE.U32 UR8, UR13, UR14, UR8 ;  /* 0x0000000e0d0872a5 */ /* 0x000fe2000f8e0008 */
[----:B------:R-:W-:Y:S01]  /*6eb0*/  LOP3.LUT R2, R3, 0x1, RZ, 0xc0, !PT ;  /* 0x0000000103027812 */ /* 0x000fe200078ec0ff */
[----:B------:R-:W-:Y:S01]  /*6ec0*/  UIMAD UR12, UR13, UR15, UR6 ;  /* 0x0000000f0d0c72a4 */ /* 0x000fe2000f8e0206 */
[----:B------:R-:W-:-:S03]  /*6ed0*/  ELECT P0, URZ, PT ;  /* 0x00000000003f782f */ /* 0x000fc60003800000 */
[----:B------:R-:W-:Y:S01]  /*6ee0*/  UIADD3 UR19, UR9, UR12, URZ ;  /* 0x0000000c09137290 */ /* 0x000fe2000fffe03f */
[----:B------:R-:W-:Y:S01]  /*6ef0*/  UMOV UR6, URZ ;  /* 0x0000003f00067c82 */ /* 0x000fe20008000000 */
[----:B------:R-:W-:Y:S10]  /*6f00*/  @!P1 BRA `(.L_x_525) ;  /* 0x0000000400889947 */ /* 0x000ff40003800000 */
[----:B------:R-:W-:Y:S01]  /*6f10*/  UMOV UR6, UR10 ;  /* 0x0000000a00067c82 */ /* 0x000fe20008000000 */
[----:B------:R-:W-:Y:S01]  /*6f20*/  ULDC.64 UR10, c[0x0][0x2c0] ;  /* 0x0000b000000a7ab9 */ /* 0x000fe20000000a00 */
[----:B------:R-:W-:Y:S01]  /*6f30*/  UIMAD.WIDE.U32 UR6, UR13, UR14, UR6 ;  /* 0x0000000e0d0672a5 */ /* 0x000fe2000f8e0006 */
[----:B------:R-:W-:Y:S01]  /*6f40*/  IMAD.IADD R0, R3, 0x1, -R2 ;  /* 0x0000000103007824 */ /* 0x000fe200078e0a02 */
[----:B------:R-:W-:Y:S02]  /*6f50*/  ULDC.64 UR20, c[0x0][0x2c0] ;  /* 0x0000b00000147ab9 */ /* 0x000fe40000000a00 */
[----:B------:R-:W-:-:S04]  /*6f60*/  UIADD3 UR15, UP0, UR4, UR6, URZ ;  /* 0x00000006040f7290 */ /* 0x000fc8000ff1e03f */
[----:B------:R-:W-:Y:S02]  /*6f70*/  UIADD3.X UR4, UR5, UR12, UR7, UP0, !UPT ;  /* 0x0000000c05047290 */ /* 0x000fe400087fe407 */
[----:B------:R-:W-:Y:S01]  /*6f80*/  ULEA UR14, UP0, UR15, UR10, 0x2 ;  /* 0x0000000a0f0e7291 */ /* 0x000fe2000f80103f */
[----:B------:R-:W-:-:S03]  /*6f90*/  UMOV UR5, URZ ;  /* 0x0000003f00057c82 */ /* 0x000fc60008000000 */
[----:B------:R-:W-:Y:S02]  /*6fa0*/  ULEA.HI.X UR15, UR15, UR11, UR4, 0x2, UP0 ;  /* 0x0000000b0f0f7291 */ /* 0x000fe400080f1404 */
[----:B------:R-:W-:Y:S02]  /*6fb0*/  UIADD3 UR10, UP0, UR14, 0x3000, URZ ;  /* 0x000030000e0a7890 */ /* 0x000fe4000ff1e03f */
[----:B------:R-:W-:Y:S02]  /*6fc0*/  UIADD3 UR12, UP1, UR14, 0x6000, URZ ;  /* 0x000060000e0c7890 */ /* 0x000fe4000ff3e03f */
[----:B------:R-:W-:Y:S02]  /*6fd0*/  UIADD3 UR14, UP2, UR14, 0x9000, URZ ;  /* 0x000090000e0e7890 */ /* 0x000fe4000ff5e03f */
[----:B------:R-:W-:Y:S02]  /*6fe0*/  UIADD3.X UR11, URZ, UR15, URZ, UP0, !UPT ;  /* 0x0000000f3f0b7290 */ /* 0x000fe400087fe43f */
[----:B------:R-:W-:-:S02]  /*6ff0*/  UIADD3.X UR13, URZ, UR15, URZ, UP1, !UPT ;  /* 0x0000000f3f0d7290 */ /* 0x000fc40008ffe43f */
[----:B------:R-:W-:Y:S01]  /*7000*/  UIADD3.X UR15, URZ, UR15, URZ, UP2, !UPT ;  /* 0x0000000f3f0f7290 */ /* 0x000fe200097fe43f */
[----:B------:R-:W-:-:S11]  /*7010*/  UMOV UR4, URZ ;  /* 0x0000003f00047c82 */ /* 0x000fd60008000000 */
.L_x_538:
        /* <DEDUP_REMOVED lines=21> */
.L_x_527:
[----:B------:R-:W-:Y:S05]  /*7170*/  BSYNC B0 ;  /* 0x0000000000007941 */ /* 0x000fea0003800000 */
.L_x_526:
        /* <DEDUP_REMOVED lines=13> */
.L_x_529:
[----:B------:R-:W-:Y:S05]  /*7250*/  BSYNC B0 ;  /* 0x0000000000007941 */ /* 0x000fea0003800000 */
.L_x_528:
[----:B------:R-:W-:Y:S06]  /*7260*/  BAR.ARV 0xa, 0xa0 ;  /* 0x0282800000007b1d */ /* 0x000fec0000002000 */
[----:B------:R-:W-:Y:S04]  /*7270*/  BSSY B0, `(.L_x_530) ;  /* 0x0000003000007945 */ /* 0x000fe80003800000 */
[----:B------:R-:W-:Y:S05]  /*7280*/  @!P0 BRA `(.L_x_531) ;  /* 0x0000000000048947 */ /* 0x000fea0003800000 */
[----:B------:R-:W-:-:S04]  /*7290*/  DEPBAR.LE SB0, 0x0 ;  /* 0x000080000000791a */ /* 0x000fc80000000000 */
.L_x_531:
[----:B------:R-:W-:Y:S05]  /*72a0*/  BSYNC B0 ;  /* 0x0000000000007941 */ /* 0x000fea0003800000 */
.L_x_530:
        /* <DEDUP_REMOVED lines=13> */
.L_x_533:
[----:B------:R-:W-:Y:S05]  /*7380*/  BSYNC B0 ;  /* 0x0000000000007941 */ /* 0x000fea0003800000 */
.L_x_532:
        /* <DEDUP_REMOVED lines=13> */
.L_x_535:
[----:B------:R-:W-:Y:S05]  /*7460*/  BSYNC B0 ;  /* 0x0000000000007941 */ /* 0x000fea0003800000 */
.L_x_534:
[----:B------:R-:W-:Y:S01]  /*7470*/  VIADD R0, R0, 0xfffffffe ;  /* 0xfffffffe00007836 */ /* 0x000fe20000000000 */
[----:B------:R-:W-:Y:S06]  /*7480*/  BAR.ARV 0xa, 0xa0 ;  /* 0x0282800000007b1d */ /* 0x000fec0000002000 */
[----:B------:R-:W-:Y:S01]  /*7490*/  BSSY B0, `(.L_x_536) ;  /* 0x0000004000007945 */ /* 0x000fe20003800000 */
[----:B------:R-:W-:-:S03]  /*74a0*/  ISETP.NE.AND P1, PT, R0, RZ, PT ;  /* 0x000000ff0000720c */ /* 0x000fc60003f25270 */
[----:B------:R-:W-:Y:S10]  /*74b0*/  @!P0 BRA `(.L_x_537) ;  /* 0x0000000000048947 */ /* 0x000ff40003800000 */
[----:B------:R-:W-:-:S04]  /*74c0*/  DEPBAR.LE SB0, 0x0 ;  /* 0x000080000000791a */ /* 0x000fc80000000000 */
.L_x_537:
[----:B------:R-:W-:Y:S05]  /*74d0*/  BSYNC B0 ;  /* 0x0000000000007941 */ /* 0x000fea0003800000 */
.L_x_536:
[----:B------:R-:W-:Y:S06]  /*74e0*/  BAR.ARV 0xb, 0xa0 ;  /* 0x02c2800000007b1d */ /* 0x000fec0000002000 */
[----:B------:R-:W-:Y:S02]  /*74f0*/  UIADD3 UR5, UR5, 0x2, URZ ;  /* 0x0000000205057890 */ /* 0x000fe4000fffe03f */
[----:B------:R-:W-:Y:S01]  /*7500*/  UIADD3 UR4, UR4, 0x1, URZ ;  /* 0x0000000104047890 */ /* 0x000fe2000fffe03f */
[----:B------:R-:W-:Y:S11]  /*7510*/  @P1 BRA `(.L_x_538) ;  /* 0xfffffff800c01947 */ /* 0x000ff6000383ffff */
[----:B------:R-:W-:-:S12]  /*7520*/  UIADD3 UR6, UR16, 0x3000, URZ ;  /* 0x0000300010067890 */ /* 0x000fd8000fffe03f */
.L_x_525:
        /* <DEDUP_REMOVED lines=10> */
[----:B------:R-:W-:Y:S01]  /*75d0*/  ULEA UR4, UP0, UR11, UR4, 0x2 ;  /* 0x000000040b047291 */ /* 0x000fe2000f80103f */
[----:B------:R-:W-:-:S03]  /*75e0*/  UMOV UR13, 0x14f00000 ;  /* 0x14f00000000d7882 */ /* 0x000fc60000000000 */
[----:B------:R-:W-:-:S03]  /*75f0*/  ULEA.HI.X UR5, UR11, UR5, UR12, 0x2, UP0 ;  /* 0x000000050b057291 */ /* 0x000fc600080f140c */
[----:B------:R-:W-:Y:S01]  /*7600*/  UMOV UR12, 0x0 ;  /* 0x00000000000c7882 */ /* 0x000fe20000000000 */
[----:B-1----:R-:W-:-:S03]  /*7610*/  ULEA UR7, UR10, UR7, 0x18 ;  /* 0x000000070a077291 */ /* 0x002fc6000f8ec03f */
[----:B------:R-:W-:Y:S01]  /*7620*/  UMOV UR10, 0x300 ;  /* 0x00000300000a7882 */ /* 0x000fe20000000000 */
[----:B------:R-:W-:-:S09]  /*7630*/  UIADD3 UR7, UR7, 0xc000, URZ ;  /* 0x0000c00007077890 */ /* 0x000fd2000fffe03f */
[----:B------:R1:W-:Y:S02]  /*7640*/  UBLKRED.G.S.ADD.F32.RN [UR4], [UR7], UR10, desc[UR12] ;  /* 0x00000c04070073bb */ /* 0x0003e400080a140a */
[----:B-1----:R0:W-:Y:S02]  /*7650*/  UTMACMDFLUSH ;  /* 0x00000000000079b7 */ /* 0x0021e40000000000 */
.L_x_540:
[----:B------:R-:W-:Y:S05]  /*7660*/  BSYNC B0 ;  /* 0x0000000000007941 */ /* 0x000fea0003800000 */
.L_x_539:
[----:B------:R-:W-:Y:S06]  /*7670*/  BAR.SYNC.DEFER_BLOCKING 0xe, 0xa0 ;  /* 0x0382800000007b1d */ /* 0x000fec0000010000 */
[----:B------:R-:W-:Y:S04]  /*7680*/  BSSY B0, `(.L_x_541) ;  /* 0x0000012000007945 */ /* 0x000fe80003800000 */
[----:B------:R-:W-:Y:S05]  /*7690*/  @!P0 BRA `(.L_x_542) ;  /* 0x0000000000408947 */ /* 0x000fea0003800000 */
[----:B------:R-:W1:Y:S01]  /*76a0*/  S2UR UR7, SR_CgaCtaId ;  /* 0x00000000000779c3 */ /* 0x000e620000008800 */
[----:B------:R-:W-:Y:S01]  /*76b0*/  UIADD3 UR4, UR6, 0xc00, URZ ;  /* 0x00000c0006047890 */ /* 0x000fe2000fffe03f */
[----:B------:R-:W-:Y:S01]  /*76c0*/  UMOV UR5, 0x400 ;  /* 0x0000040000057882 */ /* 0x000fe20000000000 */
[----:B------:R-:W-:Y:S02]  /*76d0*/  ULDC.64 UR10, c[0x0][0x2c0] ;  /* 0x0000b000000a7ab9 */ /* 0x000fe40000000a00 */
[----:B------:R-:W-:Y:S01]  /*76e0*/  UIADD3 UR12, UP0, UR4, UR8, URZ ;  /* 0x00000008040c7290 */ /* 0x000fe2000ff1e03f */
[----:B------:R-:W-:Y:S01]  /*76f0*/  UMOV UR13, 0x14f00000 ;  /* 0x14f00000000d7882 */ /* 0x000fe20000000000 */
[----:B-1----:R-:W-:Y:S02]  /*7700*/  ULEA UR7, UR7, UR5, 0x18 ;  /* 0x0000000507077291 */ /* 0x002fe4000f8ec03f */
[----:B------:R-:W-:Y:S02]  /*7710*/  ULEA.HI.X.SX32 UR5, UR4, UR19, 0x1, UP0 ;  /* 0x0000001304057291 */ /* 0x000fe400080f0e3f */
[----:B------:R-:W-:-:S02]  /*7720*/  ULEA UR4, UP0, UR12, UR10, 0x2 ;  /* 0x0000000a0c047291 */ /* 0x000fc4000f80103f */
[----:B------:R-:W-:Y:S02]  /*7730*/  UIADD3 UR7, UR7, 0xf000, URZ ;  /* 0x0000f00007077890 */ /* 0x000fe4000fffe03f */
[----:B------:R-:W-:Y:S01]  /*7740*/  ULEA.HI.X UR5, UR12, UR11, UR5, 0x2, UP0 ;  /* 0x0000000b0c057291 */ /* 0x000fe200080f1405 */
[----:B------:R-:W-:Y:S02]  /*7750*/  UMOV UR10, 0x300 ;  /* 0x00000300000a7882 */ /* 0x000fe40000000000 */
[----:B------:R-:W-:-:S06]  /*7760*/  UMOV UR12, 0x0 ;  /* 0x00000000000c7882 */ /* 0x000fcc0000000000 */
[----:B------:R1:W-:Y:S01]  /*7770*/  UBLKRED.G.S.ADD.F32.RN [UR4], [UR7], UR10, desc[UR12] ;  /* 0x00000c04070073bb */ /* 0x0003e200080a140a */
[----:B------:R0:W-:Y:S01]  /*7780*/  UTMACMDFLUSH ;  /* 0x00000000000079b7 */ /* 0x0001e20000000000 */
[----:B-1----:R-:W-:-:S04]  /*7790*/  DEPBAR.LE SB0, 0x1 ;  /* 0x000080400000791a */ /* 0x002fc80000000000 */
.L_x_542:
[----:B------:R-:W-:Y:S05]  /*77a0*/  BSYNC B0 ;  /* 0x0000000000007941 */ /* 0x000fea0003800000 */
.L_x_541:
[----:B------:R-:W-:Y:S06]  /*77b0*/  BAR.ARV 0xa, 0xa0 ;  /* 0x0282800000007b1d */ /* 0x000fec0000002000 */
[----:B------:R-:W-:Y:S04]  /*77c0*/  BSSY B0, `(.L_x_543) ;  /* 0x0000003000007945 */ /* 0x000fe80003800000 */
[----:B------:R-:W-:Y:S05]  /*77d0*/  @!P0 BRA `(.L_x_544) ;  /* 0x0000000000048947 */ /* 0x000fea0003800000 */
[----:B------:R-:W-:-:S04]  /*77e0*/  DEPBAR.LE SB0, 0x0 ;  /* 0x000080000000791a */ /* 0x000fc80000000000 */
.L_x_544:
[----:B------:R-:W-:Y:S05]  /*77f0*/  BSYNC B0 ;  /* 0x0000000000007941 */ /* 0x000fea0003800000 */
.L_x_543:
[----:B------:R-:W-:Y:S06]  /*7800*/  BAR.ARV 0xb, 0xa0 ;  /* 0x02c2800000007b1d */ /* 0x000fec0000002000 */
[----:B------:R-:W-:Y:S05]  /*7810*/  BRA `(.L_x_480) ;  /* 0x0000002800547947 */ /* 0x000fea0003800000 */
.L_x_520:
[----:B------:R-:W-:Y:S01]  /*7820*/  ULDC.64 UR4, c[0x0][0x8d8] ;  /* 0x0002360000047ab9 */ /* 0x000fe20000000a00 */
[----:B------:R-:W1:Y:S01]  /*7830*/  S2UR UR13, SR_CTAID.Z ;  /* 0x00000000000d79c3 */ /* 0x000e620000002700 */
[----:B------:R-:W-:-:S04]  /*7840*/  ISETP.NE.U32.AND P0, PT, RZ, UR4, PT ;  /* 0x00000004ff007c0c */ /* 0x000fc8000bf05070 */
[----:B------:R-:W-:-:S03]  /*7850*/  ISETP.NE.AND.EX P0, PT, RZ, UR5, PT, P0 ;  /* 0x00000005ff007c0c */ /* 0x000fc6000bf05300 */
[----:B------:R-:W2:Y:S10]  /*7860*/  S2UR UR20, SR_CTAID.Y ;  /* 0x00000000001479c3 */ /* 0x000eb40000002600 */
[----:B------:R-:W-:Y:S05]  /*7870*/  @!P0 BRA `(.L_x_545) ;  /* 0x00000000001c8947 */ /* 0x000fea0003800000 */
[----:B------:R-:W-:Y:S02]  /*7880*/  ULDC.64 UR4, c[0x0][0x8d8] ;  /* 0x0002360000047ab9 */ /* 0x000fe40000000a00 */
[----:B-1----:R-:W-:-:S06]  /*7890*/  UIMAD.WIDE UR4, UR13, 0x4, UR4 ;  /* 0x000000040d0478a5 */ /* 0x002fcc000f8e0204 */
[----:B------:R-:W-:Y:S02]  /*78a0*/  IMAD.U32 R2, RZ, RZ, UR4 ;  /* 0x00000004ff027e24 */ /* 0x000fe4000f8e00ff */
[----:B------:R-:W-:-:S05]  /*78b0*/  IMAD.U32 R3, RZ, RZ, UR5 ;  /* 0x00000005ff037e24 */ /* 0x000fca000f8e00ff */
[----:B------:R-:W3:Y:S02]  /*78c0*/  LDG.E R2, desc[UR46][R2.64] ;  /* 0x0000002e02027981 */ /* 0x000ee4000c1e1900 */
[----:B---3--:R-:W-:Y:S01]  /*78d0*/  R2UR UR4, R2 ;  /* 0x00000000020472ca */ /* 0x008fe200000e0000 */
[----:B------:R-:W-:-:S14]  /*78e0*/  BRA `(.L_x_546) ;  /* 0x00000000003c7947 */ /* 0x000fdc0003800000 */
.L_x_545:
        /* <DEDUP_REMOVED lines=8> */
[----:B------:R-:W3:Y:S04]  /*7970*/  LDG.E R0, desc[UR46][R2.64] ;  /* 0x0000002e02007981 */ /* 0x000ee8000c1e1900 */
[----:B------:R-:W4:Y:S01]  /*7980*/  LDG.E R4, desc[UR46][R2.64+0x4] ;  /* 0x0000042e02047981 */ /* 0x000f22000c1e1900 */
[----:B---3--:R-:W-:Y:S02]  /*7990*/  R2UR UR4, R0 ;  /* 0x00000000000472ca */ /* 0x008fe400000e0000 */
[----:B----4-:R-:W-:-:S13]  /*79a0*/  R2UR UR5, R4 ;  /* 0x00000000040572ca */ /* 0x010fda00000e0000 */
[----:B------:R-:W-:Y:S01]  /*79b0*/  UIADD3 UR4, -UR4, UR5, URZ ;  /* 0x0000000504047290 */ /* 0x000fe2000fffe13f */
[----:B------:R-:W-:Y:S11]  /*79c0*/  BRA `(.L_x_546) ;  /* 0x0000000000047947 */ /* 0x000ff60003800000 */
.L_x_547:
[----:B------:R-:W-:-:S05]  /*79d0*/  ULDC UR4, c[0x0][0x8bc] ;  /* 0x00022f0000047ab9 */ /* 0x000fca0000000800 */
.L_x_546:
[----:B------:R-:W3:Y:S01]  /*79e0*/  S2UR UR8, SR_CTAID.X ;  /* 0x00000000000879c3 */ /* 0x000ee20000002500 */
[----:B------:R-:W-:Y:S02]  /*79f0*/  IMAD.MOV.U32 R9, RZ, RZ, 0x1 ;  /* 0x00000001ff097424 */ /* 0x000fe400078e00ff */
[----:B------:R-:W-:Y:S01]  /*7a00*/  IMAD.MOV.U32 R0, RZ, RZ, RZ ;  /* 0x000000ffff007224 */ /* 0x000fe200078e00ff */
[----:B---3--:R-:W-:-:S04]  /*7a10*/  USHF.L.U32 UR8, UR8, 0x7, URZ ;  /* 0x0000000708087899 */ /* 0x008fc8000800063f */
[----:B------:R-:W-:-:S04]  /*7a20*/  UISETP.GE.AND UP0, UPT, UR8, UR4, UPT ;  /* 0x000000040800728c */ /* 0x000fc8000bf06270 */
[----:B-1----:R-:W-:-:S06]  /*7a30*/  USEL UR13, UR13, 0xffffffff, !UP0 ;  /* 0xffffffff0d0d7887 */ /* 0x002fcc000c000000 */
[----:B------:R-:W-:-:S13]  /*7a40*/  ISETP.LE.AND P0, PT, RZ, UR13, PT ;  /* 0x0000000dff007c0c */ /* 0x000fda000bf03270 */
[----:B------:R-:W-:Y:S05]  /*7a50*/  @!P0 BRA `(.L_x_548) ;  /* 0x0000002400308947 */ /* 0x000fea0003800000 */
[----:B------:R-:W-:Y:S01]  /*7a60*/  ULDC.64 UR14, c[0x0][0x770] ;  /* 0x0001dc00000e7ab9 */ /* 0x000fe20000000a00 */
[----:B------:R-:W-:Y:S01]  /*7a70*/  ULDC.64 UR4, c[0x0][0x778] ;  /* 0x0001de0000047ab9 */ /* 0x000fe20000000a00 */
[----:B------:R-:W-:Y:S01]  /*7a80*/  UISETP.NE.U32.AND UP1, UPT, UR14, URZ, UPT ;  /* 0x0000003f0e00728c */ /* 0x000fe2000bf25070 */
[----:B------:R-:W-:Y:S01]  /*7a90*/  ULDC.64 UR6, c[0x0][0x770] ;  /* 0x0001dc0000067ab9 */ /* 0x000fe20000000a00 */
[----:B------:R-:W-:Y:S02]  /*7aa0*/  UISETP.NE.U32.AND UP0, UPT, UR4, URZ, UPT ;  /* 0x0000003f0400728c */ /* 0x000fe4000bf05070 */
[----:B------:R-:W-:Y:S02]  /*7ab0*/  UISETP.NE.AND.EX UP1, UPT, UR15, URZ, UPT, UP1 ;  /* 0x0000003f0f00728c */ /* 0x000fe4000bf25310 */
[----:B------:R-:W-:Y:S02]  /*7ac0*/  UIMAD.WIDE UR6, UR13, 0x4, UR6 ;  /* 0x000000040d0678a5 */ /* 0x000fe4000f8e0206 */
[----:B------:R-:W-:-:S02]  /*7ad0*/  UISETP.NE.AND.EX UP0, UPT, UR5, URZ, UPT, UP0 ;  /* 0x0000003f0500728c */ /* 0x000fc4000bf05300 */
[----:B------:R-:W-:Y:S01]  /*7ae0*/  PLOP3.LUT P0, PT, PT, PT, UP1, 0x80, 0x0 ;  /* 0x000000000000781c */ /* 0x000fe20003f0f018 */
[----:B------:R-:W-:Y:S01]  /*7af0*/  ULDC.64 UR10, c[0x0][0x780] ;  /* 0x0001e000000a7ab9 */ /* 0x000fe20000000a00 */
[----:B------:R-:W-:Y:S02]  /*7b00*/  IMAD.U32 R2, RZ, RZ, UR6 ;  /* 0x00000006ff027e24 */ /* 0x000fe4000f8e00ff */
[----:B------:R-:W-:Y:S01]  /*7b10*/  IMAD.U32 R3, RZ, RZ, UR7 ;  /* 0x00000007ff037e24 */ /* 0x000fe2000f8e00ff */
[----:B------:R-:W-:-:S04]  /*7b20*/  UISETP.NE.U32.AND UP2, UPT, UR10, URZ, UPT ;  /* 0x0000003f0a00728c */ /* 0x000fc8000bf45070 */
[----:B------:R-:W-:Y:S01]  /*7b30*/  UISETP.NE.AND.EX UP2, UPT, UR11, URZ, UPT, UP2 ;  /* 0x0000003f0b00728c */ /* 0x000fe2000bf45320 */
[----:B------:R-:W-:-:S03]  /*7b40*/  @UP0 ULDC.64 UR4, c[0x0][0x778] ;  /* 0x0001de0000040ab9 */ /* 0x000fc60000000a00 */
[----:B------:R1:W3:Y:S01]  /*7b50*/  @P0 LDG.E R6, desc[UR46][R2.64] ;  /* 0x0000002e02060981 */ /* 0x0002e2000c1e1900 */
[----:B------:R-:W-:Y:S01]  /*7b60*/  @UP0 UIMAD.WIDE UR4, UR13, 0x4, UR4 ;  /* 0x000000040d0408a5 */ /* 0x000fe2000f8e0204 */
[----:B------:R-:W-:Y:S02]  /*7b70*/  PLOP3.LUT P1, PT, PT, PT, UP0, 0x80, 0x0 ;  /* 0x000000000000781c */ /* 0x000fe40003f2f008 */
[----:B------:R-:W-:-:S03]  /*7b80*/  PLOP3.LUT P2, PT, PT, PT, UP2, 0x80, 0x0 ;  /* 0x000000000000781c */ /* 0x000fc60003f4f028 */
[----:B-1----:R-:W-:Y:S02]  /*7b90*/  IMAD.U32 R2, RZ, RZ, UR4 ;  /* 0x00000004ff027e24 */ /* 0x002fe4000f8e00ff */
[----:B------:R-:W-:Y:S01]  /*7ba0*/  IMAD.U32 R3, RZ, RZ, UR5 ;  /* 0x00000005ff037e24 */ /* 0x000fe2000f8e00ff */
[----:B------:R-:W-:Y:S02]  /*7bb0*/  @UP2 ULDC.64 UR4, c[0x0][0x780] ;  /* 0x0001e00000042ab9 */ /* 0x000fe40000000a00 */
[----:B------:R-:W-:-:S03]  /*7bc0*/  @UP2 UIMAD.WIDE UR4, UR13, 0x4, UR4 ;  /* 0x000000040d0428a5 */ /* 0x000fc6000f8e0204 */
[----:B------:R1:W4:Y:S03]  /*7bd0*/  @P1 LDG.E R4, desc[UR46][R2.64] ;  /* 0x0000002e02041981 */ /* 0x000326000c1e1900 */
[----:B-1----:R-:W-:Y:S02]  /*7be0*/  IMAD.U32 R2, RZ, RZ, UR4 ;  /* 0x00000004ff027e24 */ /* 0x002fe4000f8e00ff */
[----:B------:R-:W-:-:S05]  /*7bf0*/  IMAD.U32 R3, RZ, RZ, UR5 ;  /* 0x00000005ff037e24 */ /* 0x000fca000f8e00ff */
[----:B------:R1:W2:Y:S02]  /*7c00*/  @P2 LDG.E R5, desc[UR46][R2.64] ;  /* 0x0000002e02052981 */ /* 0x0002a4000c1e1900 */
[----:B-1----:R-:W-:Y:S02]  /*7c10*/  IMAD.U32 R2, RZ, RZ, UR6 ;  /* 0x00000006ff027e24 */ /* 0x002fe4000f8e00ff */
[----:B------:R-:W-:-:S05]  /*7c20*/  IMAD.U32 R3, RZ, RZ, UR7 ;  /* 0x00000007ff037e24 */ /* 0x000fca000f8e00ff */
[----:B------:R1:W5:Y:S01]  /*7c30*/  @P0 LDG.E R0, desc[UR46][R2.64] ;  /* 0x0000002e02000981 */ /* 0x000362000c1e1900 */
[----:B------:R-:W-:Y:S01]  /*7c40*/  UMOV UR11, URZ ;  /* 0x0000003f000b7c82 */ /* 0x000fe20008000000 */
[----:B---3--:R-:W-:-:S13]  /*7c50*/  @P0 R2UR UR4, R6 ;  /* 0x00000000060402ca */ /* 0x008fda00000e0000 */
[----:B------:R-:W-:-:S04]  /*7c60*/  @UP1 ULEA UR4, UR13, UR4, 0x6 ;  /* 0x000000040d041291 */ /* 0x000fc8000f8e303f */
[----:B------:R-:W-:Y:S01]  /*7c70*/  @UP1 USHF.R.S32.HI UR5, URZ, 0x1f, UR4 ;  /* 0x0000001f3f051899 */ /* 0x000fe20008011404 */
[----:B----4-:R-:W-:Y:S02]  /*7c80*/  @P1 R2UR UR11, R4 ;  /* 0x00000000040b12ca */ /* 0x010fe400000e0000 */
[----:B------:R-:W-:Y:S01]  /*7c90*/  PLOP3.LUT P1, PT, PT, PT, UP1, 0x80, 0x0 ;  /* 0x000000000000781c */ /* 0x000fe20003f2f018 */
[----:B------:R-:W-:-:S03]  /*7ca0*/  @UP1 ULEA.HI UR4, UR5, UR4, URZ, 0x6 ;  /* 0x0000000405041291 */ /* 0x000fc6000f8f303f */
[----:B------:R-:W-:Y:S01]  /*7cb0*/  ULDC UR5, c[0x0][0x280] ;  /* 0x0000a00000057ab9 */ /* 0x000fe20000000800 */
[----:B--2---:R-:W-:Y:S01]  /*7cc0*/  @P2 R2UR UR5, R5 ;  /* 0x00000000050522ca */ /* 0x004fe200000e0000 */
[----:B-1----:R-:W-:-:S14]  /*7cd0*/  @P2 BRA `(.L_x_549) ;  /* 0x0000000000202947 */ /* 0x002fdc0003800000 */
[----:B------:R-:W-:Y:S05]  /*7ce0*/  @!P0 BRA `(.L_x_549) ;  /* 0x00000000001c8947 */ /* 0x000fea0003800000 */
[----:B------:R-:W-:Y:S02]  /*7cf0*/  IMAD.U32 R2, RZ, RZ, UR6 ;  /* 0x00000006ff027e24 */ /* 0x000fe4000f8e00ff */
[----:B------:R-:W-:-:S05]  /*7d00*/  IMAD.U32 R3, RZ, RZ, UR7 ;  /* 0x00000007ff037e24 */ /* 0x000fca000f8e00ff */
[----:B------:R-:W2:Y:S04]  /*7d10*/  LDG.E R4, desc[UR46][R2.64] ;  /* 0x0000002e02047981 */ /* 0x000ea8000c1e1900 */
[----:B------:R-:W3:Y:S01]  /*7d20*/  LDG.E R5, desc[UR46][R2.64+0x4] ;  /* 0x0000042e02057981 */ /* 0x000ee2000c1e1900 */
[----:B--2---:R-:W-:Y:S02]  /*7d30*/  R2UR UR6, R4 ;  /* 0x00000000040672ca */ /* 0x004fe400000e0000 */
[----:B---3--:R-:W-:-:S13]  /*7d40*/  R2UR UR5, R5 ;  /* 0x00000000050572ca */ /* 0x008fda00000e0000 */
[----:B------:R-:W-:-:S12]  /*7d50*/  UIADD3 UR5, -UR6, UR5, URZ ;  /* 0x0000000506057290 */ /* 0x000fd8000fffe13f */
.L_x_549:
[----:B------:R-:W-:Y:S02]  /*7d60*/  UISETP.GE.AND UP2, UPT, UR5, 0x1, UPT ;  /* 0x000000010500788c */ /* 0x000fe4000bf46270 */
[----:B------:R-:W-:Y:S01]  /*7d70*/  @UP1 ULOP3.LUT UR4, UR4, 0xffffffc0, URZ, 0xc0, !UPT ;  /* 0xffffffc004041892 */ /* 0x000fe2000f8ec03f */
[----:B------:R-:W-:Y:S01]  /*7d80*/  UMOV UR43, URZ ;  /* 0x0000003f002b7c82 */ /* 0x000fe20008000000 */
[----:B------:R-:W-:Y:S02]  /*7d90*/  UMOV UR6, URZ ;  /* 0x0000003f00067c82 */ /* 0x000fe40008000000 */
[----:B------:R-:W-:Y:S01]  /*7da0*/  PLOP3.LUT P0, PT, PT, PT, UP2, 0x80, 0x0 ;  /* 0x000000000000781c */ /* 0x000fe20003f0f028 */
[----:B------:R-:W-:Y:S01]  /*7db0*/  @UP1 USHF.R.S32.HI UR9, URZ, 0x1f, UR4 ;  /* 0x0000001f3f091899 */ /* 0x000fe20008011404 */
[----:B-----5:R-:W-:Y:S01]  /*7dc0*/  @P1 R2UR UR43, R0 ;  /* 0x00000000002b12ca */ /* 0x020fe200000e0000 */
[----:B------:R-:W-:Y:S01]  /*7dd0*/  UMOV UR7, URZ ;  /* 0x0000003f00077c82 */ /* 0x000fe20008000000 */
[----:B------:R-:W-:Y:S01]  /*7de0*/  @UP1 UMOV UR6, UR4 ;  /* 0x0000000400061c82 */ /* 0x000fe20008000000 */
[----:B------:R-:W-:-:S03]  /*7df0*/  IMAD.MOV.U32 R0, RZ, RZ, RZ ;  /* 0x000000ffff007224 */ /* 0x000fc600078e00ff */
[----:B------:R-:W-:-:S05]  /*7e00*/  @UP1 UMOV UR7, UR9 ;  /* 0x0000000900071c82 */ /* 0x000fca0008000000 */
[----:B------:R-:W-:Y:S05]  /*7e10*/  @!P0 BRA `(.L_x_548) ;  /* 0x0000002000408947 */ /* 0x000fea0003800000 */
[----:B------:R-:W-:Y:S01]  /*7e20*/  USHF.R.S32.HI UR10, URZ, 0x1f, UR20 ;  /* 0x0000001f3f0a7899 */ /* 0x000fe20008011414 */
[----:B------:R-:W-:Y:S01]  /*7e30*/  BSSY B0, `(.L_x_548) ;  /* 0x000020e000007945 */ /* 0x000fe20003800000 */
[----:B------:R-:W-:Y:S01]  /*7e40*/  ULDC.64 UR16, c[0x0][0x718] ;  /* 0x0001c60000107ab9 */ /* 0x000fe20000000a00 */
[----:B------:R-:W-:Y:S01]  /*7e50*/  UISETP.NE.U32.AND UP1, UPT, UR14, URZ, UPT ;  /* 0x0000003f0e00728c */ /* 0x000fe2000bf25070 */
[----:B------:R-:W-:Y:S01]  /*7e60*/  IMAD.MOV.U32 R0, RZ, RZ, RZ ;  /* 0x000000ffff007224 */ /* 0x000fe200078e00ff */
[----:B------:R-:W-:Y:S02]  /*7e70*/  UIMAD UR4, UR10, UR16, URZ ;  /* 0x000000100a0472a4 */ /* 0x000fe4000f8e023f */
[----:B------:R-:W-:Y:S02]  /*7e80*/  UISETP.NE.AND.EX UP1, UPT, UR15, URZ, UPT, UP1 ;  /* 0x0000003f0f00728c */ /* 0x000fe4000bf25310 */
[----:B------:R-:W-:Y:S02]  /*7e90*/  UIMAD UR9, UR20, UR17, UR4 ;  /* 0x00000011140972a4 */ /* 0x000fe4000f8e0204 */
[----:B------:R-:W-:Y:S01]  /*7ea0*/  USHF.R.S32.HI UR4, URZ, 0x1f, UR13 ;  /* 0x0000001f3f047899 */ /* 0x000fe2000801140d */
[----:B------:R-:W-:Y:S01]  /*7eb0*/  UMOV UR14, UR6 ;  /* 0x00000006000e7c82 */ /* 0x000fe20008000000 */
[----:B------:R-:W-:-:S02]  /*7ec0*/  UMOV UR15, UR7 ;  /* 0x00000007000f7c82 */ /* 0x000fc40008000000 */
[----:B------:R-:W-:Y:S02]  /*7ed0*/  USEL UR4, UR4, URZ, !UP1 ;  /* 0x0000003f04047287 */ /* 0x000fe4000c800000 */
[----:B------:R-:W-:Y:S02]  /*7ee0*/  UIMAD.WIDE.U32 UR6, UR20, UR16, UR14 ;  /* 0x00000010140672a5 */ /* 0x000fe4000f8e000e */
[----:B------:R-:W-:Y:S01]  /*7ef0*/  USEL UR21, UR13, URZ, !UP1 ;  /* 0x0000003f0d157287 */ /* 0x000fe2000c800000 */
[----:B------:R-:W-:Y:S01]  /*7f00*/  ULDC.64 UR16, c[0x0][0x720] ;  /* 0x0001c80000107ab9 */ /* 0x000fe20000000a00 */
[----:B------:R-:W-:Y:S02]  /*7f10*/  UIADD3 UR7, UR7, UR9, URZ ;  /* 0x0000000907077290 */ /* 0x000fe4000fffe03f */
[----:B------:R-:W-:Y:S01]  /*7f20*/  UIMAD UR9, UR4, UR16, URZ ;  /* 0x00000010040972a4 */ /* 0x000fe2000f8e023f */
[----:B------:R-:W-:Y:S01]  /*7f30*/  ULDC.64 UR22, c[0x0][0x730] ;  /* 0x0001cc0000167ab9 */ /* 0x000fe20000000a00 */
[----:B------:R-:W-:-:S02]  /*7f40*/  ELECT P0, URZ, PT ;  /* 0x00000000003f782f */ /* 0x000fc40003800000 */
[----:B------:R-:W-:Y:S02]  /*7f50*/  UIMAD UR9, UR17, UR21, UR9 ;  /* 0x00000015110972a4 */ /* 0x000fe4000f8e0209 */
[----:B------:R-:W-:Y:S02]  /*7f60*/  UIMAD.WIDE.U32 UR16, UR16, UR21, UR6 ;  /* 0x00000015101072a5 */ /* 0x000fe4000f8e0006 */
[----:B------:R-:W-:Y:S01]  /*7f70*/  UIMAD.WIDE.U32 UR18, UR20, UR22, UR14 ;  /* 0x00000016141272a5 */ /* 0x000fe2000f8e000e */
[----:B------:R-:W-:Y:S02]  /*7f80*/  ULDC UR6, c[0x0][0x2e8] ;  /* 0x0000ba0000067ab9 */ /* 0x000fe40000000800 */
[----:B------:R-:W-:Y:S01]  /*7f90*/  ULDC.64 UR14, c[0x0][0x700] ;  /* 0x0001c000000e7ab9 */ /* 0x000fe20000000a00 */
[----:B------:R-:W-:Y:S02]  /*7fa0*/  UISETP.NE.AND UP1, UPT, UR6, 0x1, UPT ;  /* 0x000000010600788c */ /* 0x000fe4000bf25270 */
[----:B------:R-:W-:-:S02]  /*7fb0*/  UIMAD UR10, UR10, UR22, URZ ;  /* 0x000000160a0a72a4 */ /* 0x000fc4000f8e023f */
[----:B------:R-:W-:Y:S02]  /*7fc0*/  UIADD3 UR9, UR17, UR9, URZ ;  /* 0x0000000911097290 */ /* 0x000fe4000fffe03f */
[----:B------:R-:W-:Y:S02]  /*7fd0*/  ULEA UR14, UP2, UR16, UR14, 0x2 ;  /* 0x0000000e100e7291 */ /* 0x000fe4000f84103f */
[----:B------:R-:W-:Y:S02]  /*7fe0*/  UIMAD UR10, UR20, UR23, UR10 ;  /* 0x00000017140a72a4 */ /* 0x000fe4000f8e020a */
[----:B------:R-:W-:Y:S01]  /*7ff0*/  ULEA.HI.X UR15, UR16, UR15, UR9, 0x2, UP2 ;  /* 0x0000000f100f7291 */ /* 0x000fe200090f1409 */
[----:B------:R-:W-:Y:S02]  /*8000*/  ULDC.64 UR22, c[0x0][0x738] ;  /* 0x0001ce0000167ab9 */ /* 0x000fe40000000a00 */
[----:B------:R-:W-:Y:S01]  /*8010*/  @UP1 ULDC UR16, c[0x0][0x2ec] ;  /* 0x0000bb0000101ab9 */ /* 0x000fe20000000800 */
[----:B------:R-:W-:-:S02]  /*8020*/  UIADD3 UR7, UR19, UR10, URZ ;  /* 0x0000000a13077290 */ /* 0x000fc4000fffe03f */
[----:B------:R-:W-:Y:S02]  /*8030*/  UIMAD UR4, UR4, UR22, URZ ;  /* 0x00000016040472a4 */ /* 0x000fe4000f8e023f */
[----:B------:R-:W-:Y:S02]  /*8040*/  UIMAD.WIDE.U32 UR16, UR20, UR16, URZ ;  /* 0x00000010141072a5 */ /* 0x000fe4000f8e003f */
[----:B------:R-:W-:Y:S01]  /*8050*/  UIADD3 UR11, UR8, UR11, URZ ;  /* 0x0000000b080b7290 */ /* 0x000fe2000fffe03f */
[----:B------:R-:W-:Y:S02]  /*8060*/  UMOV UR6, UR18 ;  /* 0x0000001200067c82 */ /* 0x000fe40008000000 */
[----:B------:R-:W-:Y:S01]  /*8070*/  @UP1 ULDC UR8, c[0x0][0x2f0] ;  /* 0x0000bc0000081ab9 */ /* 0x000fe20000000800 */
[----:B------:R-:W-:Y:S01]  /*8080*/  UMOV UR12, UR20 ;  /* 0x00000014000c7c82 */ /* 0x000fe20008000000 */
[----:B------:R-:W-:Y:S02]  /*8090*/  UIMAD UR4, UR23, UR21, UR4 ;  /* 0x00000015170472a4 */ /* 0x000fe4000f8e0204 */
[----:B------:R-:W-:-:S02]  /*80a0*/  UIMAD.WIDE.U32 UR6, UR22, UR21, UR6 ;  /* 0x00000015160672a5 */ /* 0x000fc4000f8e0006 */
[----:B------:R-:W-:Y:S02]  /*80b0*/  USEL UR13, UR13, URZ, !UP0 ;  /* 0x0000003f0d0d7287 */ /* 0x000fe4000c000000 */
[----:B------:R-:W-:Y:S01]  /*80c0*/  @UP1 USHF.R.U32.HI UR12, URZ, UR8, UR17 ;  /* 0x000000083f0c1299 */ /* 0x000fe20008011611 */
[----:B------:R-:W-:Y:S11]  /*80d0*/  @!P0 BRA `(.L_x_550) ;  /* 0x0000001c008c8947 */ /* 0x000ff60003800000 */
[----:B------:R-:W1:Y:S01]  /*80e0*/  S2R R3, SR_CgaCtaId ;  /* 0x0000000000037919 */ /* 0x000e620000008800 */
[----:B------:R-:W-:Y:S01]  /*80f0*/  MOV R0, 0x400 ;  /* 0x0000040000007802 */ /* 0x000fe20000000f00 */
[----:B------:R-:W-:-:S03]  /*8100*/  IMAD.MOV.U32 R2, RZ, RZ, 0x1 ;  /* 0x00000001ff027424 */ /* 0x000fc600078e00ff */
[----:B-1----:R-:W-:Y:S02]  /*8110*/  LEA R0, R3, R0, 0x18 ;  /* 0x0000000003007211 */ /* 0x002fe400078ec0ff */
[----:B------:R-:W-:-:S04]  /*8120*/  SHF.L.U32 R3, R2, 0x1f, RZ ;  /* 0x0000001f02037819 */ /* 0x000fc800000006ff */
[----:B------:R-:W1:Y:S02]  /*8130*/  SYNCS.PHASECHK.TRANS64.TRYWAIT P0, [R0+URZ+0x26820], R3 ;  /* 0x02682003000075a7 */ /* 0x000e64000800017f */
[----:B-1----:R-:W-:Y:S05]  /*8140*/  @!P0 BRA `(.L_x_551) ;  /* 0x0000002000748947 */ /* 0x002fea0003800000 */
.L_x_579:
[----:B------:R-:W2:Y:S01]  /*8150*/  S2R R2, SR_TID.X ;  /* 0x0000000000027919 */ /* 0x000ea20000002100 */
[----:B------:R-:W-:Y:S02]  /*8160*/  IMAD.U32 R8, RZ, RZ, UR7 ;  /* 0x00000007ff087e24 */ /* 0x000fe4000f8e00ff */
        /* <DEDUP_REMOVED lines=11> */
.L_x_552:
[----:B------:R-:W2:Y:S01]  /*8220*/  LDC.64 R6, c[0x0][0x198] ;  /* 0x00006600ff067b82 */ /* 0x000ea20000000a00 */
        /* <DEDUP_REMOVED lines=19> */
[----:B------:R-:W-:-:S02]  /*8360*/  UIADD3 UR16, UR8, 0x14000, URZ ;  /* 0x0001400008107890 */ /* 0x000fc4000fffe03f */
[----:B------:R-:W-:Y:S01]  /*8370*/  UIADD3 UR36, UR8, 0x1e000, URZ ;  /* 0x0001e00008247890 */ /* 0x000fe2000fffe03f */
[----:B--2---:R-:W-:Y:S01]  /*8380*/  IMAD.MOV.U32 R10, RZ, RZ, R6 ;  /* 0x000000ffff0a7224 */ /* 0x004fe200078e0006 */
[----:B------:R-:W-:Y:S01]  /*8390*/  UMOV UR25, UR41 ;  /* 0x0000002900197c82 */ /* 0x000fe20008000000 */
[----:B------:R-:W-:Y:S01]  /*83a0*/  IMAD.MOV.U32 R11, RZ, RZ, R7 ;  /* 0x000000ffff0b7224 */ /* 0x000fe200078e0007 */
[----:B------:R-:W-:Y:S01]  /*83b0*/  UMOV UR17, UR41 ;  /* 0x0000002900117c82 */ /* 0x000fe20008000000 */
[----:B------:R-:W-:Y:S01]  /*83c0*/  UMOV UR37, UR41 ;  /* 0x0000002900257c82 */ /* 0x000fe20008000000 */
[----:B------:R-:W-:Y:S01]  /*83d0*/  IADD3 R2, P1, R10, 0x2f0, RZ ;  /* 0x000002f00a027810 */ /* 0x000fe20007f3e0ff */
[----:B------:R-:W-:Y:S01]  /*83e0*/  UISETP.GE.AND UP0, UPT, UR5, 0x41, UPT ;  /* 0x000000410500788c */ /* 0x000fe2000bf06270 */
[----:B------:R-:W-:Y:S02]  /*83f0*/  UMOV UR10, UR42 ;  /* 0x0000002a000a7c82 */ /* 0x000fe40008000000 */
[----:B------:R-:W-:Y:S01]  /*8400*/  R2UR UR30, R2 ;  /* 0x00000000021e72ca */ /* 0x000fe200000e0000 */
[----:B------:R-:W-:Y:S01]  /*8410*/  UIADD3 UR56, UR8, 0x4000, URZ ;  /* 0x0000400008387890 */ /* 0x000fe2000fffe03f */
[----:B------:R-:W-:Y:S01]  /*8420*/  IADD3 R2, P2, R10, 0x3f0, RZ ;  /* 0x000003f00a027810 */ /* 0x000fe20007f5e0ff */
[----:B------:R-:W-:Y:S01]  /*8430*/  UIADD3 UR48, UR8, 0x5000, URZ ;  /* 0x0000500008307890 */ /* 0x000fe2000fffe03f */
[----:B------:R-:W-:-:S02]  /*8440*/  UMOV UR58, 0x40 ;  /* 0x00000040003a7882 */ /* 0x000fc40000000000 */
[----:B------:R-:W-:Y:S01]  /*8450*/  R2UR UR22, R2 ;  /* 0x00000000021672ca */ /* 0x000fe200000e0000 */
[--C-:B------:R-:W-:Y:S01]  /*8460*/  IMAD.X R2, RZ, RZ, R11.reuse, P1 ;  /* 0x000000ffff027224 */ /* 0x100fe200008e060b */
[----:B------:R-:W-:Y:S01]  /*8470*/  UMOV UR59, UR11 ;  /* 0x0000000b003b7c82 */ /* 0x000fe20008000000 */
[----:B------:R-:W-:Y:S01]  /*8480*/  UMOV UR60, UR12 ;  /* 0x0000000c003c7c82 */ /* 0x000fe20008000000 */
[----:B------:R-:W-:Y:S01]  /*8490*/  UMOV UR61, UR13 ;  /* 0x0000000d003d7c82 */ /* 0x000fe20008000000 */
[----:B------:R-:W-:Y:S01]  /*84a0*/  UMOV UR50, 0x50 ;  /* 0x0000005000327882 */ /* 0x000fe20000000000 */
[----:B------:R-:W-:Y:S01]  /*84b0*/  R2UR UR31, R2 ;  /* 0x00000000021f72ca */ /* 0x000fe200000e0000 */
[----:B------:R-:W-:Y:S01]  /*84c0*/  IMAD.X R2, RZ, RZ, R11, P2 ;  /* 0x000000ffff027224 */ /* 0x000fe200010e060b */
[----:B------:R-:W-:Y:S01]  /*84d0*/  UMOV UR51, UR11 ;  /* 0x0000000b00337c82 */ /* 0x000fe20008000000 */
[----:B------:R-:W-:Y:S01]  /*84e0*/  UMOV UR52, UR12 ;  /* 0x0000000c00347c82 */ /* 0x000fe20008000000 */
[----:B------:R-:W-:-:S02]  /*84f0*/  UMOV UR53, UR13 ;  /* 0x0000000d00357c82 */ /* 0x000fc40008000000 */
[----:B------:R-:W-:Y:S02]  /*8500*/  R2UR UR23, R2 ;  /* 0x00000000021772ca */ /* 0x000fe400000e0000 */
[----:B------:R-:W-:Y:S02]  /*8510*/  IADD3 R2, P1, R10, 0xf0, RZ ;  /* 0x000000f00a027810 */ /* 0x000fe40007f3e0ff */
[----:B------:R-:W-:Y:S02]  /*8520*/  MOV R12, UR22 ;  /* 0x00000016000c7c02 */ /* 0x000fe40008000f00 */
[----:B------:R-:W-:Y:S01]  /*8530*/  R2UR UR32, R2 ;  /* 0x00000000022072ca */ /* 0x000fe200000e0000 */
[----:B-1----:R-:W-:Y:S01]  /*8540*/  IMAD.X R3, RZ, RZ, R11, P1 ;  /* 0x000000ffff037224 */ /* 0x002fe200008e060b */
[----:B------:R-:W-:Y:S01]  /*8550*/  R2UR UR22, R12 ;  /* 0x000000000c1672ca */ /* 0x000fe200000e0000 */
[----:B------:R-:W-:Y:S01]  /*8560*/  IMAD.MOV.U32 R12, RZ, RZ, RZ ;  /* 0x000000ffff0c7224 */ /* 0x000fe200078e00ff */
[----:B------:R-:W-:-:S02]  /*8570*/  PLOP3.LUT P1, PT, PT, PT, UP0, 0x80, 0x0 ;  /* 0x000000000000781c */ /* 0x000fc40003f2f008 */
        /* <DEDUP_REMOVED lines=8> */
[----:B-1----:R-:W-:Y:S01]  /*8600*/  UMOV UR40, 0x0 ;  /* 0x0000000000287882 */ /* 0x002fe20000000000 */
[----:B------:R-:W-:Y:S01]  /*8610*/  UMOV UR41, 0x10000000 ;  /* 0x1000000000297882 */ /* 0x000fe20000000000 */
[----:B--2---:R-:W-:Y:S01]  /*8620*/  UIADD3 UR24, UR8, 0x2000, URZ ;  /* 0x0000200008187890 */ /* 0x004fe2000fffe03f */
[----:B----4-:R-:W-:Y:S01]  /*8630*/  IMAD.MOV.U32 R5, RZ, RZ, RZ ;  /* 0x000000ffff057224 */ /* 0x010fe200078e00ff */
[----:B------:R-:W-:Y:S01]  /*8640*/  UMOV UR27, UR11 ;  /* 0x0000000b001b7c82 */ /* 0x000fe20008000000 */
[----:B------:R-:W-:Y:S01]  /*8650*/  UMOV UR28, UR12 ;  /* 0x0000000c001c7c82 */ /* 0x000fe20008000000 */
[----:B------:R-:W-:Y:S01]  /*8660*/  UMOV UR29, UR13 ;  /* 0x0000000d001d7c82 */ /* 0x000fe20008000000 */
[----:B---3--:R-:W-:-:S02]  /*8670*/  UIADD3 UR9, UR8, 0x26800, URZ ;  /* 0x0002680008097890 */ /* 0x008fc4000fffe03f */
[----:B------:R-:W-:Y:S02]  /*8680*/  UIADD3 UR16, UR8, 0x1000, URZ ;  /* 0x0000100008107890 */ /* 0x000fe4000fffe03f */
[----:B------:R-:W-:Y:S01]  /*8690*/  UIADD3 UR32, UR8, 0x3000, URZ ;  /* 0x0000300008207890 */ /* 0x000fe2000fffe03f */
[----:B------:R-:W-:Y:S01]  /*86a0*/  UMOV UR18, 0x10 ;  /* 0x0000001000127882 */ /* 0x000fe20000000000 */
[----:B------:R-:W-:Y:S01]  /*86b0*/  UMOV UR19, UR11 ;  /* 0x0000000b00137c82 */ /* 0x000fe20008000000 */
[----:B------:R-:W-:Y:S01]  /*86c0*/  UMOV UR20, UR12 ;  /* 0x0000000c00147c82 */ /* 0x000fe20008000000 */
[----:B------:R-:W-:Y:S01]  /*86d0*/  UMOV UR21, UR13 ;  /* 0x0000000d00157c82 */ /* 0x000fe20008000000 */
[----:B------:R-:W-:Y:S01]  /*86e0*/  UMOV UR17, UR9 ;  /* 0x0000000900117c82 */ /* 0x000fe20008000000 */
[----:B------:R1:W-:Y:S01]  /*86f0*/  UTMALDG.4D [UR8], [UR30], desc[UR40] ;  /* 0x000028081e0075b4 */ /* 0x0003e20008019000 */
[----:B------:R-:W-:Y:S01]  /*8700*/  UMOV UR25, UR9 ;  /* 0x0000000900197c82 */ /* 0x000fe20008000000 */
[----:B------:R-:W-:Y:S01]  /*8710*/  UMOV UR34, 0x30 ;  /* 0x0000003000227882 */ /* 0x000fe20000000000 */
[----:B------:R-:W-:Y:S01]  /*8720*/  UMOV UR35, UR11 ;  /* 0x0000000b00237c82 */ /* 0x000fe20008000000 */
[----:B------:R-:W-:Y:S01]  /*8730*/  UMOV UR36, UR12 ;  /* 0x0000000c00247c82 */ /* 0x000fe20008000000 */
[----:B------:R-:W-:Y:S01]  /*8740*/  UMOV UR37, UR13 ;  /* 0x0000000d00257c82 */ /* 0x000fe20008000000 */
[----:B------:R-:W-:Y:S01]  /*8750*/  UMOV UR33, UR9 ;  /* 0x0000000900217c82 */ /* 0x000fe20008000000 */
[----:B------:R-:W-:Y:S01]  /*8760*/  UMOV UR57, UR9 ;  /* 0x0000000900397c82 */ /* 0x000fe20008000000 */
[----:B------:R2:W-:Y:S01]  /*8770*/  UTMALDG.4D [UR16], [UR30], desc[UR40] ;  /* 0x000028101e0075b4 */ /* 0x0005e20008019000 */
[----:B------:R-:W-:Y:S01]  /*8780*/  UMOV UR49, UR9 ;  /* 0x0000000900317c82 */ /* 0x000fe20008000000 */
[----:B------:R3:W-:Y:S01]  /*8790*/  UTMALDG.4D [UR24], [UR30], desc[UR40] ;  /* 0x000028181e0075b4 */ /* 0x0007e20008019000 */
[----:B------:R4:W-:Y:S01]  /*87a0*/  UTMALDG.4D [UR32], [UR30], desc[UR40] ;  /* 0x000028201e0075b4 */ /* 0x0009e20008019000 */
[----:B-1----:R-:W-:Y:S01]  /*87b0*/  UMOV UR10, 0x40 ;  /* 0x00000040000a7882 */ /* 0x002fe20000000000 */
[----:B------:R1:W-:Y:S01]  /*87c0*/  UTMALDG.4D [UR56], [UR30], desc[UR40] ;  /* 0x000028381e0075b4 */ /* 0x0003e20008019000 */
[----:B--2---:R-:W-:-:S02]  /*87d0*/  R2UR UR21, R13 ;  /* 0x000000000d1572ca */ /* 0x004fc400000e0000 */
[----:B------:R-:W-:Y:S01]  /*87e0*/  R2UR UR20, R14 ;  /* 0x000000000e1472ca */ /* 0x000fe200000e0000 */
[----:B------:R1:W-:Y:S01]  /*87f0*/  UTMALDG.4D [UR48], [UR30], desc[UR40] ;  /* 0x000028301e0075b4 */ /* 0x0003e20008019000 */
[----:B---3--:R-:W-:Y:S01]  /*8800*/  UIADD3 UR24, UR8, 0x6000, URZ ;  /* 0x0000600008187890 */ /* 0x008fe2000fffe03f */
[----:B------:R-:W-:Y:S01]  /*8810*/  UMOV UR26, UR42 ;  /* 0x0000002a001a7c82 */ /* 0x000fe20008000000 */
[----:B----4-:R-:W-:-:S07]  /*8820*/  UIADD3 UR32, UR8, 0x8000, URZ ;  /* 0x0000800008207890 */ /* 0x010fce000fffe03f */
[----:B------:R1:W-:Y:S01]  /*8830*/  UTMALDG.4D [UR24], [UR22], desc[UR40] ;  /* 0x00002818160075b4 */ /* 0x0003e20008019000 */
[----:B------:R-:W-:Y:S01]  /*8840*/  UIADD3 UR8, UR8, 0xa000, URZ ;  /* 0x0000a00008087890 */ /* 0x000fe2000fffe03f */
[----:B------:R-:W-:Y:S02]  /*8850*/  UMOV UR34, 0x20 ;  /* 0x0000002000227882 */ /* 0x000fe40000000000 */
[----:B------:R1:W-:Y:S06]  /*8860*/  UTMALDG.4D [UR32], [UR22], desc[UR40] ;  /* 0x00002820160075b4 */ /* 0x0003ec0008019000 */
[----:B------:R1:W-:Y:S02]  /*8870*/  UTMALDG.4D [UR8], [UR22], desc[UR40] ;  /* 0x00002808160075b4 */ /* 0x0003e40008019000 */
[----:B-1----:R-:W-:Y:S05]  /*8880*/  @!P1 BRA `(.L_x_553) ;  /* 0x0000001000a89947 */ /* 0x002fea0003800000 */
[----:B------:R-:W-:Y:S01]  /*8890*/  UIADD3 UR8, UR5, 0x3f, URZ ;  /* 0x0000003f05087890 */ /* 0x000fe2000fffe03f */
[----:B------:R-:W1:Y:S01]  /*88a0*/  S2R R15, SR_TID.X ;  /* 0x00000000000f7919 */ /* 0x000e620000002100 */
[----:B------:R-:W-:Y:S02]  /*88b0*/  IMAD.MOV.U32 R9, RZ, RZ, 0x1 ;  /* 0x00000001ff097424 */ /* 0x000fe400078e00ff */
[----:B------:R-:W-:Y:S01]  /*88c0*/  USHF.R.S32.HI UR9, URZ, 0x1f, UR8 ;  /* 0x0000001f3f097899 */ /* 0x000fe20008011408 */
[----:B------:R-:W-:Y:S02]  /*88d0*/  IMAD.MOV.U32 R12, RZ, RZ, RZ ;  /* 0x000000ffff0c7224 */ /* 0x000fe400078e00ff */
[----:B------:R-:W-:Y:S01]  /*88e0*/  IMAD.MOV.U32 R5, RZ, RZ, RZ ;  /* 0x000000ffff057224 */ /* 0x000fe200078e00ff */
[----:B------:R-:W-:Y:S01]  /*88f0*/  ULEA.HI UR9, UR9, UR8, URZ, 0x6 ;  /* 0x0000000809097291 */ /* 0x000fe2000f8f303f */
[----:B------:R-:W-:-:S03]  /*8900*/  IMAD.MOV.U32 R17, RZ, RZ, RZ ;  /* 0x000000ffff117224 */ /* 0x000fc600078e00ff */
[----:B------:R-:W-:-:S04]  /*8910*/  ULEA.HI.SX32 UR9, UR9, 0xffffffff, 0x1a ;  /* 0xffffffff09097891 */ /* 0x000fc8000f8fd23f */
[----:B------:R-:W-:-:S04]  /*8920*/  UISETP.LT.AND UP0, UPT, UR9, 0x1, UPT ;  /* 0x000000010900788c */ /* 0x000fc8000bf01270 */
[----:B------:R-:W-:Y:S02]  /*8930*/  USEL UR8, UR9, 0x1, !UP0 ;  /* 0x0000000109087887 */ /* 0x000fe4000c000000 */
[----:B------:R-:W-:-:S04]  /*8940*/  UISETP.GE.AND UP0, UPT, UR5, 0x81, UPT ;  /* 0x000000810500788c */ /* 0x000fc8000bf06270 */
[----:B------:R-:W-:Y:S02]  /*8950*/  IMAD.U32 R13, RZ, RZ, UR8 ;  /* 0x00000008ff0d7e24 */ /* 0x000fe4000f8e00ff */
[----:B------:R-:W-:-:S03]  /*8960*/  PLOP3.LUT P1, PT, PT, PT, UP0, 0x80, 0x0 ;  /* 0x000000000000781c */ /* 0x000fc60003f2f008 */
[----:B------:R-:W-:Y:S02]  /*8970*/  LOP3.LUT R13, R13, 0x1, RZ, 0xc0, !PT ;  /* 0x000000010d0d7812 */ /* 0x000fe400078ec0ff */
[----:B-1----:R-:W-:-:S08]  /*8980*/  LOP3.LUT R16, R15, 0x1f, RZ, 0xc0, !PT ;  /* 0x0000001f0f107812 */ /* 0x002fd000078ec0ff */
[----:B------:R-:W-:Y:S05]  /*8990*/  @!P1 BRA `(.L_x_554) ;  /* 0x0000000800f49947 */ /* 0x000fea0003800000 */
[----:B------:R-:W-:Y:S01]  /*89a0*/  R2UR UR9, R13 ;  /* 0x000000000d0972ca */ /* 0x000fe200000e0000 */
[----:B------:R-:W-:Y:S02]  /*89b0*/  IMAD.MOV.U32 R17, RZ, RZ, RZ ;  /* 0x000000ffff117224 */ /* 0x000fe400078e00ff */
[----:B------:R-:W-:-:S10]  /*89c0*/  IMAD.MOV.U32 R9, RZ, RZ, 0x1 ;  /* 0x00000001ff097424 */ /* 0x000fd400078e00ff */
[----:B------:R-:W-:-:S06]  /*89d0*/  UIADD3 UR8, UR8, -UR9, URZ ;  /* 0x8000000908087290 */ /* 0x000fcc000fffe03f */
[----:B------:R-:W-:-:S07]  /*89e0*/  IMAD.U32 R18, RZ, RZ, UR8 ;  /* 0x00000008ff127e24 */ /* 0x000fce000f8e00ff */
.L_x_563:
[----:B------:R-:W-:-:S04]  /*89f0*/  SHF.L.U32 R21, R9, 0x1f, RZ ;  /* 0x0000001f09157819 */ /* 0x000fc800000006ff */
[----:B-1----:R-:W1:Y:S02]  /*8a00*/  SYNCS.PHASECHK.TRANS64.TRYWAIT P1, [R0+URZ+0x26840], R21 ;  /* 0x02684015000075a7 */ /* 0x002e64000802017f */
[----:B-12---:R-:W-:Y:S05]  /*8a10*/  @!P1 BRA `(.L_x_555) ;  /* 0x0000001800549947 */ /* 0x006fea0003800000 */
.L_x_580:
[----:B------:R-:W-:Y:S05]  /*8a20*/  @P0 BRA `(.L_x_556) ;  /* 0x0000000000140947 */ /* 0x000fea0003800000 */
[----:B------:R-:W-:Y:S01]  /*8a30*/  ISETP.NE.AND P1, PT, R16, RZ, PT ;  /* 0x000000ff1000720c */ /* 0x000fe20003f25270 */
[----:B------:R-:W-:-:S04]  /*8a40*/  IMAD.MOV.U32 R3, RZ, RZ, 0x3100 ;  /* 0x00003100ff037424 */ /* 0x000fc800078e00ff */
[----:B------:R2:W-:Y:S08]  /*8a50*/  SYNCS.ARRIVE.TRANS64 RZ, [R0+URZ+0x26830], R3 ;  /* 0x0268300300ff79a7 */ /* 0x0005f0000800003f */
[----:B------:R-:W-:Y:S05]  /*8a60*/  @!P1 BRA `(.L_x_556) ;  /* 0x0000000000049947 */ /* 0x000fea0003800000 */
[----:B------:R-:W-:Y:S01]  /*8a70*/  BPT.TRAP 0x1 ;  /* 0x000000040000795c */ /* 0x000fe20000300000 */
.L_x_556:
        /* <DEDUP_REMOVED lines=18> */
[----:B------:R-:W-:Y:S02]  /*8ba0*/  UIADD3 UR19, UR19, UR43, URZ ;  /* 0x0000002b13137290 */ /* 0x000fe4000fffe03f */
        /* <DEDUP_REMOVED lines=14> */
[----:B------:R-:W-:Y:S01]  /*8c90*/  R2UR UR41, R2 ;  /* 0x00000000022972ca */ /* 0x000fe200000e0000 */
[----:B------:R-:W-:Y:S01]  /*8ca0*/  UMOV UR10, 0x10 ;  /* 0x00000010000a7882 */ /* 0x000fe20000000000 */
[----:B------:R-:W-:-:S02]  /*8cb0*/  UMOV UR31, UR17 ;  /* 0x00000011001f7c82 */ /* 0x000fc40008000000 */
[----:B------:R-:W-:-:S13]  /*8cc0*/  R2UR UR9, R5 ;  /* 0x00000000050972ca */ /* 0x000fda00000e0000 */
[----:B------:R2:W-:Y:S01]  /*8cd0*/  UTMALDG.4D [UR16], [UR8], desc[UR22] ;  /* 0x00001610080075b4 */ /* 0x0005e20008019000 */
[----:B------:R2:W-:Y:S01]  /*8ce0*/  UTMALDG.4D [UR32], [UR8], desc[UR22] ;  /* 0x00001620080075b4 */ /* 0x0005e20008019000 */
[----:B------:R2:W-:Y:S01]  /*8cf0*/  UTMALDG.4D [UR24], [UR8], desc[UR22] ;  /* 0x00001618080075b4 */ /* 0x0005e20008019000 */
[----:B------:R2:W-:Y:S01]  /*8d00*/  UBLKCP.S.G [UR30], [UR40], UR10 ;  /* 0x0000001e280073ba */ /* 0x0005e2000800020a */
[----:B------:R-:W3:Y:S02]  /*8d10*/  SYNCS.PHASECHK.TRANS64.TRYWAIT P1, [R0+URZ+0x26828], R21 ;  /* 0x02682815000075a7 */ /* 0x000ee4000802017f */
[----:B--23--:R-:W-:Y:S05]  /*8d20*/  @!P1 BRA `(.L_x_557) ;  /* 0x0000001400a49947 */ /* 0x00cfea0003800000 */
.L_x_581:
[----:B------:R-:W-:Y:S05]  /*8d30*/  @P0 BRA `(.L_x_558) ;  /* 0x0000000000140947 */ /* 0x000fea0003800000 */
[----:B------:R-:W-:Y:S01]  /*8d40*/  ISETP.NE.AND P1, PT, R16, RZ, PT ;  /* 0x000000ff1000720c */ /* 0x000fe20003f25270 */
[----:B------:R-:W-:-:S04]  /*8d50*/  IMAD.MOV.U32 R3, RZ, RZ, 0x3100 ;  /* 0x00003100ff037424 */ /* 0x000fc800078e00ff */
[----:B------:R3:W-:Y:S08]  /*8d60*/  SYNCS.ARRIVE.TRANS64 RZ, [R0+URZ+0x26818], R3 ;  /* 0x0268180300ff79a7 */ /* 0x0007f0000800003f */
[----:B------:R-:W-:Y:S05]  /*8d70*/  @!P1 BRA `(.L_x_558) ;  /* 0x0000000000049947 */ /* 0x000fea0003800000 */
[----:B------:R-:W-:Y:S01]  /*8d80*/  BPT.TRAP 0x1 ;  /* 0x000000040000795c */ /* 0x000fe20000300000 */
.L_x_558:
[----:B------:R-:W-:Y:S01]  /*8d90*/  VIADD R19, R19, 0x40 ;  /* 0x0000004013137836 */ /* 0x000fe20000000000 */
[----:B------:R-:W-:Y:S01]  /*8da0*/  IADD3 R2, P1, R10, 0xf0, RZ ;  /* 0x000000f00a027810 */ /* 0x000fe20007f3e0ff */
[----:B------:R-:W-:Y:S01]  /*8db0*/  UMOV UR30, 0x0 ;  /* 0x00000000001e7882 */ /* 0x000fe20000000000 */
[----:B------:R-:W-:Y:S01]  /*8dc0*/  R2UR UR16, R0 ;  /* 0x00000000001072ca */ /* 0x000fe200000e0000 */
[C---:B------:R-:W-:Y:S01]  /*8dd0*/  VIADD R20, R19.reuse, UR43 ;  /* 0x0000002b13147c36 */ /* 0x040fe20008000000 */
[----:B------:R-:W-:Y:S01]  /*8de0*/  R2UR UR8, R19 ;  /* 0x00000000130872ca */ /* 0x000fe200000e0000 */
[----:B---3--:R-:W-:Y:S01]  /*8df0*/  IMAD.X R3, RZ, RZ, R11, P1 ;  /* 0x000000ffff037224 */ /* 0x008fe200008e060b */
        /* <DEDUP_REMOVED lines=13> */
[----:B------:R-:W-:Y:S02]  /*8ed0*/  UIADD3 UR16, UR16, 0x17000, URZ ;  /* 0x0001700010107890 */ /* 0x000fe4000fffe03f */
[----:B------:R-:W-:Y:S01]  /*8ee0*/  UIMAD.WIDE UR8, UR8, 0x4, UR14 ;  /* 0x00000004080878a5 */ /* 0x000fe2000f8e020e */
[----:B------:R3:W-:Y:S01]  /*8ef0*/  UTMALDG.4D [UR32], [UR22], desc[UR30] ;  /* 0x00001e20160075b4 */ /* 0x0007e20008019000 */
[----:B------:R-:W-:Y:S01]  /*8f00*/  UMOV UR29, UR21 ;  /* 0x00000015001d7c82 */ /* 0x000fe20008000000 */
[----:B------:R-:W-:Y:S01]  /*8f10*/  UMOV UR25, UR33 ;  /* 0x0000002100197c82 */ /* 0x000fe20008000000 */
[----:B------:R-:W-:Y:S01]  /*8f20*/  UMOV UR27, UR35 ;  /* 0x00000023001b7c82 */ /* 0x000fe20008000000 */
[----:B------:R-:W-:Y:S01]  /*8f30*/  UMOV UR18, 0x40 ;  /* 0x0000004000127882 */ /* 0x000fe20000000000 */
[----:B------:R-:W-:Y:S01]  /*8f40*/  UMOV UR17, UR33 ;  /* 0x0000002100117c82 */ /* 0x000fe20008000000 */
[----:B------:R-:W-:Y:S01]  /*8f50*/  UMOV UR19, UR35 ;  /* 0x0000002300137c82 */ /* 0x000fe20008000000 */
[----:B------:R-:W-:Y:S01]  /*8f60*/  UMOV UR41, UR33 ;  /* 0x0000002100297c82 */ /* 0x000fe20008000000 */
[----:B------:R3:W-:Y:S01]  /*8f70*/  UTMALDG.4D [UR24], [UR22], desc[UR30] ;  /* 0x00001e18160075b4 */ /* 0x0007e20008019000 */
[----:B------:R-:W-:Y:S01]  /*8f80*/  UMOV UR10, 0x10 ;  /* 0x00000010000a7882 */ /* 0x000fe20000000000 */
[----:B------:R3:W-:Y:S01]  /*8f90*/  UTMALDG.4D [UR16], [UR22], desc[UR30] ;  /* 0x00001e10160075b4 */ /* 0x0007e20008019000 */
[----:B------:R3:W-:Y:S01]  /*8fa0*/  UBLKCP.S.G [UR40], [UR8], UR10 ;  /* 0x00000028080073ba */ /* 0x0007e2000800020a */
[----:B------:R-:W4:Y:S02]  /*8fb0*/  SYNCS.PHASECHK.TRANS64.TRYWAIT P1, [R0+URZ+0x26848], R21 ;  /* 0x02684815000075a7 */ /* 0x000f24000802017f */
[----:B---34-:R-:W-:Y:S05]  /*8fc0*/  @!P1 BRA `(.L_x_559) ;  /* 0x0000001400109947 */ /* 0x018fea0003800000 */
.L_x_582:
[----:B-123--:R-:W-:Y:S01]  /*8fd0*/  SHF.R.S32.HI R21, RZ, 0x1f, R19 ;  /* 0x0000001fff157819 */ /* 0x00efe20000011413 */
[----:B------:R-:W-:Y:S06]  /*8fe0*/  @P0 BRA `(.L_x_560) ;  /* 0x00000000001c0947 */ /* 0x000fec0003800000 */
[----:B------:R-:W-:-:S04]  /*8ff0*/  IMAD.MOV.U32 R16, RZ, RZ, 0x3100 ;  /* 0x00003100ff107424 */ /* 0x000fc800078e00ff */
[----:B------:R1:W-:Y:S02]  /*9000*/  SYNCS.ARRIVE.TRANS64 RZ, [R0+URZ+0x26838], R16 ;  /* 0x0268381000ff79a7 */ /* 0x0003e4000800003f */
[----:B-1----:R-:W1:Y:S02]  /*9010*/  S2R R16, SR_TID.X ;  /* 0x0000000000107919 */ /* 0x002e640000002100 */
[----:B-1----:R-:W-:-:S04]  /*9020*/  LOP3.LUT R16, R16, 0x1f, RZ, 0xc0, !PT ;  /* 0x0000001f10107812 */ /* 0x002fc800078ec0ff */
[----:B------:R-:W-:-:S13]  /*9030*/  ISETP.NE.AND P1, PT, R16, RZ, PT ;  /* 0x000000ff1000720c */ /* 0x000fda0003f25270 */
[----:B------:R-:W-:Y:S05]  /*9040*/  @!P1 BRA `(.L_x_560) ;  /* 0x0000000000049947 */ /* 0x000fea0003800000 */
[----:B------:R-:W-:Y:S01]  /*9050*/  BPT.TRAP 0x1 ;  /* 0x000000040000795c */ /* 0x000fe20000300000 */
.L_x_560:
[----:B------:R-:W-:Y:S01]  /*9060*/  IADD3 R19, P1, R19, UR6, RZ ;  /* 0x0000000613137c10 */ /* 0x000fe2000ff3e0ff */
[----:B------:R-:W-:Y:S01]  /*9070*/  UMOV UR22, 0x0 ;  /* 0x0000000000167882 */ /* 0x000fe20000000000 */
[----:B------:R-:W-:Y:S01]  /*9080*/  R2UR UR30, R0 ;  /* 0x00000000001e72ca */ /* 0x000fe200000e0000 */
[----:B------:R-:W-:Y:S01]  /*9090*/  UMOV UR23, 0x14f00000 ;  /* 0x14f0000000177882 */ /* 0x000fe20000000000 */
[----:B------:R-:W-:Y:S01]  /*90a0*/  R2UR UR8, R4 ;  /* 0x00000000040872ca */ /* 0x000fe200000e0000 */
[----:B------:R-:W-:Y:S01]  /*90b0*/  IMAD.X R4, R21, 0x1, R8, P1 ;  /* 0x0000000115047824 */ /* 0x000fe200008e0608 */
[C---:B------:R-:W-:Y:S01]  /*90c0*/  LEA R14, P1, R19.reuse, R14, 0x2 ;  /* 0x0000000e130e7211 */ /* 0x040fe200078210ff */
[----:B------:R-:W-:Y:S01]  /*90d0*/  UMOV UR34, URZ ;  /* 0x0000003f00227c82 */ /* 0x000fe20008000000 */
[----:B------:R-:W-:Y:S01]  /*90e0*/  R2UR UR35, R20 ;  /* 0x00000000142372ca */ /* 0x000fe200000e0000 */
[----:B------:R-:W-:Y:S01]  /*90f0*/  UMOV UR36, UR20 ;  /* 0x0000001400247c82 */ /* 0x000fe20008000000 */
[----:B------:R-:W-:Y:S01]  /*9100*/  LEA.HI.X R15, R19, R15, R4, 0x2, P1 ;  /* 0x0000000f130f7211 */ /* 0x000fe200008f1404 */
[----:B------:R-:W-:Y:S01]  /*9110*/  UMOV UR37, UR21 ;  /* 0x0000001500257c82 */ /* 0x000fe20008000000 */
[----:B------:R-:W-:Y:S01]  /*9120*/  R2UR UR9, R5 ;  /* 0x00000000050972ca */ /* 0x000fe200000e0000 */
[----:B------:R-:W-:Y:S01]  /*9130*/  UMOV UR26, 0x20 ;  /* 0x00000020001a7882 */ /* 0x000fe20000000000 */
[----:B------:R-:W-:Y:S01]  /*9140*/  R2UR UR40, R14 ;  /* 0x000000000e2872ca */ /* 0x000fe200000e0000 */
[----:B------:R-:W-:Y:S01]  /*9150*/  UIADD3 UR32, UR30, 0x1b000, URZ ;  /* 0x0001b0001e207890 */ /* 0x000fe2000fffe03f */
[----:B------:R-:W-:Y:S01]  /*9160*/  R2UR UR41, R15 ;  /* 0x000000000f2972ca */ /* 0x000fe200000e0000 */
[----:B------:R-:W-:Y:S01]  /*9170*/  UIADD3 UR33, UR30, 0x26838, URZ ;  /* 0x000268381e217890 */ /* 0x000fe2000fffe03f */
[----:B------:R-:W-:Y:S01]  /*9180*/  LOP3.LUT R9, R9, 0x1, RZ, 0x3c, !PT ;  /* 0x0000000109097812 */ /* 0x000fe200078e3cff */
[----:B------:R-:W-:-:S02]  /*9190*/  UIADD3 UR24, UR30, 0x1c000, URZ ;  /* 0x0001c0001e187890 */ /* 0x000fc4000fffe03f */
[----:B------:R-:W-:Y:S01]  /*91a0*/  UIADD3 UR16, UR30, 0x1d000, URZ ;  /* 0x0001d0001e107890 */ /* 0x000fe2000fffe03f */
[----:B------:R-:W-:Y:S01]  /*91b0*/  SHF.L.U32 R5, R9, 0x1f, RZ ;  /* 0x0000001f09057819 */ /* 0x000fe200000006ff */
[----:B------:R-:W-:Y:S01]  /*91c0*/  UIADD3 UR30, UR30, 0x1e300, URZ ;  /* 0x0001e3001e1e7890 */ /* 0x000fe2000fffe03f */
[----:B------:R-:W-:Y:S01]  /*91d0*/  UMOV UR28, UR20 ;  /* 0x00000014001c7c82 */ /* 0x000fe20008000000 */
        /* <DEDUP_REMOVED lines=12> */
[----:B------:R-:W2:Y:S02]  /*92a0*/  SYNCS.PHASECHK.TRANS64.TRYWAIT P1, [R0+URZ+0x26820], R5 ;  /* 0x02682005000075a7 */ /* 0x000ea4000802017f */
[----:B-12---:R-:W-:Y:S05]  /*92b0*/  @!P1 BRA `(.L_x_561) ;  /* 0x0000001000689947 */ /* 0x006fea0003800000 */
.L_x_584:
[----:B------:R-:W-:Y:S05]  /*92c0*/  @P0 BRA `(.L_x_562) ;  /* 0x0000000000140947 */ /* 0x000fea0003800000 */
[----:B------:R-:W-:Y:S01]  /*92d0*/  ISETP.NE.AND P1, PT, R16, RZ, PT ;  /* 0x000000ff1000720c */ /* 0x000fe20003f25270 */
[----:B-1----:R-:W-:-:S04]  /*92e0*/  IMAD.MOV.U32 R5, RZ, RZ, 0x3100 ;  /* 0x00003100ff057424 */ /* 0x002fc800078e00ff */
[----:B------:R2:W-:Y:S08]  /*92f0*/  SYNCS.ARRIVE.TRANS64 RZ, [R0+URZ+0x26810], R5 ;  /* 0x0268100500ff79a7 */ /* 0x0005f0000800003f */
[----:B------:R-:W-:Y:S05]  /*9300*/  @!P1 BRA `(.L_x_562) ;  /* 0x0000000000049947 */ /* 0x000fea0003800000 */
[----:B------:R-:W-:Y:S01]  /*9310*/  BPT.TRAP 0x1 ;  /* 0x000000040000795c */ /* 0x000fe20000300000 */
.L_x_562:
        /* <DEDUP_REMOVED lines=18> */
[----:B------:R-:W-:Y:S02]  /*9440*/  UIADD3 UR35, UR40, UR43, URZ ;  /* 0x0000002b28237290 */ /* 0x000fe4000fffe03f */
[----:B------:R-:W-:Y:S02]  /*9450*/  UIADD3 UR24, UR16, 0x13000, URZ ;  /* 0x0001300010187890 */ /* 0x000fe4000fffe03f */
[----:B------:R-:W-:-:S02]  /*9460*/  UIADD3 UR44, UR16, 0x1e000, URZ ;  /* 0x0001e000102c7890 */ /* 0x000fc4000fffe03f */
        /* <DEDUP_REMOVED lines=13> */
[----:B------:R3:W-:Y:S02]  /*9540*/  UBLKCP.S.G [UR44], [UR8], UR39 ;  /* 0x0000002c080073ba */ /* 0x0007e40008000227 */
[----:B---3--:R-:W-:Y:S05]  /*9550*/  @P1 BRA `(.L_x_563) ;  /* 0xfffffff400241947 */ /* 0x008fea000383ffff */
[----:B-12---:R-:W-:-:S07]  /*9560*/  IMAD.U32 R5, RZ, RZ, UR40 ;  /* 0x00000028ff057e24 */ /* 0x006fce000f8e00ff */
.L_x_554:
[----:B------:R-:W-:-:S13]  /*9570*/  ISETP.NE.AND P1, PT, R13, RZ, PT ;  /* 0x000000ff0d00720c */ /* 0x000fda0003f25270 */
[----:B------:R-:W-:Y:S05]  /*9580*/  @!P1 BRA `(.L_x_553) ;  /* 0x0000000400689947 */ /* 0x000fea0003800000 */
[----:B------:R-:W-:-:S04]  /*9590*/  SHF.L.U32 R7, R9, 0x1f, RZ ;  /* 0x0000001f09077819 */ /* 0x000fc800000006ff */
[----:B------:R-:W1:Y:S02]  /*95a0*/  SYNCS.PHASECHK.TRANS64.TRYWAIT P1, [R0+URZ+0x26840], R7 ;  /* 0x02684007000075a7 */ /* 0x000e64000802017f */
[----:B-1----:R-:W-:Y:S05]  /*95b0*/  @!P1 BRA `(.L_x_564) ;  /* 0x0000000c00c09947 */ /* 0x002fea0003800000 */
.L_x_585:
[----:B------:R-:W-:Y:S05]  /*95c0*/  @P0 BRA `(.L_x_565) ;  /* 0x0000000000140947 */ /* 0x000fea0003800000 */
[----:B------:R-:W-:Y:S01]  /*95d0*/  ISETP.NE.AND P1, PT, R16, RZ, PT ;  /* 0x000000ff1000720c */ /* 0x000fe20003f25270 */
[----:B------:R-:W-:-:S04]  /*95e0*/  IMAD.MOV.U32 R5, RZ, RZ, 0x3100 ;  /* 0x00003100ff057424 */ /* 0x000fc800078e00ff */
[----:B------:R2:W-:Y:S08]  /*95f0*/  SYNCS.ARRIVE.TRANS64 RZ, [R0+URZ+0x26830], R5 ;  /* 0x0268300500ff79a7 */ /* 0x0005f0000800003f */
[----:B------:R-:W-:Y:S05]  /*9600*/  @!P1 BRA `(.L_x_565) ;  /* 0x0000000000049947 */ /* 0x000fea0003800000 */
[----:B------:R-:W-:Y:S01]  /*9610*/  BPT.TRAP 0x1 ;  /* 0x000000040000795c */ /* 0x000fe20000300000 */
.L_x_565:
[----:B--2---:R-:W2:Y:S01]  /*9620*/  LDC.64 R4, c[0x0][0x728] ;  /* 0x0001ca00ff047b82 */ /* 0x004ea20000000a00 */
        /* <DEDUP_REMOVED lines=31> */
[----:B------:R-:W-:Y:S01]  /*9820*/  UMOV UR41, UR33 ;  /* 0x0000002100297c82 */ /* 0x000fe20008000000 */
[----:B------:R-:W-:-:S02]  /*9830*/  UMOV UR10, 0x10 ;  /* 0x00000010000a7882 */ /* 0x000fc40000000000 */
[----:B------:R-:W-:-:S13]  /*9840*/  R2UR UR9, R4 ;  /* 0x00000000040972ca */ /* 0x000fda00000e0000 */
[----:B------:R2:W-:Y:S01]  /*9850*/  UTMALDG.4D [UR32], [UR8], desc[UR22] ;  /* 0x00001620080075b4 */ /* 0x0005e20008019000 */
[----:B------:R2:W-:Y:S01]  /*9860*/  UTMALDG.4D [UR24], [UR8], desc[UR22] ;  /* 0x00001618080075b4 */ /* 0x0005e20008019000 */
[----:B------:R2:W-:Y:S01]  /*9870*/  UTMALDG.4D [UR16], [UR8], desc[UR22] ;  /* 0x00001610080075b4 */ /* 0x0005e20008019000 */
[----:B------:R2:W-:Y:S01]  /*9880*/  UBLKCP.S.G [UR40], [UR30], UR10 ;  /* 0x000000281e0073ba */ /* 0x0005e2000800020a */
[----:B------:R-:W3:Y:S02]  /*9890*/  SYNCS.PHASECHK.TRANS64.TRYWAIT P1, [R0+URZ+0x26828], R7 ;  /* 0x02682807000075a7 */ /* 0x000ee4000802017f */
[----:B--23--:R-:W-:Y:S05]  /*98a0*/  @!P1 BRA `(.L_x_566) ;  /* 0x0000000c00189947 */ /* 0x00cfea0003800000 */
.L_x_586:
[----:B------:R-:W-:Y:S05]  /*98b0*/  @P0 BRA `(.L_x_567) ;  /* 0x0000000000140947 */ /* 0x000fea0003800000 */
[----:B------:R-:W-:Y:S01]  /*98c0*/  ISETP.NE.AND P0, PT, R16, RZ, PT ;  /* 0x000000ff1000720c */ /* 0x000fe20003f05270 */
[----:B------:R-:W-:-:S04]  /*98d0*/  IMAD.MOV.U32 R5, RZ, RZ, 0x3100 ;  /* 0x00003100ff057424 */ /* 0x000fc800078e00ff */
[----:B------:R3:W-:Y:S08]  /*98e0*/  SYNCS.ARRIVE.TRANS64 RZ, [R0+URZ+0x26818], R5 ;  /* 0x0268180500ff79a7 */ /* 0x0007f0000800003f */
[----:B------:R-:W-:Y:S05]  /*98f0*/  @!P0 BRA `(.L_x_567) ;  /* 0x0000000000048947 */ /* 0x000fea0003800000 */
[----:B------:R-:W-:Y:S01]  /*9900*/  BPT.TRAP 0x1 ;  /* 0x000000040000795c */ /* 0x000fe20000300000 */
.L_x_567:
        /* <DEDUP_REMOVED lines=17> */
[----:B------:R-:W-:Y:S02]  /*9a20*/  UIADD3 UR35, UR10, UR43, URZ ;  /* 0x0000002b0a237290 */ /* 0x000fe4000fffe03f */
[----:B---3--:R-:W-:Y:S01]  /*9a30*/  IMAD.U32 R5, RZ, RZ, UR10 ;  /* 0x0000000aff057e24 */ /* 0x008fe2000f8e00ff */
        /* <DEDUP_REMOVED lines=13> */
[----:B------:R3:W-:Y:S02]  /*9b10*/  UBLKCP.S.G [UR40], [UR8], UR39 ;  /* 0x00000028080073ba */ /* 0x0007e40008000227 */
[----:B---3--:R-:W-:Y:S01]  /*9b20*/  NOP ;  /* 0x0000000000007918 */ /* 0x008fe20000000000 */
.L_x_553:
[----:B------:R-:W3:Y:S01]  /*9b30*/  S2R R2, SR_TID.X ;  /* 0x0000000000027919 */ /* 0x000ee20000002100 */
[----:B------:R-:W-:Y:S01]  /*9b40*/  IMAD R3, R12, 0x8, R0 ;  /* 0x000000080c037824 */ /* 0x000fe200078e0200 */
[----:B---3--:R-:W-:Y:S02]  /*9b50*/  LOP3.LUT R4, R2, 0x7f, RZ, 0xc0, !PT ;  /* 0x0000007f02047812 */ /* 0x008fe400078ec0ff */
[----:B------:R-:W-:Y:S02]  /*9b60*/  SHF.L.U32 R2, R9, 0x1f, RZ ;  /* 0x0000001f09027819 */ /* 0x000fe400000006ff */
[----:B------:R-:W-:Y:S02]  /*9b70*/  ISETP.NE.AND P1, PT, R4, RZ, PT ;  /* 0x000000ff0400720c */ /* 0x000fe40003f25270 */
[----:B------:R-:W3:Y:S02]  /*9b80*/  SYNCS.PHASECHK.TRANS64.TRYWAIT P0, [R3+URZ+0x26840], R2 ;  /* 0x02684002030075a7 */ /* 0x000ee4000800017f */
[----:B---3--:R-:W-:Y:S09]  /*9b90*/  @!P0 BRA `(.L_x_568) ;  /* 0x0000000800708947 */ /* 0x008ff20003800000 */
.L_x_587:
[----:B------:R-:W-:Y:S05]  /*9ba0*/  @P1 BRA `(.L_x_569) ;  /* 0x0000000000181947 */ /* 0x000fea0003800000 */
[----:B------:R-:W4:Y:S01]  /*9bb0*/  S2R R4, SR_TID.X ;  /* 0x0000000000047919 */ /* 0x000f220000002100 */
[----:B---3--:R-:W-:-:S04]  /*9bc0*/  IMAD.MOV.U32 R2, RZ, RZ, 0x3100 ;  /* 0x00003100ff027424 */ /* 0x008fc800078e00ff */
[----:B------:R3:W-:Y:S01]  /*9bd0*/  SYNCS.ARRIVE.TRANS64 RZ, [R3+URZ+0x26830], R2 ;  /* 0x0268300203ff79a7 */ /* 0x0007e2000800003f */
[----:B----4-:R-:W-:-:S13]  /*9be0*/  LOP3.LUT P0, RZ, R4, 0x1f, RZ, 0xc0, !PT ;  /* 0x0000001f04ff7812 */ /* 0x010fda000780c0ff */
[----:B---3--:R-:W-:Y:S05]  /*9bf0*/  @!P0 BRA `(.L_x_569) ;  /* 0x0000000000048947 */ /* 0x008fea0003800000 */
[----:B------:R-:W-:Y:S01]  /*9c00*/  BPT.TRAP 0x1 ;  /* 0x000000040000795c */ /* 0x000fe20000300000 */
.L_x_569:
[----:B------:R-:W-:Y:S01]  /*9c10*/  R2UR UR35, R5 ;  /* 0x00000000052372ca */ /* 0x000fe200000e0000 */
[C-C-:B---3--:R-:W-:Y:S01]  /*9c20*/  IMAD R2, R12.reuse, 0x3000, R0.reuse ;  /* 0x000030000c027824 */ /* 0x148fe200078e0200 */
[----:B------:R-:W-:Y:S01]  /*9c30*/  R2UR UR33, R3 ;  /* 0x00000000032172ca */ /* 0x000fe200000e0000 */
[----:B-12---:R-:W-:Y:S01]  /*9c40*/  IMAD R0, R12, 0x100, R0 ;  /* 0x000001000c007824 */ /* 0x006fe200078e0200 */
        /* <DEDUP_REMOVED lines=11> */
[----:B------:R-:W-:-:S02]  /*9d00*/  UIADD3 UR35, UR35, UR43, URZ ;  /* 0x0000002b23237290 */ /* 0x000fc4000fffe03f */
[----:B------:R-:W-:Y:S02]  /*9d10*/  UIADD3 UR33, UR33, 0x26830, URZ ;  /* 0x0002683021217890 */ /* 0x000fe4000fffe03f */
        /* <DEDUP_REMOVED lines=13> */
[----:B------:R-:W-:Y:S01]  /*9df0*/  UMOV UR25, UR33 ;  /* 0x0000002100197c82 */ /* 0x000fe20008000000 */
[----:B------:R-:W-:Y:S01]  /*9e00*/  UMOV UR27, UR35 ;  /* 0x00000023001b7c82 */ /* 0x000fe20008000000 */
[----:B------:R-:W-:Y:S01]  /*9e10*/  R2UR UR23, R11 ;  /* 0x000000000b1772ca */ /* 0x000fe200000e0000 */
[----:B------:R-:W-:Y:S01]  /*9e20*/  UMOV UR19, UR35 ;  /* 0x0000002300137c82 */ /* 0x000fe20008000000 */
[----:B------:R-:W-:Y:S01]  /*9e30*/  UMOV UR41, UR33 ;  /* 0x0000002100297c82 */ /* 0x000fe20008000000 */
[----:B------:R-:W-:Y:S01]  /*9e40*/  UMOV UR10, 0x10 ;  /* 0x00000010000a7882 */ /* 0x000fe20000000000 */
[----:B------:R-:W-:Y:S01]  /*9e50*/  ISETP.NE.AND P0, PT, R0, 0x2, PT ;  /* 0x000000020000780c */ /* 0x000fe20003f05270 */
[----:B------:R-:W-:-:S03]  /*9e60*/  ULEA.HI.X UR9, UR17, UR9, UR18, 0x2, UP0 ;  /* 0x0000000911097291 */ /* 0x000fc600080f1412 */
[----:B------:R-:W-:Y:S01]  /*9e70*/  UMOV UR18, 0x40 ;  /* 0x0000004000127882 */ /* 0x000fe20000000000 */
[----:B------:R-:W-:Y:S01]  /*9e80*/  UMOV UR17, UR33 ;  /* 0x0000002100117c82 */ /* 0x000fe20008000000 */
[----:B------:R-:W-:Y:S02]  /*9e90*/  SEL R2, RZ, 0x1, P0 ;  /* 0x00000001ff027807 */ /* 0x000fe40000000000 */
[----:B------:R-:W-:Y:S01]  /*9ea0*/  SEL R0, R0, RZ, P0 ;  /* 0x000000ff00007207 */ /* 0x000fe20000000000 */
[----:B------:R1:W-:Y:S01]  /*9eb0*/  UTMALDG.4D [UR32], [UR22], desc[UR30] ;  /* 0x00001e20160075b4 */ /* 0x0003e20008019000 */
[----:B------:R-:W-:Y:S01]  /*9ec0*/  LOP3.LUT R9, R9, R2, RZ, 0x3c, !PT ;  /* 0x0000000209097212 */ /* 0x000fe200078e3cff */
[----:B------:R1:W-:Y:S01]  /*9ed0*/  UTMALDG.4D [UR24], [UR22], desc[UR30] ;  /* 0x00001e18160075b4 */ /* 0x0003e20008019000 */
[----:B------:R1:W-:Y:S01]  /*9ee0*/  UTMALDG.4D [UR16], [UR22], desc[UR30] ;  /* 0x00001e10160075b4 */ /* 0x0003e20008019000 */
[----:B------:R1:W-:Y:S02]  /*9ef0*/  UBLKCP.S.G [UR40], [UR8], UR10 ;  /* 0x00000028080073ba */ /* 0x0003e4000800020a */
[----:B-1----:R-:W-:-:S02]  /*9f00*/  NOP ;  /* 0x0000000000007918 */ /* 0x002fc40000000000 */
.L_x_550:
[----:B------:R-:W-:Y:S05]  /*9f10*/  BSYNC B0 ;  /* 0x0000000000007941 */ /* 0x000fea0003800000 */
.L_x_548:
[----:B------:R-:W-:-:S03]  /*9f20*/  UMOV UR8, 0xffffffff ;  /* 0xffffffff00087882 */ /* 0x000fc60000000000 */
[----:B------:R-:W-:Y:S05]  /*9f30*/  BRA.DIV UR8, `(.L_x_570) ;  /* 0x00000006089c7947 */ /* 0x000fea000b800000 */
[----:B------:R-:W-:-:S13]  /*9f40*/  ELECT P0, URZ, PT ;  /* 0x00000000003f782f */ /* 0x000fda0003800000 */
.L_x_590:
[----:B------:R-:W-:Y:S05]  /*9f50*/  @!P0 BRA `(.L_x_480) ;  /* 0x0000000000848947 */ /* 0x000fea0003800000 */
[----:B------:R-:W-:-:S06]  /*9f60*/  ULOP3.LUT UR8, UR38, 0x2, URZ, 0xfc, !UPT ;  /* 0x0000000226087892 */ /* 0x000fcc000f8efc3f */
[----:B------:R-:W-:-:S05]  /*9f70*/  IMAD.U32 R2, RZ, RZ, UR8 ;  /* 0x00000008ff027e24 */ /* 0x000fca000f8e00ff */
[----:B------:R-:W-:-:S13]  /*9f80*/  ISETP.NE.AND P2, PT, R2, 0x3, PT ;  /* 0x000000030200780c */ /* 0x000fda0003f45270 */
[----:B------:R-:W-:Y:S05]  /*9f90*/  @!P2 BRA `(.L_x_571) ;  /* 0x000000000004a947 */ /* 0x000fea0003800000 */
[----:B--2---:R-:W-:Y:S01]  /*9fa0*/  BPT.TRAP 0x1 ;  /* 0x000000040000795c */ /* 0x004fe20000300000 */
.L_x_571:
        /* <DEDUP_REMOVED lines=15> */
.L_x_591:
[----:B------:R-:W3:Y:S02]  /*a0a0*/  SYNCS.PHASECHK.TRANS64.TRYWAIT P0, [R3+URZ], R2 ;  /* 0x00000002030075a7 */ /* 0x000ee4000800017f */
[----:B---3--:R-:W-:Y:S05]  /*a0b0*/  @!P0 BRA `(.L_x_573) ;  /* 0x0000000400748947 */ /* 0x008fea0003800000 */
.L_x_592:
[----:B------:R-:W-:Y:S05]  /*a0c0*/  @!P2 BRA `(.L_x_574) ;  /* 0x000000000004a947 */ /* 0x000fea0003800000 */
[----:B--2---:R-:W-:Y:S01]  /*a0d0*/  BPT.TRAP 0x1 ;  /* 0x000000040000795c */ /* 0x004fe20000300000 */
.L_x_574:
[----:B---3--:R-:W-:-:S04]  /*a0e0*/  VIADD R3, R7, 0x26840 ;  /* 0x0002684007037836 */ /* 0x008fc80000000000 */
[----:B------:R-:W-:-:S04]  /*a0f0*/  IMAD R0, R0, 0x8, R3 ;  /* 0x0000000800007824 */ /* 0x000fc800078e0203 */
[----:B------:R-:W3:Y:S02]  /*a100*/  SYNCS.PHASECHK.TRANS64.TRYWAIT P0, [R0+URZ], R5 ;  /* 0x00000005000075a7 */ /* 0x000ee4000800017f */
[----:B---3--:R-:W-:Y:S05]  /*a110*/  @!P0 BRA `(.L_x_575) ;  /* 0x0000000400708947 */ /* 0x008fea0003800000 */
.L_x_593:
[----:B------:R-:W-:-:S07]  /*a120*/  IMAD R3, R4, 0x8, R3 ;  /* 0x0000000804037824 */ /* 0x000fce00078e0203 */
.L_x_576:
[----:B----4-:R4:W1:Y:S02]  /*a130*/  SYNCS.PHASECHK.TRANS64.TRYWAIT P0, [R3+URZ], R2 ;  /* 0x00000002030075a7 */ /* 0x010864000800017f */
[----:B-1----:R-:W-:Y:S05]  /*a140*/  @!P0 NANOSLEEP.SYNCS 0x989680 ;  /* 0x009896800000895d */ /* 0x002fea0003900000 */
[----:B------:R-:W1:Y:S02]  /*a150*/  @!P0 SYNCS.PHASECHK.TRANS64 P0, [R3+URZ], R2 ;  /* 0x00000002030085a7 */ /* 0x000e64000800007f */
[----:B-1----:R-:W-:Y:S05]  /*a160*/  @!P0 BRA `(.L_x_576) ;  /* 0xfffffffc00f08947 */ /* 0x002fea000383ffff */
.L_x_480:
[----:B--2---:R-:W-:Y:S05]  /*a170*/  BSYNC B6 ;  /* 0x0000000000067941 */ /* 0x004fea0003800000 */
.L_x_474:
[----:B------:R-:W-:Y:S05]  /*a180*/  EXIT ;  /* 0x000000000000794d */ /* 0x000fea0003800000 */
.L_x_490:
[----:B------:R-:W-:Y:S02]  /*a190*/  IMAD.MOV.U32 R13, RZ, RZ, R16 ;  /* 0x000000ffff0d7224 */ /* 0x000fe400078e0010 */
[----:B------:R-:W-:Y:S02]  /*a1a0*/  IMAD.MOV.U32 R12, RZ, RZ, RZ ;  /* 0x000000ffff0c7224 */ /* 0x000fe400078e00ff */
[----:B------:R-:W-:Y:S02]  /*a1b0*/  IMAD.MOV.U32 R11, RZ, RZ, 0x1f ;  /* 0x0000001fff0b7424 */ /* 0x000fe400078e00ff */
[----:B------:R-:W-:-:S07]  /*a1c0*/  IMAD.MOV.U32 R15, RZ, RZ, -0x1 ;  /* 0xffffffffff0f7424 */ /* 0x000fce00078e00ff */
[----:B-1---5:R-:W-:Y:S05]  /*a1d0*/  WARPSYNC.COLLECTIVE R15, `(.L_x_577) ;  /* 0x000000000f087348 */ /* 0x022fea0003c00000 */
[----:B------:R2:W3:Y:S02]  /*a1e0*/  SHFL.IDX P6, R14, R13, R12, R11 ;  /* 0x0000000c0d0e7389 */ /* 0x0004e400000c000b */
[----:B-123-5:R-:W-:Y:S01]  /*a1f0*/  ENDCOLLECTIVE ;  /* 0x000000000000791b */ /* 0x02efe20003800000 */
.L_x_577:
[----:B------:R-:W-:Y:S05]  /*a200*/  BRA `(.L_x_578) ;  /* 0xffffff7000587947 */ /* 0x000fea000383ffff */
.L_x_492:
[----:B-1----:R1:W3:Y:S02]  /*a210*/  SYNCS.PHASECHK.TRANS64.TRYWAIT P0, [R18+URZ+0x26800], R5 ;  /* 0x02680005120075a7 */ /* 0x0022e4000800017f */
[----:B---3--:R-:W-:Y:S05]  /*a220*/  @!P0 NANOSLEEP.SYNCS 0x989680 ;  /* 0x009896800000895d */ /* 0x008fea0003900000 */
[----:B------:R-:W3:Y:S02]  /*a230*/  @!P0 SYNCS.PHASECHK.TRANS64 P0, [R18+URZ+0x26800], R5 ;  /* 0x02680005120085a7 */ /* 0x000ee4000800007f */
[----:B---3--:R-:W-:Y:S05]  /*a240*/  @!P0 BRA `(.L_x_492) ;  /* 0xfffffffc00f08947 */ /* 0x008fea000383ffff */
[----:B------:R-:W-:Y:S05]  /*a250*/  BRA `(.L_x_491) ;  /* 0xffffff70007c7947 */ /* 0x000fea000383ffff */
.L_x_497:
[----:B--2---:R-:W-:-:S04]  /*a260*/  IMAD.U32 R5, RZ, RZ, UR10 ;  /* 0x0000000aff057e24 */ /* 0x004fc8000f8e00ff */
[----:B------:R2:W3:Y:S03]  /*a270*/  SYNCS.PHASECHK.TRANS64.TRYWAIT P1, [R5+URZ+0x26810], R16 ;  /* 0x02681010050075a7 */ /* 0x0004e6000802017f */
[----:B---3--:R-:W-:Y:S05]  /*a280*/  @!P1 NANOSLEEP.SYNCS 0x989680 ;  /* 0x009896800000995d */ /* 0x008fea0003900000 */
[----:B------:R-:W3:Y:S02]  /*a290*/  @!P1 SYNCS.PHASECHK.TRANS64 P1, [R5+URZ+0x26810], R16 ;  /* 0x02681010050095a7 */ /* 0x000ee4000802007f */
[----:B---3--:R-:W-:Y:S05]  /*a2a0*/  @!P1 BRA `(.L_x_497) ;  /* 0xfffffffc00ec9947 */ /* 0x008fea000383ffff */
[----:B------:R-:W-:Y:S05]  /*a2b0*/  BRA `(.L_x_496) ;  /* 0xffffff7800e07947 */ /* 0x000fea000383ffff */
.L_x_501:
[----:B------:R-:W-:-:S04]  /*a2c0*/  IMAD.U32 R121, RZ, RZ, UR10 ;  /* 0x0000000aff797e24 */ /* 0x000fc8000f8e00ff */
[----:B------:R1:W1:Y:S03]  /*a2d0*/  SYNCS.PHASECHK.TRANS64.TRYWAIT P1, [R121+URZ+0x26830], R16 ;  /* 0x02683010790075a7 */ /* 0x000266000802017f */
[----:B-1----:R-:W-:Y:S05]  /*a2e0*/  @!P1 NANOSLEEP.SYNCS 0x989680 ;  /* 0x009896800000995d */ /* 0x002fea0003900000 */
[----:B------:R-:W1:Y:S02]  /*a2f0*/  @!P1 SYNCS.PHASECHK.TRANS64 P1, [R121+URZ+0x26830], R16 ;  /* 0x02683010790095a7 */ /* 0x000e64000802007f */
[----:B-1----:R-:W-:Y:S05]  /*a300*/  @!P1 BRA `(.L_x_501) ;  /* 0xfffffffc00ec9947 */ /* 0x002fea000383ffff */
[----:B------:R-:W-:Y:S05]  /*a310*/  BRA `(.L_x_500) ;  /* 0xffffff7c00ec7947 */ /* 0x000fea000383ffff */
.L_x_551:
[----:B-1----:R1:W2:Y:S02]  /*a320*/  SYNCS.PHASECHK.TRANS64.TRYWAIT P0, [R0+URZ+0x26820], R3 ;  /* 0x02682003000075a7 */ /* 0x0022a4000800017f */
[----:B--2---:R-:W-:Y:S05]  /*a330*/  @!P0 NANOSLEEP.SYNCS 0x989680 ;  /* 0x009896800000895d */ /* 0x004fea0003900000 */
[----:B------:R-:W2:Y:S02]  /*a340*/  @!P0 SYNCS.PHASECHK.TRANS64 P0, [R0+URZ+0x26820], R3 ;  /* 0x02682003000085a7 */ /* 0x000ea4000800007f */
[----:B--2---:R-:W-:Y:S05]  /*a350*/  @!P0 BRA `(.L_x_551) ;  /* 0xfffffffc00f08947 */ /* 0x004fea000383ffff */
[----:B------:R-:W-:Y:S05]  /*a360*/  BRA `(.L_x_579) ;  /* 0xffffffdc00787947 */ /* 0x000fea000383ffff */
.L_x_555:
[----:B-1----:R1:W2:Y:S02]  /*a370*/  SYNCS.PHASECHK.TRANS64.TRYWAIT P1, [R0+URZ+0x26840], R21 ;  /* 0x02684015000075a7 */ /* 0x0022a4000802017f */
[----:B--2---:R-:W-:Y:S05]  /*a380*/  @!P1 NANOSLEEP.SYNCS 0x989680 ;  /* 0x009896800000995d */ /* 0x004fea0003900000 */
[----:B------:R-:W2:Y:S02]  /*a390*/  @!P1 SYNCS.PHASECHK.TRANS64 P1, [R0+URZ+0x26840], R21 ;  /* 0x02684015000095a7 */ /* 0x000ea4000802007f */
[----:B--2---:R-:W-:Y:S05]  /*a3a0*/  @!P1 BRA `(.L_x_555) ;  /* 0xfffffffc00f09947 */ /* 0x004fea000383ffff */
[----:B------:R-:W-:Y:S05]  /*a3b0*/  BRA `(.L_x_580) ;  /* 0xffffffe400987947 */ /* 0x000fea000383ffff */
.L_x_557:
[----:B--2---:R2:W3:Y:S02]  /*a3c0*/  SYNCS.PHASECHK.TRANS64.TRYWAIT P1, [R0+URZ+0x26828], R21 ;  /* 0x02682815000075a7 */ /* 0x0044e4000802017f */
[----:B---3--:R-:W-:Y:S05]  /*a3d0*/  @!P1 NANOSLEEP.SYNCS 0x989680 ;  /* 0x009896800000995d */ /* 0x008fea0003900000 */
[----:B------:R-:W3:Y:S02]  /*a3e0*/  @!P1 SYNCS.PHASECHK.TRANS64 P1, [R0+URZ+0x26828], R21 ;  /* 0x02682815000095a7 */ /* 0x000ee4000802007f */
[----:B---3--:R-:W-:Y:S05]  /*a3f0*/  @!P1 BRA `(.L_x_557) ;  /* 0xfffffffc00f09947 */ /* 0x008fea000383ffff */
[----:B------:R-:W-:Y:S05]  /*a400*/  BRA `(.L_x_581) ;  /* 0xffffffe800487947 */ /* 0x000fea000383ffff */
.L_x_559:
[----:B---3--:R3:W4:Y:S02]  /*a410*/  SYNCS.PHASECHK.TRANS64.TRYWAIT P1, [R0+URZ+0x26848], R21 ;  /* 0x02684815000075a7 */ /* 0x008724000802017f */
[----:B----4-:R-:W-:Y:S05]  /*a420*/  @!P1 NANOSLEEP.SYNCS 0x989680 ;  /* 0x009896800000995d */ /* 0x010fea0003900000 */
[----:B------:R-:W4:Y:S02]  /*a430*/  @!P1 SYNCS.PHASECHK.TRANS64 P1, [R0+URZ+0x26848], R21 ;  /* 0x02684815000095a7 */ /* 0x000f24000802007f */
[----:B----4-:R-:W-:Y:S05]  /*a440*/  @!P1 BRA `(.L_x_559) ;  /* 0xfffffffc00f09947 */ /* 0x010fea000383ffff */
[----:B------:R-:W-:Y:S05]  /*a450*/  BRA `(.L_x_582) ;  /* 0xffffffe800dc7947 */ /* 0x000fea000383ffff */
.L_x_561:
[----:B------:R-:W-:-:S07]  /*a460*/  SHF.L.U32 R5, R9, 0x1f, RZ ;  /* 0x0000001f09057819 */ /* 0x000fce00000006ff */
.L_x_583:
[----:B-1----:R1:W2:Y:S02]  /*a470*/  SYNCS.PHASECHK.TRANS64.TRYWAIT P1, [R0+URZ+0x26820], R5 ;  /* 0x02682005000075a7 */ /* 0x0022a4000802017f */
[----:B--2---:R-:W-:Y:S05]  /*a480*/  @!P1 NANOSLEEP.SYNCS 0x989680 ;  /* 0x009896800000995d */ /* 0x004fea0003900000 */
[----:B------:R-:W2:Y:S02]  /*a490*/  @!P1 SYNCS.PHASECHK.TRANS64 P1, [R0+URZ+0x26820], R5 ;  /* 0x02682005000095a7 */ /* 0x000ea4000802007f */
[----:B--2---:R-:W-:Y:S05]  /*a4a0*/  @!P1 BRA `(.L_x_583) ;  /* 0xfffffffc00f09947 */ /* 0x004fea000383ffff */
[----:B------:R-:W-:Y:S05]  /*a4b0*/  BRA `(.L_x_584) ;  /* 0xffffffec00807947 */ /* 0x000fea000383ffff */
.L_x_564:
[----:B-1----:R1:W2:Y:S02]  /*a4c0*/  SYNCS.PHASECHK.TRANS64.TRYWAIT P1, [R0+URZ+0x26840], R7 ;  /* 0x02684007000075a7 */ /* 0x0022a4000802017f */
[----:B--2---:R-:W-:Y:S05]  /*a4d0*/  @!P1 NANOSLEEP.SYNCS 0x989680 ;  /* 0x009896800000995d */ /* 0x004fea0003900000 */
[----:B------:R-:W2:Y:S02]  /*a4e0*/  @!P1 SYNCS.PHASECHK.TRANS64 P1, [R0+URZ+0x26840], R7 ;  /* 0x02684007000095a7 */ /* 0x000ea4000802007f */
[----:B--2---:R-:W-:Y:S05]  /*a4f0*/  @!P1 BRA `(.L_x_564) ;  /* 0xfffffffc00f09947 */ /* 0x004fea000383ffff */
[----:B------:R-:W-:Y:S05]  /*a500*/  BRA `(.L_x_585) ;  /* 0xfffffff0002c7947 */ /* 0x000fea000383ffff */
.L_x_566:
[----:B--2---:R2:W3:Y:S02]  /*a510*/  SYNCS.PHASECHK.TRANS64.TRYWAIT P1, [R0+URZ+0x26828], R7 ;  /* 0x02682807000075a7 */ /* 0x0044e4000802017f */
[----:B---3--:R-:W-:Y:S05]  /*a520*/  @!P1 NANOSLEEP.SYNCS 0x989680 ;  /* 0x009896800000995d */ /* 0x008fea0003900000 */
[----:B------:R-:W3:Y:S02]  /*a530*/  @!P1 SYNCS.PHASECHK.TRANS64 P1, [R0+URZ+0x26828], R7 ;  /* 0x02682807000095a7 */ /* 0x000ee4000802007f */
[----:B---3--:R-:W-:Y:S05]  /*a540*/  @!P1 BRA `(.L_x_566) ;  /* 0xfffffffc00f09947 */ /* 0x008fea000383ffff */
[----:B------:R-:W-:Y:S05]  /*a550*/  BRA `(.L_x_586) ;  /* 0xfffffff000d47947 */ /* 0x000fea000383ffff */
.L_x_568:
[----:B---3--:R3:W4:Y:S02]  /*a560*/  SYNCS.PHASECHK.TRANS64.TRYWAIT P0, [R3+URZ+0x26840], R2 ;  /* 0x02684002030075a7 */ /* 0x008724000800017f */
[----:B----4-:R-:W-:Y:S05]  /*a570*/  @!P0 NANOSLEEP.SYNCS 0x989680 ;  /* 0x009896800000895d */ /* 0x010fea0003900000 */
[----:B------:R-:W4:Y:S02]  /*a580*/  @!P0 SYNCS.PHASECHK.TRANS64 P0, [R3+URZ+0x26840], R2 ;  /* 0x02684002030085a7 */ /* 0x000f24000800007f */
[----:B----4-:R-:W-:Y:S05]  /*a590*/  @!P0 BRA `(.L_x_568) ;  /* 0xfffffffc00f08947 */ /* 0x010fea000383ffff */
[----:B------:R-:W-:Y:S05]  /*a5a0*/  BRA `(.L_x_587) ;  /* 0xfffffff4007c7947 */ /* 0x000fea000383ffff */
.L_x_570:
[----:B------:R-:W-:Y:S01]  /*a5b0*/  BSSY B0, `(.L_x_588) ;  /* 0x0000006000007945 */ /* 0x000fe20003800000 */
[----:B------:R-:W-:-:S07]  /*a5c0*/  IMAD.MOV.U32 R15, RZ, RZ, -0x1 ;  /* 0xffffffffff0f7424 */ /* 0x000fce00078e00ff */
[----:B--2---:R-:W-:Y:S05]  /*a5d0*/  WARPSYNC.COLLECTIVE R15, `(.L_x_589) ;  /* 0x000000000f0c7348 */ /* 0x004fea0003c00000 */
[----:B------:R-:W-:Y:S02]  /*a5e0*/  ELECT P6, UR62, PT ;  /* 0x00000000003e782f */ /* 0x000fe400038c0000 */
[----:B------:R-:W-:Y:S01]  /*a5f0*/  MOV R14, UR62 ;  /* 0x0000003e000e7c02 */ /* 0x000fe20008000f00 */
[----:B--2---:R-:W-:Y:S10]  /*a600*/  ENDCOLLECTIVE ;  /* 0x000000000000791b */ /* 0x004ff40003800000 */
.L_x_589:
[----:B------:R-:W-:Y:S05]  /*a610*/  BSYNC B0 ;  /* 0x0000000000007941 */ /* 0x000fea0003800000 */
.L_x_588:
[----:B------:R-:W-:Y:S01]  /*a620*/  PLOP3.LUT P0, PT, P6, PT, PT, 0x80, 0x0 ;  /* 0x000000000000781c */ /* 0x000fe2000370f070 */
[----:B------:R-:W-:-:S12]  /*a630*/  BRA `(.L_x_590) ;  /* 0xfffffff800447947 */ /* 0x000fd8000383ffff */
.L_x_572:
[----:B-1----:R1:W3:Y:S02]  /*a640*/  SYNCS.PHASECHK.TRANS64.TRYWAIT P0, [R6+URZ], R5 ;  /* 0x00000005060075a7 */ /* 0x0022e4000800017f */
[----:B---3--:R-:W-:Y:S05]  /*a650*/  @!P0 NANOSLEEP.SYNCS 0x989680 ;  /* 0x009896800000895d */ /* 0x008fea0003900000 */
[----:B------:R-:W3:Y:S02]  /*a660*/  @!P0 SYNCS.PHASECHK.TRANS64 P0, [R6+URZ], R5 ;  /* 0x00000005060085a7 */ /* 0x000ee4000800007f */
[----:B---3--:R-:W-:Y:S05]  /*a670*/  @!P0 BRA `(.L_x_572) ;  /* 0xfffffffc00f08947 */ /* 0x008fea000383ffff */
[----:B------:R-:W-:Y:S05]  /*a680*/  BRA `(.L_x_591) ;  /* 0xfffffff800847947 */ /* 0x000fea000383ffff */
.L_x_573:
[----:B---3--:R3:W4:Y:S02]  /*a690*/  SYNCS.PHASECHK.TRANS64.TRYWAIT P0, [R3+URZ], R2 ;  /* 0x00000002030075a7 */ /* 0x008724000800017f */
[----:B----4-:R-:W-:Y:S05]  /*a6a0*/  @!P0 NANOSLEEP.SYNCS 0x989680 ;  /* 0x009896800000895d */ /* 0x010fea0003900000 */
[----:B------:R-:W4:Y:S02]  /*a6b0*/  @!P0 SYNCS.PHASECHK.TRANS64 P0, [R3+URZ], R2 ;  /* 0x00000002030085a7 */ /* 0x000f24000800007f */
[----:B----4-:R-:W-:Y:S05]  /*a6c0*/  @!P0 BRA `(.L_x_573) ;  /* 0xfffffffc00f08947 */ /* 0x010fea000383ffff */
[----:B------:R-:W-:Y:S05]  /*a6d0*/  BRA `(.L_x_592) ;  /* 0xfffffff800787947 */ /* 0x000fea000383ffff */
.L_x_575:
[----:B---3--:R3:W4:Y:S02]  /*a6e0*/  SYNCS.PHASECHK.TRANS64.TRYWAIT P0, [R0+URZ], R5 ;  /* 0x00000005000075a7 */ /* 0x008724000800017f */
[----:B----4-:R-:W-:Y:S05]  /*a6f0*/  @!P0 NANOSLEEP.SYNCS 0x989680 ;  /* 0x009896800000895d */ /* 0x010fea0003900000 */
[----:B------:R-:W4:Y:S02]  /*a700*/  @!P0 SYNCS.PHASECHK.TRANS64 P0, [R0+URZ], R5 ;  /* 0x00000005000085a7 */ /* 0x000f24000800007f */
[----:B----4-:R-:W-:Y:S05]  /*a710*/  @!P0 BRA `(.L_x_575) ;  /* 0xfffffffc00f08947 */ /* 0x010fea000383ffff */
[----:B------:R-:W-:Y:S05]  /*a720*/  BRA `(.L_x_593) ;  /* 0xfffffff8007c7947 */ /* 0x000fea000383ffff */
.L_x_594:
        /* <DEDUP_REMOVED lines=13> */
.L_x_3297:


//--------------------- .text._ZN7cutlass13device_kernelIN5flash11enable_sm90INS1_16FlashAttnBwdSm90INS1_25CollectiveMainloopBwdSm90ILi2ELi2ELi2EN4cute5tupleIJNS5_1CILi1EEES8_S8_EEENS6_IJNS7_ILi64EEENS7_ILi128EEENS7_ILi96EEEEEENS_10bfloat16_tEfNS_4arch4Sm90ELb0ELb0ELb1ELb1ELb1ELb1ELb0ELb0ELi2ELi1ELi2ELi1ELb1EEENS1_21CollectiveEpilogueBwdISD_SE_SG_Li256ELb1ELb0ELi1EEENS1_19SingleTileSchedulerILb1ELb0ELb0ELi128EEEEEEEEEvNT_6ParamsE --------------------------
	.section	.text._ZN7cutlass13device_kernelIN5flash11enable_sm90INS1_16FlashAttnBwdSm90INS1_25CollectiveMainloopBwdSm90ILi2ELi2ELi2EN4cute5tupleIJNS5_1CILi1EEES8_S8_EEENS6_IJNS7_ILi64EEENS7_ILi128EEENS7_ILi96EEEEEENS_10bfloat16_tEfNS_4arch4Sm90ELb0ELb0ELb1ELb1ELb1ELb1ELb0ELb0ELi2ELi1ELi2ELi1ELb1EEENS1_21CollectiveEpilogueBwdISD_SE_SG_Li256ELb1ELb0ELi1EEENS1_19SingleTileSchedulerILb1ELb0ELb0ELi128EEEEEEEEEvNT_6ParamsE,"ax",@progbits
	.align	128
.text._ZN7cutlass13device_kernelIN5flash11enable_sm90INS1_16FlashAttnBwdSm90INS1_25CollectiveMainloopBwdSm90ILi2ELi2ELi2EN4cute5tupleIJNS5_1CILi1EEES8_S8_EEENS6_IJNS7_ILi64EEENS7_ILi128EEENS7_ILi96EEEEEENS_10bfloat16_tEfNS_4arch4Sm90ELb0ELb0ELb1ELb1ELb1ELb1ELb0ELb0ELi2ELi1ELi2ELi1ELb1EEENS1_21CollectiveEpilogueBwdISD_SE_SG_Li256ELb1ELb0ELi1EEENS1_19SingleTileSchedulerILb1ELb0ELb0ELi128EEEEEEEEEvNT_6ParamsE:
        .type           _ZN7cutlass13device_kernelIN5flash11enable_sm90INS1_16FlashAttnBwdSm90INS1_25CollectiveMainloopBwdSm90ILi2ELi2ELi2EN4cute5tupleIJNS5_1CILi1EEES8_S8_EEENS6_IJNS7_ILi64EEENS7_ILi128EEENS7_ILi96EEEEEENS_10bfloat16_tEfNS_4arch4Sm90ELb0ELb0ELb1ELb1ELb1ELb1ELb0ELb0ELi2ELi1ELi2ELi1ELb1EEENS1_21CollectiveEpilogueBwdISD_SE_SG_Li256ELb1ELb0ELi1EEENS1_19SingleTileSchedulerILb1ELb0ELb0ELi128EEEEEEEEEvNT_6ParamsE,@function
        .size           _ZN7cutlass13device_kernelIN5flash11enable_sm90INS1_16FlashAttnBwdSm90INS1_25CollectiveMainloopBwdSm90ILi2ELi2ELi2EN4cute5tupleIJNS5_1CILi1EEES8_S8_EEENS6_IJNS7_ILi64EEENS7_ILi128EEENS7_ILi96EEEEEENS_10bfloat16_tEfNS_4arch4Sm90ELb0ELb0ELb1ELb1ELb1ELb1ELb0ELb0ELi2ELi1ELi2ELi1ELb1EEENS1_21CollectiveEpilogueBwdISD_SE_SG_Li256ELb1ELb0ELi1EEENS1_19SingleTileSchedulerILb1ELb0ELb0ELi128EEEEEEEEEvNT_6ParamsE,(.L_x_3298 - _ZN7cutlass13device_kernelIN5flash11enable_sm90INS1_16FlashAttnBwdSm90INS1_25CollectiveMainloopBwdSm90ILi2ELi2ELi2EN4cute5tupleIJNS5_1CILi1EEES8_S8_EEENS6_IJNS7_ILi64EEENS7_ILi128EEENS7_ILi96EEEEEENS_10bfloat16_tEfNS_4arch4Sm90ELb0ELb0ELb1ELb1ELb1ELb1ELb0ELb0ELi2ELi1ELi2ELi1ELb1EEENS1_21CollectiveEpilogueBwdISD_SE_SG_Li256ELb1ELb0ELi1EEENS1_19SingleTileSchedulerILb1ELb0ELb0ELi128EEEEEEEEEvNT_6ParamsE)
        .other          _ZN7cutlass13device_kernelIN5flash11enable_sm90INS1_16FlashAttnBwdSm90INS1_25CollectiveMainloopBwdSm90ILi2ELi2ELi2EN4cute5tupleIJNS5_1CILi1EEES8_S8_EEENS6_IJNS7_ILi64EEENS7_ILi128EEENS7_ILi96EEEEEENS_10bfloat16_tEfNS_4arch4Sm90ELb0ELb0ELb1ELb1ELb1ELb1ELb0ELb0ELi2ELi1ELi2ELi1ELb1EEENS1_21CollectiveEpilogueBwdISD_SE_SG_Li256ELb1ELb0ELi1EEENS1_19SingleTileSchedulerILb1ELb0ELb0ELi128EEEEEEEEEvNT_6ParamsE,@"STO_CUDA_ENTRY STV_DEFAULT"
_ZN7cutlass13device_kernelIN5flash11enable_sm90INS1_16FlashAttnBwdSm90INS1_25CollectiveMainloopBwdSm90ILi2ELi2ELi2EN4cute5tupleIJNS5_1CILi1EEES8_S8_EEENS6_IJNS7_ILi64EEENS7_ILi128EEENS7_ILi96EEEEEENS_10bfloat16_tEfNS_4arch4Sm90ELb0ELb0ELb1ELb1ELb1ELb1ELb0ELb0ELi2ELi1ELi2ELi1ELb1EEENS1_21CollectiveEpilogueBwdISD_SE_SG_Li256ELb1ELb0ELi1EEENS1_19SingleTileSchedulerILb1ELb0ELb0ELi128EEEEEEEEEvNT_6ParamsE:
        /* <DEDUP_REMOVED lines=23> */
.L_x_596:
[----:B------:R-:W-:Y:S05]  /*0170*/  BSYNC B0 ;  /* 0x0000000000007941 */ /* 0x000fea0003800000 */
.L_x_595:
        /* <DEDUP_REMOVED lines=37> */
.L_x_597:
        /* <DEDUP_REMOVED lines=22> */
.L_x_598:
[----:B------:R-:W-:Y:S01]  /*0530*/  PLOP3.LUT P0, PT, PT, PT, UP0, 0x80, 0x0 ;  /* 0x000000000000781c */ /* 0x000fe20003f0f008 */
[----:B------:R-:W-:Y:S01]  /*0540*/  NOP ;  /* 0x0000000000007918 */ /* 0x000fe20000000000 */
[----:B------:R-:W-:Y:S01]  /*0550*/  ULDC.64 UR46, c[0x0][0x208] ;  /* 0x00008200002e7ab9 */ /* 0x000fe20000000a00 */
[----:B------:R-:W-:Y:S01]  /*0560*/  BSSY B6, `(.L_x_599) ;  /* 0x0000a46000067945 */ /* 0x000fe20003800000 */
[----:B-12-4-:R-:W-:Y:S09]  /*0570*/  BAR.SYNC.DEFER_BLOCKING 0x0 ;  /* 0x0000000000007b1d */ /* 0x016ff20000010000 */
[----:B------:R-:W-:Y:S05]  /*0580*/  @!P0 BRA `(.L_x_600) ;  /* 0x0000006000b88947 */ /* 0x000fea0003800000 */
.L_x_601:
        /* <DEDUP_REMOVED lines=21> */
.L_x_602:
        /* <DEDUP_REMOVED lines=14> */
.L_x_604:
[----:B------:R-:W-:-:S05]  /*07c0*/  ULDC UR4, c[0x0][0x8bc] ;  /* 0x00022f0000047ab9 */ /* 0x000fca0000000800 */
.L_x_603:
        /* <DEDUP_REMOVED lines=21> */
.L_x_606:
        /* <DEDUP_REMOVED lines=14> */
.L_x_607:
        /* <DEDUP_REMOVED lines=10> */
.L_x_608:
        /* <DEDUP_REMOVED lines=11> */
.L_x_609:
        /* <DEDUP_REMOVED lines=72> */
.L_x_612:
        /* <DEDUP_REMOVED lines=15> */
.L_x_611:
        /* <DEDUP_REMOVED lines=22> */
.L_x_614:
        /* <DEDUP_REMOVED lines=15> */
.L_x_613:
[----:B------:R-:W-:Y:S01]  /*1310*/  SHF.R.S32.HI R25, RZ, 0x1f, R22 ;  /* 0x0000001fff197819 */ /* 0x000fe20000011416 */
[----:B------:R-:W-:-:S03]  /*1320*/  UMOV UR4, 0xffffffff ;  /* 0xffffffff00047882 */ /* 0x000fc60000000000 */
[----:B------:R-:W-:-:S04]  /*1330*/  LEA.HI R0, R25, R22, RZ, 0x7 ;  /* 0x0000001619007211 */ /* 0x000fc800078f38ff */
[----:B------:R-:W-:Y:S01]  /*1340*/  SHF.R.S32.HI R16, RZ, 0x7, R0 ;  /* 0x00000007ff107819 */ /* 0x000fe20000011400 */
[----:B------:R-:W-:Y:S06]  /*1350*/  BRA.DIV UR4, `(.L_x_615) ;  /* 0x0000009604a07947 */ /* 0x000fec000b800000 */
[----:B------:R2:W3:Y:S02]  /*1360*/  SHFL.IDX PT, R14, R16, RZ, 0x1f ;  /* 0x00001fff100e7589 */ /* 0x0004e400000e0000 */
.L_x_719:
        /* <DEDUP_REMOVED lines=14> */
.L_x_616:
        /* <DEDUP_REMOVED lines=19> */
.L_x_618:
        /* <DEDUP_REMOVED lines=126> */
.L_x_629:
[----:B------:R-:W-:-:S06]  /*1d60*/  UISETP.NE.AND UP0, UPT, UR20, 0x3, UPT ;  /* 0x000000031400788c */ /* 0x000fcc000bf05270 */
[----:B------:R-:W-:-:S13]  /*1d70*/  PLOP3.LUT P0, PT, PT, PT, UP0, 0x80, 0x0 ;  /* 0x000000000000781c */ /* 0x000fda0003f0f008 */
[----:B-1----:R-:W-:Y:S05]  /*1d80*/  @!P0 BRA `(.L_x_619) ;  /* 0x0000000000048947 */ /* 0x002fea0003800000 */
[----:B------:R-:W-:Y:S01]  /*1d90*/  BPT.TRAP 0x1 ;  /* 0x000000040000795c */ /* 0x000fe20000300000 */
.L_x_619:
[----:B------:R-:W-:Y:S01]  /*1da0*/  R2UR UR10, R18 ;  /* 0x00000000120a72ca */ /* 0x000fe200000e0000 */
[----:B------:R-:W-:-:S05]  /*1db0*/  IMAD.U32 R16, RZ, RZ, UR5 ;  /* 0x00000005ff107e24 */ /* 0x000fca000f8e00ff */
[----:B------:R-:W-:-:S07]  /*1dc0*/  SHF.L.U32 R16, R16, 0x1f, RZ ;  /* 0x0000001f10107819 */ /* 0x000fce00000006ff */
[----:B------:R-:W-:-:S09]  /*1dd0*/  ULEA UR10, UR6, UR10, 0x3 ;  /* 0x0000000a060a7291 */ /* 0x000fd2000f8e183f */
[----:B------:R1:W2:Y:S01]  /*1de0*/  SYNCS.PHASECHK.TRANS64.TRYWAIT P1, [UR10+0x26810], R16 ;  /* 0x02681010ff0075a7 */ /* 0x0002a2000802014a */
[----:B------:R-:W-:Y:S05]  /*1df0*/  @!P0 BRA `(.L_x_620) ;  /* 0x0000000000048947 */ /* 0x000fea0003800000 */
[----:B------:R-:W-:Y:S01]  /*1e00*/  BPT.TRAP 0x1 ;  /* 0x000000040000795c */ /* 0x000fe20000300000 */
.L_x_620:
[----:B--2---:R-:W-:Y:S05]  /*1e10*/  @P1 BRA `(.L_x_621) ;  /* 0x0000000000081947 */ /* 0x004fea0003800000 */
[----:B------:R-:W2:Y:S02]  /*1e20*/  SYNCS.PHASECHK.TRANS64.TRYWAIT P1, [UR10+0x26810], R16 ;  /* 0x02681010ff0075a7 */ /* 0x000ea4000802014a */
[----:B--2---:R-:W-:Y:S05]  /*1e30*/  @!P1 BRA `(.L_x_622) ;  /* 0x0000008c001c9947 */ /* 0x004fea0003800000 */
.L_x_621:
        /* <DEDUP_REMOVED lines=67> */
.L_x_623:
[----:B------:R1:W1:Y:S01]  /*2270*/  SYNCS.PHASECHK.TRANS64.TRYWAIT P1, [UR10+0x26830], R16 ;  /* 0x02683010ff0075a7 */ /* 0x000262000802014a */
[----:B------:R-:W-:Y:S05]  /*2280*/  @!P0 BRA `(.L_x_624) ;  /* 0x0000000000048947 */ /* 0x000fea0003800000 */
[----:B------:R-:W-:Y:S01]  /*2290*/  BPT.TRAP 0x1 ;  /* 0x000000040000795c */ /* 0x000fe20000300000 */
.L_x_624:
[----:B-1----:R-:W-:Y:S05]  /*22a0*/  @P1 BRA `(.L_x_625) ;  /* 0x0000000000081947 */ /* 0x002fea0003800000 */
[----:B------:R-:W1:Y:S02]  /*22b0*/  SYNCS.PHASECHK.TRANS64.TRYWAIT P1, [UR10+0x26830], R16 ;  /* 0x02683010ff0075a7 */ /* 0x000e64000802014a */
[----:B-1----:R-:W-:Y:S05]  /*22c0*/  @!P1 BRA `(.L_x_626) ;  /* 0x0000008800109947 */ /* 0x002fea0003800000 */
.L_x_625:
        /* <DEDUP_REMOVED lines=565> */
.L_x_627:
        /* <DEDUP_REMOVED lines=44> */
.L_x_628:
        /* <DEDUP_REMOVED lines=62> */
.L_x_610:
        /* <DEDUP_REMOVED lines=150> */
.L_x_631:
        /* <DEDUP_REMOVED lines=60> */
.L_x_633:
[----:B------:R-:W-:Y:S05]  /*59e0*/  BSYNC B0 ;  /* 0x0000000000007941 */ /* 0x000fea0003800000 */
.L_x_632:
        /* <DEDUP_REMOVED lines=22> */
.L_x_635:
[----:B------:R-:W-:Y:S05]  /*5b50*/  BSYNC B0 ;  /* 0x0000000000007941 */ /* 0x000fea0003800000 */
.L_x_634:
        /* <DEDUP_REMOVED lines=26> */
.L_x_637:
[----:B------:R-:W-:Y:S05]  /*5d00*/  BSYNC B0 ;  /* 0x0000000000007941 */ /* 0x000fea0003800000 */
.L_x_636:
        /* <DEDUP_REMOVED lines=23> */
.L_x_630:
        /* <DEDUP_REMOVED lines=41> */
.L_x_638:
        /* <DEDUP_REMOVED lines=47> */
.L_x_640:
[----:B------:R-:W-:Y:S05]  /*6400*/  BSYNC B0 ;  /* 0x0000000000007941 */ /* 0x000fea0003800000 */
.L_x_639:
        /* <DEDUP_REMOVED lines=21> */
.L_x_642:
[----:B------:R-:W-:Y:S05]  /*6560*/  BSYNC B0 ;  /* 0x0000000000007941 */ /* 0x000fea0003800000 */
.L_x_641:
        /* <DEDUP_REMOVED lines=25> */
.L_x_644:
[----:B------:R-:W-:Y:S05]  /*6700*/  BSYNC B0 ;  /* 0x0000000000007941 */ /* 0x000fea0003800000 */
.L_x_643:
        /* <DEDUP_REMOVED lines=22> */
.L_x_600:
        /* <DEDUP_REMOVED lines=9> */
[----:B------:R-:W1:Y:S01]  /*6900*/  S2UR UR25, SR_CTAID.X ;  /* 0x00000000001979c3 */ /* 0x000e620000002500 */
[----:B------:R-:W-:-:S04]  /*6910*/  ISETP.NE.U32.AND P0, PT, RZ, UR4, PT ;  /* 0x00000004ff007c0c */ /* 0x000fc8000bf05070 */
[----:B------:R-:W-:-:S03]  /*6920*/  ISETP.NE.AND.EX P0, PT, RZ, UR5, PT, P0 ;  /* 0x00000005ff007c0c */ /* 0x000fc6000bf05300 */
[----:B------:R-:W2:Y:S10]  /*6930*/  S2UR UR12, SR_CTAID.Z ;  /* 0x00000000000c79c3 */ /* 0x000eb40000002700 */
[----:B------:R-:W-:Y:S05]  /*6940*/  @!P0 BRA `(.L_x_646) ;  /* 0x00000000001c8947 */ /* 0x000fea0003800000 */
[----:B------:R-:W-:Y:S02]  /*6950*/  ULDC.64 UR4, c[0x0][0x8d8] ;  /* 0x0002360000047ab9 */ /* 0x000fe40000000a00 */
[----:B--2---:R-:W-:-:S06]  /*6960*/  UIMAD.WIDE UR4, UR12, 0x4, UR4 ;  /* 0x000000040c0478a5 */ /* 0x004fcc000f8e0204 */
[----:B------:R-:W-:Y:S02]  /*6970*/  IMAD.U32 R2, RZ, RZ, UR4 ;  /* 0x00000004ff027e24 */ /* 0x000fe4000f8e00ff */
[----:B------:R-:W-:-:S05]  /*6980*/  IMAD.U32 R3, RZ, RZ, UR5 ;  /* 0x00000005ff037e24 */ /* 0x000fca000f8e00ff */
[----:B------:R-:W2:Y:S02]  /*6990*/  LDG.E R2, desc[UR46][R2.64] ;  /* 0x0000002e02027981 */ /* 0x000ea4000c1e1900 */
[----:B--2---:R-:W-:Y:S01]  /*69a0*/  R2UR UR4, R2 ;  /* 0x00000000020472ca */ /* 0x004fe200000e0000 */
[----:B------:R-:W-:-:S14]  /*69b0*/  BRA `(.L_x_647) ;  /* 0x0000000000387947 */ /* 0x000fdc0003800000 */
.L_x_646:
[----:B------:R-:W-:Y:S02]  /*69c0*/  ULDC.64 UR4, c[0x0][0x8d0] ;  /* 0x0002340000047ab9 */ /* 0x000fe40000000a00 */
[----:B------:R-:W-:-:S04]  /*69d0*/  ISETP.NE.U32.AND P0, PT, RZ, UR4, PT ;  /* 0x00000004ff007c0c */ /* 0x000fc8000bf05070 */
[----:B------:R-:W-:-:S13]  /*69e0*/  ISETP.NE.AND.EX P0, PT, RZ, UR5, PT, P0 ;  /* 0x00000005ff007c0c */ /* 0x000fda000bf05300 */
[----:B------:R-:W-:Y:S05]  /*69f0*/  @!P0 BRA `(.L_x_648) ;  /* 0x0000000000248947 */ /* 0x000fea0003800000 */
[----:B------:R-:W-:Y:S02]  /*6a00*/  ULDC.64 UR4, c[0x0][0x8d0] ;  /* 0x0002340000047ab9 */ /* 0x000fe40000000a00 */
[----:B--2---:R-:W-:-:S06]  /*6a10*/  UIMAD.WIDE UR4, UR12, 0x4, UR4 ;  /* 0x000000040c0478a5 */ /* 0x004fcc000f8e0204 */
[----:B------:R-:W-:Y:S02]  /*6a20*/  IMAD.U32 R2, RZ, RZ, UR4 ;  /* 0x00000004ff027e24 */ /* 0x000fe4000f8e00ff */
[----:B------:R-:W-:-:S05]  /*6a30*/  IMAD.U32 R3, RZ, RZ, UR5 ;  /* 0x00000005ff037e24 */ /* 0x000fca000f8e00ff */
[----:B------:R-:W2:Y:S04]  /*6a40*/  LDG.E R0, desc[UR46][R2.64] ;  /* 0x0000002e02007981 */ /* 0x000ea8000c1e1900 */
[----:B------:R-:W2:Y:S02]  /*6a50*/  LDG.E R5, desc[UR46][R2.64+0x4] ;  /* 0x0000042e02057981 */ /* 0x000ea4000c1e1900 */
[----:B--2---:R-:W-:-:S05]  /*6a60*/  IMAD.IADD R0, R5, 0x1, -R0 ;  /* 0x0000000105007824 */ /* 0x004fca00078e0a00 */
[----:B------:R-:W-:Y:S01]  /*6a70*/  R2UR UR4, R0 ;  /* 0x00000000000472ca */ /* 0x000fe200000e0000 */
[----:B------:R-:W-:-:S14]  /*6a80*/  BRA `(.L_x_647) ;  /* 0x0000000000047947 */ /* 0x000fdc0003800000 */
.L_x_648:
[----:B------:R-:W-:-:S05]  /*6a90*/  ULDC UR4, c[0x0][0x8bc] ;  /* 0x00022f0000047ab9 */ /* 0x000fca0000000800 */
.L_x_647:
[----:B-1----:R-:W-:-:S04]  /*6aa0*/  USHF.L.U32 UR5, UR25, 0x7, URZ ;  /* 0x0000000719057899 */ /* 0x002fc8000800063f */
[----:B------:R-:W-:-:S04]  /*6ab0*/  UISETP.GE.AND UP0, UPT, UR5, UR4, UPT ;  /* 0x000000040500728c */ /* 0x000fc8000bf06270 */
[----:B--2---:R-:W-:-:S06]  /*6ac0*/  USEL UR12, UR12, 0xffffffff, !UP0 ;  /* 0xffffffff0c0c7887 */ /* 0x004fcc000c000000 */
        /* <DEDUP_REMOVED lines=10> */
[----:B------:R-:W-:Y:S02]  /*6b70*/  ULDC.64 UR4, c[0x0][0x780] ;  /* 0x0001e00000047ab9 */ /* 0x000fe40000000a00 */
[----:B------:R-:W-:-:S03]  /*6b80*/  UISETP.NE.U32.AND UP1, UPT, UR4, URZ, UPT ;  /* 0x0000003f0400728c */ /* 0x000fc6000bf25070 */
[----:B------:R-:W2:Y:S01]  /*6b90*/  @P0 LDG.E R0, desc[UR46][R2.64] ;  /* 0x0000002e02000981 */ /* 0x000ea2000c1e1900 */
[----:B------:R-:W-:-:S06]  /*6ba0*/  UISETP.NE.AND.EX UP1, UPT, UR5, URZ, UPT, UP1 ;  /* 0x0000003f0500728c */ /* 0x000fcc000bf25310 */
[----:B------:R-:W-:-:S05]  /*6bb0*/  PLOP3.LUT P1, PT, PT, PT, UP1, 0x80, 0x0 ;  /* 0x000000000000781c */ /* 0x000fca0003f2f018 */
[----:B------:R-:W-:Y:S02]  /*6bc0*/  @UP1 ULDC.64 UR4, c[0x0][0x780] ;  /* 0x0001e00000041ab9 */ /* 0x000fe40000000a00 */
[----:B------:R-:W-:-:S06]  /*6bd0*/  @UP1 UIMAD.WIDE UR4, UR12, 0x4, UR4 ;  /* 0x000000040c0418a5 */ /* 0x000fcc000f8e0204 */
[----:B------:R-:W-:Y:S02]  /*6be0*/  IMAD.U32 R4, RZ, RZ, UR4 ;  /* 0x00000004ff047e24 */ /* 0x000fe4000f8e00ff */
[----:B------:R-:W-:-:S05]  /*6bf0*/  IMAD.U32 R5, RZ, RZ, UR5 ;  /* 0x00000005ff057e24 */ /* 0x000fca000f8e00ff */
[----:B------:R-:W3:Y:S01]  /*6c00*/  @P1 LDG.E R4, desc[UR46][R4.64] ;  /* 0x0000002e04041981 */ /* 0x000ee2000c1e1900 */
[----:B------:R-:W-:Y:S01]  /*6c10*/  PLOP3.LUT P2, PT, PT, PT, UP0, 0x80, 0x0 ;  /* 0x000000000000781c */ /* 0x000fe20003f4f008 */
[----:B------:R-:W1:-:S12]  /*6c20*/  S2UR UR19, SR_CTAID.Y ;  /* 0x00000000001379c3 */ /* 0x000e580000002600 */
[----:B--2---:R-:W-:-:S13]  /*6c30*/  @P2 R2UR UR4, R0 ;  /* 0x00000000000422ca */ /* 0x004fda00000e0000 */
[----:B------:R-:W-:-:S04]  /*6c40*/  @UP0 ULEA UR4, UR12, UR4, 0x6 ;  /* 0x000000040c040291 */ /* 0x000fc8000f8e303f */
[----:B------:R-:W-:-:S04]  /*6c50*/  @UP0 USHF.R.S32.HI UR5, URZ, 0x1f, UR4 ;  /* 0x0000001f3f050899 */ /* 0x000fc80008011404 */
[----:B------:R-:W-:-:S03]  /*6c60*/  @UP0 ULEA.HI UR5, UR5, UR4, URZ, 0x6 ;  /* 0x0000000405050291 */ /* 0x000fc6000f8f303f */
[----:B------:R-:W-:Y:S01]  /*6c70*/  ULDC UR4, c[0x0][0x280] ;  /* 0x0000a00000047ab9 */ /* 0x000fe20000000800 */
[----:B------:R-:W-:Y:S01]  /*6c80*/  @UP0 USHF.R.S32.HI UR5, URZ, 0x6, UR5 ;  /* 0x000000063f050899 */ /* 0x000fe20008011405 */
[----:B---3--:R-:W-:Y:S01]  /*6c90*/  @P1 R2UR UR4, R4 ;  /* 0x00000000040412ca */ /* 0x008fe200000e0000 */
[----:B-1----:R-:W-:-:S14]  /*6ca0*/  @P1 BRA `(.L_x_649) ;  /* 0x0000000000181947 */ /* 0x002fdc0003800000 */
[----:B------:R-:W-:Y:S05]  /*6cb0*/  @!P0 BRA `(.L_x_649) ;  /* 0x0000000000148947 */ /* 0x000fea0003800000 */
[----:B------:R-:W2:Y:S04]  /*6cc0*/  LDG.E R4, desc[UR46][R2.64] ;  /* 0x0000002e02047981 */ /* 0x000ea8000c1e1900 */
[----:B------:R-:W3:Y:S01]  /*6cd0*/  LDG.E R0, desc[UR46][R2.64+0x4] ;  /* 0x0000042e02007981 */ /* 0x000ee2000c1e1900 */
[----:B--2---:R-:W-:Y:S02]  /*6ce0*/  R2UR UR6, R4 ;  /* 0x00000000040672ca */ /* 0x004fe400000e0000 */
[----:B---3--:R-:W-:-:S13]  /*6cf0*/  R2UR UR4, R0 ;  /* 0x00000000000472ca */ /* 0x008fda00000e0000 */
[----:B------:R-:W-:-:S12]  /*6d00*/  UIADD3 UR4, -UR6, UR4, URZ ;  /* 0x0000000406047290 */ /* 0x000fd8000fffe13f */
.L_x_649:
[----:B------:R-:W-:Y:S02]  /*6d10*/  UISETP.GE.AND UP1, UPT, UR4, 0x1, UPT ;  /* 0x000000010400788c */ /* 0x000fe4000bf26270 */
[----:B------:R-:W-:Y:S01]  /*6d20*/  @UP0 UIMAD UR5, UR5, 0x1800, URZ ;  /* 0x00001800050508a4 */ /* 0x000fe2000f8e023f */
[----:B------:R-:W-:Y:S01]  /*6d30*/  UMOV UR6, URZ ;  /* 0x0000003f00067c82 */ /* 0x000fe20008000000 */
[----:B------:R-:W-:Y:S02]  /*6d40*/  UMOV UR7, URZ ;  /* 0x0000003f00077c82 */ /* 0x000fe40008000000 */
[----:B------:R-:W-:Y:S01]  /*6d50*/  PLOP3.LUT P0, PT, PT, PT, UP1, 0x80, 0x0 ;  /* 0x000000000000781c */ /* 0x000fe20003f0f018 */
[----:B------:R-:W-:Y:S02]  /*6d60*/  @UP0 USHF.R.S32.HI UR8, URZ, 0x1f, UR5 ;  /* 0x0000001f3f080899 */ /* 0x000fe40008011405 */
[----:B------:R-:W-:Y:S01]  /*6d70*/  USHF.R.S32.HI UR20, URZ, 0x1f, UR19 ;  /* 0x0000001f3f147899 */ /* 0x000fe20008011413 */
[----:B------:R-:W-:-:S04]  /*6d80*/  @UP0 UMOV UR6, UR5 ;  /* 0x0000000500060c82 */ /* 0x000fc80008000000 */
[----:B------:R-:W-:-:S05]  /*6d90*/  @UP0 UMOV UR7, UR8 ;  /* 0x0000000800070c82 */ /* 0x000fca0008000000 */
[----:B------:R-:W-:Y:S05]  /*6da0*/  @!P0 BRA `(.L_x_605) ;  /* 0x0000003c00048947 */ /* 0x000fea0003800000 */
[----:B------:R-:W1:Y:S01]  /*6db0*/  S2R R0, SR_TID.X ;  /* 0x0000000000007919 */ /* 0x000e620000002100 */
[----:B------:R-:W-:Y:S01]  /*6dc0*/  ULDC.64 UR10, c[0x0][0x2d8] ;  /* 0x0000b600000a7ab9 */ /* 0x000fe20000000a00 */
[----:B------:R-:W-:Y:S02]  /*6dd0*/  UIADD3 UR5, UR4, 0x3f, URZ ;  /* 0x0000003f04057890 */ /* 0x000fe4000fffe03f */
[----:B------:R-:W-:Y:S02]  /*6de0*/  UIMAD UR8, UR20, UR10, URZ ;  /* 0x0000000a140872a4 */ /* 0x000fe4000f8e023f */
[----:B------:R-:W-:Y:S02]  /*6df0*/  UISETP.GE.AND UP1, UPT, UR4, 0x41, UPT ;  /* 0x000000410400788c */ /* 0x000fe4000bf26270 */
[----:B------:R-:W-:Y:S02]  /*6e00*/  USHF.R.S32.HI UR4, URZ, 0x1f, UR5 ;  /* 0x0000001f3f047899 */ /* 0x000fe40008011405 */
[----:B------:R-:W-:-:S02]  /*6e10*/  UIMAD UR9, UR19, UR11, UR8 ;  /* 0x0000000b130972a4 */ /* 0x000fc4000f8e0208 */
[----:B------:R-:W-:Y:S01]  /*6e20*/  USHF.R.S32.HI UR8, URZ, 0x1f, UR12 ;  /* 0x0000001f3f087899 */ /* 0x000fe2000801140c */
[----:B------:R-:W-:Y:S01]  /*6e30*/  PLOP3.LUT P1, PT, PT, PT, UP1, 0x80, 0x0 ;  /* 0x000000000000781c */ /* 0x000fe20003f2f018 */
[----:B------:R-:W-:Y:S02]  /*6e40*/  UIMAD.WIDE.U32 UR14, UR19, UR10, URZ ;  /* 0x0000000a130e72a5 */ /* 0x000fe4000f8e003f */
[----:B------:R-:W-:Y:S02]  /*6e50*/  ULEA.HI UR4, UR4, UR5, URZ, 0x6 ;  /* 0x0000000504047291 */ /* 0x000fe4000f8f303f */
[----:B------:R-:W-:Y:S02]  /*6e60*/  USEL UR13, UR8, URZ, !UP0 ;  /* 0x0000003f080d7287 */ /* 0x000fe4000c000000 */
[----:B------:R-:W-:Y:S02]  /*6e70*/  UIADD3 UR8, UP2, UR6, UR14, URZ ;  /* 0x0000000e06087290 */ /* 0x000fe4000ff5e03f */
[----:B------:R-:W-:-:S02]  /*6e80*/  UIADD3 UR5, UR15, UR9, URZ ;  /* 0x000000090f057290 */ /* 0x000fc4000fffe03f */
[----:B------:R-:W-:Y:S01]  /*6e90*/  USHF.R.S32.HI UR4, URZ, 0x6, UR4 ;  /* 0x000000063f047899 */ /* 0x000fe20008011404 */
[----:B------:R-:W-:Y:S01]  /*6ea0*/  ULDC UR10, c[0x0][0x288] ;  /* 0x0000a200000a7ab9 */ /* 0x000fe20000000800 */
[----:B------:R-:W-:Y:S01]  /*6eb0*/  USEL UR18, UR12, URZ, !UP0 ;  /* 0x0000003f0c127287 */ /* 0x000fe2000c000000 */
[----:B------:R-:W-:Y:S01]  /*6ec0*/  ULDC.64 UR16, c[0x0][0x2e0] ;  /* 0x0000b80000107ab9 */ /* 0x000fe20000000a00 */
[----:B------:R-:W-:Y:S02]  /*6ed0*/  UIMAD UR12, UR12, UR10, URZ ;  /* 0x0000000a0c0c72a4 */ /* 0x000fe4000f8e023f */
[----:B------:R-:W-:Y:S01]  /*6ee0*/  UIADD3.X UR9, UR7, UR5, URZ, UP2, !UPT ;  /* 0x0000000507097290 */ /* 0x000fe200097fe43f */
[----:B-1----:R-:W-:Y:S01]  /*6ef0*/  LOP3.LUT R0, R0, 0x1f, RZ, 0xc0, !PT ;  /* 0x0000001f00007812 */ /* 0x002fe200078ec0ff */
[----:B------:R-:W-:Y:S01]  /*6f00*/  ULDC UR11, c[0x0][0x760] ;  /* 0x0001d800000b7ab9 */ /* 0x000fe20000000800 */
[----:B------:R-:W-:Y:S02]  /*6f10*/  UIMAD UR13, UR13, UR16, URZ ;  /* 0x000000100d0d72a4 */ /* 0x000fe4000f8e023f */
[----:B------:R-:W-:-:S02]  /*6f20*/  UISETP.LT.AND UP2, UPT, UR4, 0x1, UPT ;  /* 0x000000010400788c */ /* 0x000fc4000bf41270 */
[----:B------:R-:W-:Y:S02]  /*6f30*/  UIMAD UR10, UR10, UR11, URZ ;  /* 0x0000000b0a0a72a4 */ /* 0x000fe4000f8e023f */
[----:B------:R-:W-:Y:S02]  /*6f40*/  UIADD3 UR11, UP0, UR12, UR19, URZ ;  /* 0x000000130c0b7290 */ /* 0x000fe4000ff1e03f */
[----:B------:R-:W-:Y:S02]  /*6f50*/  UIMAD UR13, UR18, UR17, UR13 ;  /* 0x00000011120d72a4 */ /* 0x000fe4000f8e020d */
[----:B------:R-:W-:Y:S02]  /*6f60*/  USEL UR19, UR4, 0x1, !UP2 ;  /* 0x0000000104137887 */ /* 0x000fe4000d000000 */
[----:B------:R-:W-:Y:S01]  /*6f70*/  UIMAD.WIDE.U32 UR8, UR18, UR16, UR8 ;  /* 0x00000010120872a5 */ /* 0x000fe2000f8e0008 */
[----:B------:R-:W-:Y:S01]  /*6f80*/  ELECT P0, URZ, PT ;  /* 0x00000000003f782f */ /* 0x000fe20003800000 */
[----:B------:R-:W-:-:S02]  /*6f90*/  ULEA.HI.X.SX32 UR12, UR12, UR20, 0x1, UP0 ;  /* 0x000000140c0c7291 */ /* 0x000fc400080f0e3f */
[----:B------:R-:W-:Y:S02]  /*6fa0*/  ULOP3.LUT UR32, UR19, 0x1, URZ, 0xc0, !UPT ;  /* 0x0000000113207892 */ /* 0x000fe4000f8ec03f */
[----:B------:R-:W-:Y:S01]  /*6fb0*/  UIADD3 UR27, UR9, UR13, URZ ;  /* 0x0000000d091b7290 */ /* 0x000fe2000fffe03f */
[----:B------:R-:W-:Y:S01]  /*6fc0*/  UMOV UR4, URZ ;  /* 0x0000003f00047c82 */ /* 0x000fe20008000000 */
[----:B------:R-:W-:Y:S10]  /*6fd0*/  @!P1 BRA `(.L_x_650) ;  /* 0x0000000800bc9947 */ /* 0x000ff40003800000 */
[----:B------:R-:W-:Y:S01]  /*6fe0*/  UMOV UR15, UR5 ;  /* 0x00000005000f7c82 */ /* 0x000fe20008000000 */
[----:B------:R-:W-:Y:S01]  /*6ff0*/  ULDC.64 UR4, c[0x0][0x2c0] ;  /* 0x0000b00000047ab9 */ /* 0x000fe20000000a00 */
[----:B------:R-:W-:-:S04]  /*7000*/  UIMAD.WIDE.U32 UR16, UR18, UR16, UR14 ;  /* 0x00000010121072a5 */ /* 0x000fc8000f8e000e */
[----:B------:R-:W-:-:S04]  /*7010*/  UIADD3 UR23, UP0, UR6, UR16, URZ ;  /* 0x0000001006177290 */ /* 0x000fc8000ff1e03f */
[----:B------:R-:W-:Y:S02]  /*7020*/  UIADD3.X UR6, UR7, UR13, UR17, UP0, !UPT ;  /* 0x0000000d07067290 */ /* 0x000fe400087fe411 */
[----:B------:R-:W-:Y:S02]  /*7030*/  ULEA UR22, UP0, UR23, UR4, 0x2 ;  /* 0x0000000417167291 */ /* 0x000fe4000f80103f */
[----:B------:R-:W-:Y:S02]  /*7040*/  UIADD3 UR13, UR19, -UR32, URZ ;  /* 0x80000020130d7290 */ /* 0x000fe4000fffe03f */
[----:B------:R-:W-:Y:S02]  /*7050*/  ULEA.HI.X UR23, UR23, UR5, UR6, 0x2, UP0 ;  /* 0x0000000517177291 */ /* 0x000fe400080f1406 */
[----:B------:R-:W-:Y:S02]  /*7060*/  UIADD3 UR18, UP0, UR22, 0x3000, URZ ;  /* 0x0000300016127890 */ /* 0x000fe4000ff1e03f */
[----:B------:R-:W-:-:S02]  /*7070*/  UIADD3 UR20, UP1, UR22, 0x6000, URZ ;  /* 0x0000600016147890 */ /* 0x000fc4000ff3e03f */
[----:B------:R-:W-:Y:S02]  /*7080*/  UIADD3 UR22, UP2, UR22, 0x9000, URZ ;  /* 0x0000900016167890 */ /* 0x000fe4000ff5e03f */
[----:B------:R-:W-:Y:S02]  /*7090*/  UIADD3.X UR19, URZ, UR23, URZ, UP0, !UPT ;  /* 0x000000173f137290 */ /* 0x000fe400087fe43f */
[----:B------:R-:W-:Y:S02]  /*70a0*/  UIADD3.X UR21, URZ, UR23, URZ, UP1, !UPT ;  /* 0x000000173f157290 */ /* 0x000fe40008ffe43f */
[----:B------:R-:W-:Y:S01]  /*70b0*/  UIADD3.X UR23, URZ, UR23, URZ, UP2, !UPT ;  /* 0x000000173f177290 */ /* 0x000fe200097fe43f */
[----:B------:R-:W-:Y:S01]  /*70c0*/  UMOV UR5, URZ ;  /* 0x0000003f00057c82 */ /* 0x000fe20008000000 */
[----:B------:R-:W-:-:S10]  /*70d0*/  UMOV UR4, URZ ;  /* 0x0000003f00047c82 */ /* 0x000fd40008000000 */
.L_x_675:
        /* <DEDUP_REMOVED lines=17> */
.L_x_653:
[----:B------:R-:W2:Y:S04]  /*71f0*/  LDG.E.STRONG.GPU R4, desc[UR46][R2.64] ;  /* 0x0000002e02047981 */ /* 0x000ea8000c1ef900 */
[----:B--2---:R-:W-:Y:S01]  /*7200*/  CCTL.IVALL ;  /* 0x00000000ff00798f */ /* 0x004fe20002000000 */
[----:B------:R-:W-:Y:S05]  /*7210*/  YIELD ;  /* 0x0000000000007946 */ /* 0x000fea0003800000 */
[----:B------:R-:W-:-:S13]  /*7220*/  ISETP.NE.AND P2, PT, R4, UR25, PT ;  /* 0x0000001904007c0c */ /* 0x000fda000bf45270 */
[----:B------:R-:W-:Y:S05]  /*7230*/  @P2 BRA `(.L_x_653) ;  /* 0xfffffffc00ec2947 */ /* 0x000fea000383ffff */
.L_x_652:
[----:B------:R-:W-:Y:S05]  /*7240*/  BSYNC B0 ;  /* 0x0000000000007941 */ /* 0x000fea0003800000 */
.L_x_651:
[----:B------:R-:W-:-:S03]  /*7250*/  UMOV UR16, 0xffffffff ;  /* 0xffffffff00107882 */ /* 0x000fc60000000000 */
[----:B------:R-:W-:Y:S05]  /*7260*/  BRA.DIV UR16, `(.L_x_654) ;  /* 0x0000003a10407947 */ /* 0x000fea000b800000 */
[----:B------:R-:W-:Y:S01]  /*7270*/  NOP ;  /* 0x0000000000007918 */ /* 0x000fe20000000000 */
.L_x_722:
        /* <DEDUP_REMOVED lines=19> */
.L_x_656:
[----:B------:R-:W-:Y:S05]  /*73b0*/  BSYNC B0 ;  /* 0x0000000000007941 */ /* 0x000fea0003800000 */
.L_x_655:
        /* <DEDUP_REMOVED lines=13> */
.L_x_658:
[----:B------:R-:W-:Y:S05]  /*7490*/  BSYNC B0 ;  /* 0x0000000000007941 */ /* 0x000fea0003800000 */
.L_x_657:
[----:B------:R-:W-:Y:S06]  /*74a0*/  BAR.ARV 0xa, 0xa0 ;  /* 0x0282800000007b1d */ /* 0x000fec0000002000 */
[----:B------:R-:W-:Y:S04]  /*74b0*/  BSSY B0, `(.L_x_659) ;  /* 0x0000003000007945 */ /* 0x000fe80003800000 */
[----:B------:R-:W-:Y:S05]  /*74c0*/  @!P0 BRA `(.L_x_660) ;  /* 0x0000000000048947 */ /* 0x000fea0003800000 */
[----:B------:R-:W-:-:S04]  /*74d0*/  DEPBAR.LE SB0, 0x0 ;  /* 0x000080000000791a */ /* 0x000fc80000000000 */
.L_x_660:
[----:B------:R-:W-:Y:S05]  /*74e0*/  BSYNC B0 ;  /* 0x0000000000007941 */ /* 0x000fea0003800000 */
.L_x_659:
        /* <DEDUP_REMOVED lines=19> */
.L_x_662:
[----:B------:R-:W-:Y:S05]  /*7620*/  BSYNC B0 ;  /* 0x0000000000007941 */ /* 0x000fea0003800000 */
.L_x_661:
        /* <DEDUP_REMOVED lines=9> */
.L_x_665:
[----:B------:R-:W2:Y:S04]  /*76c0*/  LDG.E.STRONG.GPU R4, desc[UR46][R2.64] ;  /* 0x0000002e02047981 */ /* 0x000ea8000c1ef900 */
[----:B--2---:R-:W-:Y:S01]  /*76d0*/  CCTL.IVALL ;  /* 0x00000000ff00798f */ /* 0x004fe20002000000 */
[----:B------:R-:W-:Y:S05]  /*76e0*/  YIELD ;  /* 0x0000000000007946 */ /* 0x000fea0003800000 */
[----:B------:R-:W-:-:S13]  /*76f0*/  ISETP.NE.AND P2, PT, R4, UR25, PT ;  /* 0x0000001904007c0c */ /* 0x000fda000bf45270 */
[----:B------:R-:W-:Y:S05]  /*7700*/  @P2 BRA `(.L_x_665) ;  /* 0xfffffffc00ec2947 */ /* 0x000fea000383ffff */
.L_x_664:
[----:B------:R-:W-:Y:S05]  /*7710*/  BSYNC B0 ;  /* 0x0000000000007941 */ /* 0x000fea0003800000 */
.L_x_663:
[----:B------:R-:W-:-:S03]  /*7720*/  UMOV UR6, 0xffffffff ;  /* 0xffffffff00067882 */ /* 0x000fc60000000000 */
[----:B------:R-:W-:Y:S05]  /*7730*/  BRA.DIV UR6, `(.L_x_666) ;  /* 0x0000003606287947 */ /* 0x000fea000b800000 */
[----:B------:R-:W-:Y:S01]  /*7740*/  NOP ;  /* 0x0000000000007918 */ /* 0x000fe20000000000 */
.L_x_725:
        /* <DEDUP_REMOVED lines=13> */
.L_x_668:
[----:B------:R-:W-:Y:S05]  /*7820*/  BSYNC B0 ;  /* 0x0000000000007941 */ /* 0x000fea0003800000 */
.L_x_667:
        /* <DEDUP_REMOVED lines=13> */
.L_x_670:
[----:B------:R-:W-:Y:S05]  /*7900*/  BSYNC B0 ;  /* 0x0000000000007941 */ /* 0x000fea0003800000 */
.L_x_669:
[----:B------:R-:W-:Y:S06]  /*7910*/  BAR.ARV 0xa, 0xa0 ;  /* 0x0282800000007b1d */ /* 0x000fec0000002000 */
[----:B------:R-:W-:Y:S04]  /*7920*/  BSSY B0, `(.L_x_671) ;  /* 0x0000003000007945 */ /* 0x000fe80003800000 */
[----:B------:R-:W-:Y:S05]  /*7930*/  @!P0 BRA `(.L_x_672) ;  /* 0x0000000000048947 */ /* 0x000fea0003800000 */
[----:B------:R-:W-:-:S04]  /*7940*/  DEPBAR.LE SB0, 0x0 ;  /* 0x000080000000791a */ /* 0x000fc80000000000 */
.L_x_672:
[----:B------:R-:W-:Y:S05]  /*7950*/  BSYNC B0 ;  /* 0x0000000000007941 */ /* 0x000fea0003800000 */
.L_x_671:
        /* <DEDUP_REMOVED lines=19> */
.L_x_674:
[----:B------:R-:W-:Y:S05]  /*7a90*/  BSYNC B0 ;  /* 0x0000000000007941 */ /* 0x000fea0003800000 */
.L_x_673:
[----:B------:R-:W-:Y:S02]  /*7aa0*/  UIADD3 UR4, UR4, 0x2, URZ ;  /* 0x0000000204047890 */ /* 0x000fe4000fffe03f */
[----:B------:R-:W-:Y:S01]  /*7ab0*/  UIADD3 UR5, UR5, 0x1, URZ ;  /* 0x0000000105057890 */ /* 0x000fe2000fffe03f */
[----:B------:R-:W-:Y:S11]  /*7ac0*/  @P1 BRA `(.L_x_675) ;  /* 0xfffffff400841947 */ /* 0x000ff6000383ffff */
.L_x_650:
        /* <DEDUP_REMOVED lines=13> */
.L_x_678:
[----:B------:R-:W2:Y:S04]  /*7ba0*/  LDG.E.STRONG.GPU R0, desc[UR46][R2.64] ;  /* 0x0000002e02007981 */ /* 0x000ea8000c1ef900 */
[----:B--2---:R-:W-:Y:S01]  /*7bb0*/  CCTL.IVALL ;  /* 0x00000000ff00798f */ /* 0x004fe20002000000 */
[----:B------:R-:W-:Y:S05]  /*7bc0*/  YIELD ;  /* 0x0000000000007946 */ /* 0x000fea0003800000 */
[----:B------:R-:W-:-:S13]  /*7bd0*/  ISETP.NE.AND P1, PT, R0, UR25, PT ;  /* 0x0000001900007c0c */ /* 0x000fda000bf25270 */
[----:B------:R-:W-:Y:S05]  /*7be0*/  @P1 BRA `(.L_x_678) ;  /* 0xfffffffc00ec1947 */ /* 0x000fea000383ffff */
.L_x_677:
[----:B------:R-:W-:Y:S05]  /*7bf0*/  BSYNC B0 ;  /* 0x0000000000007941 */ /* 0x000fea0003800000 */
.L_x_676:
[----:B------:R-:W-:-:S03]  /*7c00*/  UMOV UR5, 0xffffffff ;  /* 0xffffffff00057882 */ /* 0x000fc60000000000 */
[----:B------:R-:W-:Y:S05]  /*7c10*/  BRA.DIV UR5, `(.L_x_679) ;  /* 0x00000032050c7947 */ /* 0x000fea000b800000 */
[----:B------:R-:W-:Y:S01]  /*7c20*/  NOP ;  /* 0x0000000000007918 */ /* 0x000fe20000000000 */
.L_x_728:
        /* <DEDUP_REMOVED lines=22> */
.L_x_681:
[----:B------:R-:W-:Y:S05]  /*7d90*/  BSYNC B0 ;  /* 0x0000000000007941 */ /* 0x000fea0003800000 */
.L_x_680:
[----:B------:R-:W-:Y:S06]  /*7da0*/  BAR.SYNC.DEFER_BLOCKING 0xe, 0xa0 ;  /* 0x0382800000007b1d */ /* 0x000fec0000010000 */
[----:B------:R-:W-:Y:S04]  /*7db0*/  BSSY B0, `(.L_x_682) ;  /* 0x0000013000007945 */ /* 0x000fe80003800000 */
[----:B------:R-:W-:Y:S05]  /*7dc0*/  @!P0 BRA `(.L_x_683) ;  /* 0x0000000000448947 */ /* 0x000fea0003800000 */
[----:B------:R-:W1:Y:S01]  /*7dd0*/  S2UR UR14, SR_CgaCtaId ;  /* 0x00000000000e79c3 */ /* 0x000e620000008800 */
[----:B------:R-:W-:Y:S01]  /*7de0*/  R2UR UR5, R6 ;  /* 0x00000000060572ca */ /* 0x000fe200000e0000 */
[----:B------:R-:W-:Y:S01]  /*7df0*/  UMOV UR13, 0x400 ;  /* 0x00000400000d7882 */ /* 0x000fe20000000000 */
[----:B------:R-:W-:-:S11]  /*7e00*/  ULDC.64 UR6, c[0x0][0x2c0] ;  /* 0x0000b00000067ab9 */ /* 0x000fd60000000a00 */
[----:B------:R-:W-:-:S04]  /*7e10*/  UIADD3 UR5, UR5, 0xc00, URZ ;  /* 0x00000c0005057890 */ /* 0x000fc8000fffe03f */
[----:B------:R-:W-:-:S04]  /*7e20*/  UIADD3 UR15, UP0, UR5, UR8, URZ ;  /* 0x00000008050f7290 */ /* 0x000fc8000ff1e03f */
[----:B------:R-:W-:Y:S02]  /*7e30*/  ULEA.HI.X.SX32 UR5, UR5, UR27, 0x1, UP0 ;  /* 0x0000001b05057291 */ /* 0x000fe400080f0e3f */
[----:B-1----:R-:W-:Y:S02]  /*7e40*/  ULEA UR13, UR14, UR13, 0x18 ;  /* 0x0000000d0e0d7291 */ /* 0x002fe4000f8ec03f */
[----:B------:R-:W-:Y:S02]  /*7e50*/  ULEA UR6, UP0, UR15, UR6, 0x2 ;  /* 0x000000060f067291 */ /* 0x000fe4000f80103f */
[----:B------:R-:W-:Y:S02]  /*7e60*/  UIADD3 UR13, UR13, 0xf000, URZ ;  /* 0x0000f0000d0d7890 */ /* 0x000fe4000fffe03f */
[----:B------:R-:W-:Y:S01]  /*7e70*/  ULEA.HI.X UR7, UR15, UR7, UR5, 0x2, UP0 ;  /* 0x000000070f077291 */ /* 0x000fe200080f1405 */
[----:B------:R-:W-:Y:S02]  /*7e80*/  UMOV UR14, 0x0 ;  /* 0x00000000000e7882 */ /* 0x000fe40000000000 */
[----:B------:R-:W-:Y:S01]  /*7e90*/  UMOV UR5, 0x300 ;  /* 0x0000030000057882 */ /* 0x000fe20000000000 */
[----:B------:R-:W-:-:S05]  /*7ea0*/  UMOV UR15, 0x14f00000 ;  /* 0x14f00000000f7882 */ /* 0x000fca0000000000 */
[----:B------:R1:W-:Y:S01]  /*7eb0*/  UBLKRED.G.S.ADD.F32.RN [UR6], [UR13], UR5, desc[UR14] ;  /* 0x00000e060d0073bb */ /* 0x0003e200080a1405 */
[----:B------:R0:W-:Y:S01]  /*7ec0*/  UTMACMDFLUSH ;  /* 0x00000000000079b7 */ /* 0x0001e20000000000 */
[----:B-1----:R-:W-:-:S04]  /*7ed0*/  DEPBAR.LE SB0, 0x1 ;  /* 0x000080400000791a */ /* 0x002fc80000000000 */
.L_x_683:
[----:B------:R-:W-:Y:S05]  /*7ee0*/  BSYNC B0 ;  /* 0x0000000000007941 */ /* 0x000fea0003800000 */
.L_x_682:
[----:B------:R-:W-:Y:S06]  /*7ef0*/  BAR.ARV 0xa, 0xa0 ;  /* 0x0282800000007b1d */ /* 0x000fec0000002000 */
[----:B------:R-:W-:Y:S04]  /*7f00*/  BSSY B0, `(.L_x_684) ;  /* 0x0000003000007945 */ /* 0x000fe80003800000 */
[----:B------:R-:W-:Y:S05]  /*7f10*/  @!P0 BRA `(.L_x_685) ;  /* 0x0000000000048947 */ /* 0x000fea0003800000 */
[----:B------:R-:W-:-:S04]  /*7f20*/  DEPBAR.LE SB0, 0x0 ;  /* 0x000080000000791a */ /* 0x000fc80000000000 */
.L_x_685:
[----:B------:R-:W-:Y:S05]  /*7f30*/  BSYNC B0 ;  /* 0x0000000000007941 */ /* 0x000fea0003800000 */
.L_x_684:
        /* <DEDUP_REMOVED lines=19> */
.L_x_645:
        /* <DEDUP_REMOVED lines=13> */
.L_x_686:
        /* <DEDUP_REMOVED lines=14> */
.L_x_688:
[----:B------:R-:W-:-:S05]  /*8220*/  ULDC UR4, c[0x0][0x8bc] ;  /* 0x00022f0000047ab9 */ /* 0x000fca0000000800 */
.L_x_687:
        /* <DEDUP_REMOVED lines=56> */
.L_x_690:
        /* <DEDUP_REMOVED lines=63> */
.L_x_729:
        /* <DEDUP_REMOVED lines=13> */
.L_x_693:
        /* <DEDUP_REMOVED lines=125> */
.L_x_704:
[----:B------:R-:W-:-:S04]  /*9240*/  SHF.L.U32 R21, R9, 0x1f, RZ ;  /* 0x0000001f09157819 */ /* 0x000fc800000006ff */
[----:B-1----:R-:W1:Y:S02]  /*9250*/  SYNCS.PHASECHK.TRANS64.TRYWAIT P1, [R0+URZ+0x26840], R21 ;  /* 0x02684015000075a7 */ /* 0x002e64000802017f */
[----:B-12---:R-:W-:Y:S05]  /*9260*/  @!P1 BRA `(.L_x_696) ;  /* 0x0000001800a89947 */ /* 0x006fea0003800000 */
.L_x_730:
[----:B------:R-:W-:Y:S05]  /*9270*/  @P0 BRA `(.L_x_697) ;  /* 0x0000000000140947 */ /* 0x000fea0003800000 */
[----:B------:R-:W-:Y:S01]  /*9280*/  ISETP.NE.AND P1, PT, R16, RZ, PT ;  /* 0x000000ff1000720c */ /* 0x000fe20003f25270 */
[----:B------:R-:W-:-:S04]  /*9290*/  IMAD.MOV.U32 R3, RZ, RZ, 0x3100 ;  /* 0x00003100ff037424 */ /* 0x000fc800078e00ff */
[----:B------:R2:W-:Y:S08]  /*92a0*/  SYNCS.ARRIVE.TRANS64 RZ, [R0+URZ+0x26830], R3 ;  /* 0x0268300300ff79a7 */ /* 0x0005f0000800003f */
[----:B------:R-:W-:Y:S05]  /*92b0*/  @!P1 BRA `(.L_x_697) ;  /* 0x0000000000049947 */ /* 0x000fea0003800000 */
[----:B------:R-:W-:Y:S01]  /*92c0*/  BPT.TRAP 0x1 ;  /* 0x000000040000795c */ /* 0x000fe20000300000 */
.L_x_697:
        /* <DEDUP_REMOVED lines=43> */
.L_x_731:
[----:B------:R-:W-:Y:S05]  /*9580*/  @P0 BRA `(.L_x_699) ;  /* 0x0000000000140947 */ /* 0x000fea0003800000 */
[----:B------:R-:W-:Y:S01]  /*9590*/  ISETP.NE.AND P1, PT, R16, RZ, PT ;  /* 0x000000ff1000720c */ /* 0x000fe20003f25270 */
[----:B------:R-:W-:-:S04]  /*95a0*/  IMAD.MOV.U32 R3, RZ, RZ, 0x3100 ;  /* 0x00003100ff037424 */ /* 0x000fc800078e00ff */
[----:B------:R3:W-:Y:S08]  /*95b0*/  SYNCS.ARRIVE.TRANS64 RZ, [R0+URZ+0x26818], R3 ;  /* 0x0268180300ff79a7 */ /* 0x0007f0000800003f */
[----:B------:R-:W-:Y:S05]  /*95c0*/  @!P1 BRA `(.L_x_699) ;  /* 0x0000000000049947 */ /* 0x000fea0003800000 */
[----:B------:R-:W-:Y:S01]  /*95d0*/  BPT.TRAP 0x1 ;  /* 0x000000040000795c */ /* 0x000fe20000300000 */
.L_x_699:
        /* <DEDUP_REMOVED lines=36> */
.L_x_732:
        /* <DEDUP_REMOVED lines=9> */
.L_x_701:
        /* <DEDUP_REMOVED lines=38> */
.L_x_734:
[----:B------:R-:W-:Y:S05]  /*9b10*/  @P0 BRA `(.L_x_703) ;  /* 0x0000000000140947 */ /* 0x000fea0003800000 */
[----:B------:R-:W-:Y:S01]  /*9b20*/  ISETP.NE.AND P1, PT, R16, RZ, PT ;  /* 0x000000ff1000720c */ /* 0x000fe20003f25270 */
[----:B-1----:R-:W-:-:S04]  /*9b30*/  IMAD.MOV.U32 R5, RZ, RZ, 0x3100 ;  /* 0x00003100ff057424 */ /* 0x002fc800078e00ff */
[----:B------:R2:W-:Y:S08]  /*9b40*/  SYNCS.ARRIVE.TRANS64 RZ, [R0+URZ+0x26810], R5 ;  /* 0x0268100500ff79a7 */ /* 0x0005f0000800003f */
[----:B------:R-:W-:Y:S05]  /*9b50*/  @!P1 BRA `(.L_x_703) ;  /* 0x0000000000049947 */ /* 0x000fea0003800000 */
[----:B------:R-:W-:Y:S01]  /*9b60*/  BPT.TRAP 0x1 ;  /* 0x000000040000795c */ /* 0x000fe20000300000 */
.L_x_703:
        /* <DEDUP_REMOVED lines=37> */
.L_x_695:
[----:B------:R-:W-:-:S13]  /*9dc0*/  ISETP.NE.AND P1, PT, R13, RZ, PT ;  /* 0x000000ff0d00720c */ /* 0x000fda0003f25270 */
[----:B------:R-:W-:Y:S05]  /*9dd0*/  @!P1 BRA `(.L_x_694) ;  /* 0x0000000400689947 */ /* 0x000fea0003800000 */
[----:B------:R-:W-:-:S04]  /*9de0*/  SHF.L.U32 R7, R9, 0x1f, RZ ;  /* 0x0000001f09077819 */ /* 0x000fc800000006ff */
[----:B------:R-:W1:Y:S02]  /*9df0*/  SYNCS.PHASECHK.TRANS64.TRYWAIT P1, [R0+URZ+0x26840], R7 ;  /* 0x02684007000075a7 */ /* 0x000e64000802017f */
[----:B-1----:R-:W-:Y:S05]  /*9e00*/  @!P1 BRA `(.L_x_705) ;  /* 0x0000001000149947 */ /* 0x002fea0003800000 */
.L_x_735:
[----:B------:R-:W-:Y:S05]  /*9e10*/  @P0 BRA `(.L_x_706) ;  /* 0x0000000000140947 */ /* 0x000fea0003800000 */
[----:B------:R-:W-:Y:S01]  /*9e20*/  ISETP.NE.AND P1, PT, R16, RZ, PT ;  /* 0x000000ff1000720c */ /* 0x000fe20003f25270 */
[----:B------:R-:W-:-:S04]  /*9e30*/  IMAD.MOV.U32 R5, RZ, RZ, 0x3100 ;  /* 0x00003100ff057424 */ /* 0x000fc800078e00ff */
[----:B------:R2:W-:Y:S08]  /*9e40*/  SYNCS.ARRIVE.TRANS64 RZ, [R0+URZ+0x26830], R5 ;  /* 0x0268300500ff79a7 */ /* 0x0005f0000800003f */
[----:B------:R-:W-:Y:S05]  /*9e50*/  @!P1 BRA `(.L_x_706) ;  /* 0x0000000000049947 */ /* 0x000fea0003800000 */
[----:B------:R-:W-:Y:S01]  /*9e60*/  BPT.TRAP 0x1 ;  /* 0x000000040000795c */ /* 0x000fe20000300000 */
.L_x_706:
        /* <DEDUP_REMOVED lines=41> */
.L_x_736:
[----:B------:R-:W-:Y:S05]  /*a100*/  @P0 BRA `(.L_x_708) ;  /* 0x0000000000140947 */ /* 0x000fea0003800000 */
[----:B------:R-:W-:Y:S01]  /*a110*/  ISETP.NE.AND P0, PT, R16, RZ, PT ;  /* 0x000000ff1000720c */ /* 0x000fe20003f05270 */
[----:B------:R-:W-:-:S04]  /*a120*/  IMAD.MOV.U32 R5, RZ, RZ, 0x3100 ;  /* 0x00003100ff057424 */ /* 0x000fc800078e00ff */
[----:B------:R3:W-:Y:S08]  /*a130*/  SYNCS.ARRIVE.TRANS64 RZ, [R0+URZ+0x26818], R5 ;  /* 0x0268180500ff79a7 */ /* 0x0007f0000800003f */
[----:B------:R-:W-:Y:S05]  /*a140*/  @!P0 BRA `(.L_x_708) ;  /* 0x0000000000048947 */ /* 0x000fea0003800000 */
[----:B------:R-:W-:Y:S01]  /*a150*/  BPT.TRAP 0x1 ;  /* 0x000000040000795c */ /* 0x000fe20000300000 */
.L_x_708:
        /* <DEDUP_REMOVED lines=34> */
.L_x_694:
[----:B------:R-:W3:Y:S01]  /*a380*/  S2R R2, SR_TID.X ;  /* 0x0000000000027919 */ /* 0x000ee20000002100 */
[----:B------:R-:W-:Y:S01]  /*a390*/  IMAD R3, R12, 0x8, R0 ;  /* 0x000000080c037824 */ /* 0x000fe200078e0200 */
[----:B---3--:R-:W-:Y:S02]  /*a3a0*/  LOP3.LUT R4, R2, 0x7f, RZ, 0xc0, !PT ;  /* 0x0000007f02047812 */ /* 0x008fe400078ec0ff */
[----:B------:R-:W-:Y:S02]  /*a3b0*/  SHF.L.U32 R2, R9, 0x1f, RZ ;  /* 0x0000001f09027819 */ /* 0x000fe400000006ff */
[----:B------:R-:W-:Y:S02]  /*a3c0*/  ISETP.NE.AND P1, PT, R4, RZ, PT ;  /* 0x000000ff0400720c */ /* 0x000fe40003f25270 */
[----:B------:R-:W3:Y:S02]  /*a3d0*/  SYNCS.PHASECHK.TRANS64.TRYWAIT P0, [R3+URZ+0x26840], R2 ;  /* 0x02684002030075a7 */ /* 0x000ee4000800017f */
[----:B---3--:R-:W-:Y:S09]  /*a3e0*/  @!P0 BRA `(.L_x_709) ;  /* 0x0000000800c48947 */ /* 0x008ff20003800000 */
.L_x_737:
[----:B------:R-:W-:Y:S05]  /*a3f0*/  @P1 BRA `(.L_x_710) ;  /* 0x0000000000181947 */ /* 0x000fea0003800000 */
[----:B------:R-:W4:Y:S01]  /*a400*/  S2R R4, SR_TID.X ;  /* 0x0000000000047919 */ /* 0x000f220000002100 */
[----:B---3--:R-:W-:-:S04]  /*a410*/  IMAD.MOV.U32 R2, RZ, RZ, 0x3100 ;  /* 0x00003100ff027424 */ /* 0x008fc800078e00ff */
[----:B------:R3:W-:Y:S01]  /*a420*/  SYNCS.ARRIVE.TRANS64 RZ, [R3+URZ+0x26830], R2 ;  /* 0x0268300203ff79a7 */ /* 0x0007e2000800003f */
[----:B----4-:R-:W-:-:S13]  /*a430*/  LOP3.LUT P0, RZ, R4, 0x1f, RZ, 0xc0, !PT ;  /* 0x0000001f04ff7812 */ /* 0x010fda000780c0ff */
[----:B---3--:R-:W-:Y:S05]  /*a440*/  @!P0 BRA `(.L_x_710) ;  /* 0x0000000000048947 */ /* 0x008fea0003800000 */
[----:B------:R-:W-:Y:S01]  /*a450*/  BPT.TRAP 0x1 ;  /* 0x000000040000795c */ /* 0x000fe20000300000 */
.L_x_710:
        /* <DEDUP_REMOVED lines=48> */
.L_x_691:
[----:B------:R-:W-:Y:S05]  /*a760*/  BSYNC B0 ;  /* 0x0000000000007941 */ /* 0x000fea0003800000 */
.L_x_689:
[----:B------:R-:W-:-:S03]  /*a770*/  UMOV UR8, 0xffffffff ;  /* 0xffffffff00087882 */ /* 0x000fc60000000000 */
[----:B------:R-:W-:Y:S05]  /*a780*/  BRA.DIV UR8, `(.L_x_711) ;  /* 0x0000000608f07947 */ /* 0x000fea000b800000 */
[----:B------:R-:W-:-:S13]  /*a790*/  ELECT P0, URZ, PT ;  /* 0x00000000003f782f */ /* 0x000fda0003800000 */
.L_x_740:
[----:B------:R-:W-:Y:S05]  /*a7a0*/  @!P0 BRA `(.L_x_605) ;  /* 0x0000000000848947 */ /* 0x000fea0003800000 */
[----:B------:R-:W-:-:S06]  /*a7b0*/  ULOP3.LUT UR8, UR38, 0x2, URZ, 0xfc, !UPT ;  /* 0x0000000226087892 */ /* 0x000fcc000f8efc3f */
[----:B------:R-:W-:-:S05]  /*a7c0*/  IMAD.U32 R2, RZ, RZ, UR8 ;  /* 0x00000008ff027e24 */ /* 0x000fca000f8e00ff */
[----:B------:R-:W-:-:S13]  /*a7d0*/  ISETP.NE.AND P2, PT, R2, 0x3, PT ;  /* 0x000000030200780c */ /* 0x000fda0003f45270 */
[----:B------:R-:W-:Y:S05]  /*a7e0*/  @!P2 BRA `(.L_x_712) ;  /* 0x000000000004a947 */ /* 0x000fea0003800000 */
[----:B--2---:R-:W-:Y:S01]  /*a7f0*/  BPT.TRAP 0x1 ;  /* 0x000000040000795c */ /* 0x004fe20000300000 */
.L_x_712:
        /* <DEDUP_REMOVED lines=15> */
.L_x_741:
[----:B------:R-:W3:Y:S02]  /*a8f0*/  SYNCS.PHASECHK.TRANS64.TRYWAIT P0, [R3+URZ], R2 ;  /* 0x00000002030075a7 */ /* 0x000ee4000800017f */
[----:B---3--:R-:W-:Y:S05]  /*a900*/  @!P0 BRA `(.L_x_714) ;  /* 0x0000000400c88947 */ /* 0x008fea0003800000 */
.L_x_742:
[----:B------:R-:W-:Y:S05]  /*a910*/  @!P2 BRA `(.L_x_715) ;  /* 0x000000000004a947 */ /* 0x000fea0003800000 */
[----:B--2---:R-:W-:Y:S01]  /*a920*/  BPT.TRAP 0x1 ;  /* 0x000000040000795c */ /* 0x004fe20000300000 */
.L_x_715:
[----:B---3--:R-:W-:-:S04]  /*a930*/  VIADD R3, R7, 0x26840 ;  /* 0x0002684007037836 */ /* 0x008fc80000000000 */
[----:B------:R-:W-:-:S04]  /*a940*/  IMAD R0, R0, 0x8, R3 ;  /* 0x0000000800007824 */ /* 0x000fc800078e0203 */
[----:B------:R-:W3:Y:S02]  /*a950*/  SYNCS.PHASECHK.TRANS64.TRYWAIT P0, [R0+URZ], R5 ;  /* 0x00000005000075a7 */ /* 0x000ee4000800017f */
[----:B---3--:R-:W-:Y:S05]  /*a960*/  @!P0 BRA `(.L_x_716) ;  /* 0x0000000400c48947 */ /* 0x008fea0003800000 */
.L_x_743:
[----:B------:R-:W-:-:S07]  /*a970*/  IMAD R3, R4, 0x8, R3 ;  /* 0x0000000804037824 */ /* 0x000fce00078e0203 */
.L_x_717:
[----:B----4-:R4:W1:Y:S02]  /*a980*/  SYNCS.PHASECHK.TRANS64.TRYWAIT P0, [R3+URZ], R2 ;  /* 0x00000002030075a7 */ /* 0x010864000800017f */
[----:B-1----:R-:W-:Y:S05]  /*a990*/  @!P0 NANOSLEEP.SYNCS 0x989680 ;  /* 0x009896800000895d */ /* 0x002fea0003900000 */
[----:B------:R-:W1:Y:S02]  /*a9a0*/  @!P0 SYNCS.PHASECHK.TRANS64 P0, [R3+URZ], R2 ;  /* 0x00000002030085a7 */ /* 0x000e64000800007f */
[----:B-1----:R-:W-:Y:S05]  /*a9b0*/  @!P0 BRA `(.L_x_717) ;  /* 0xfffffffc00f08947 */ /* 0x002fea000383ffff */
.L_x_605:
[----:B--2---:R-:W-:Y:S05]  /*a9c0*/  BSYNC B6 ;  /* 0x0000000000067941 */ /* 0x004fea0003800000 */
.L_x_599:
[----:B------:R-:W-:Y:S05]  /*a9d0*/  EXIT ;  /* 0x000000000000794d */ /* 0x000fea0003800000 */
.L_x_615:
[----:B------:R-:W-:Y:S02]  /*a9e0*/  IMAD.MOV.U32 R13, RZ, RZ, R16 ;  /* 0x000000ffff0d7224 */ /* 0x000fe400078e0010 */
[----:B------:R-:W-:Y:S02]  /*a9f0*/  IMAD.MOV.U32 R12, RZ, RZ, RZ ;  /* 0x000000ffff0c7224 */ /* 0x000fe400078e00ff */
[----:B------:R-:W-:Y:S02]  /*aa00*/  IMAD.MOV.U32 R11, RZ, RZ, 0x1f ;  /* 0x0000001fff0b7424 */ /* 0x000fe400078e00ff */
[----:B------:R-:W-:-:S07]  /*aa10*/  IMAD.MOV.U32 R15, RZ, RZ, -0x1 ;  /* 0xffffffffff0f7424 */ /* 0x000fce00078e00ff */
[----:B-1---5:R-:W-:Y:S05]  /*aa20*/  WARPSYNC.COLLECTIVE R15, `(.L_x_718) ;  /* 0x000000000f087348 */ /* 0x022fea0003c00000 */
[----:B------:R2:W3:Y:S02]  /*aa30*/  SHFL.IDX P6, R14, R13, R12, R11 ;  /* 0x0000000c0d0e7389 */ /* 0x0004e400000c000b */
[----:B-123-5:R-:W-:Y:S01]  /*aa40*/  ENDCOLLECTIVE ;  /* 0x000000000000791b */ /* 0x02efe20003800000 */
.L_x_718:
[----:B------:R-:W-:Y:S05]  /*aa50*/  BRA `(.L_x_719) ;  /* 0xffffff6800447947 */ /* 0x000fea000383ffff */
.L_x_617:
[----:B-1----:R1:W3:Y:S02]  /*aa60*/  SYNCS.PHASECHK.TRANS64.TRYWAIT P0, [R18+URZ+0x26800], R5 ;  /* 0x02680005120075a7 */ /* 0x0022e4000800017f */
[----:B---3--:R-:W-:Y:S05]  /*aa70*/  @!P0 NANOSLEEP.SYNCS 0x989680 ;  /* 0x009896800000895d */ /* 0x008fea0003900000 */
[----:B------:R-:W3:Y:S02]  /*aa80*/  @!P0 SYNCS.PHASECHK.TRANS64 P0, [R18+URZ+0x26800], R5 ;  /* 0x02680005120085a7 */ /* 0x000ee4000800007f */
[----:B---3--:R-:W-:Y:S05]  /*aa90*/  @!P0 BRA `(.L_x_617) ;  /* 0xfffffffc00f08947 */ /* 0x008fea000383ffff */
[----:B------:R-:W-:Y:S05]  /*aaa0*/  BRA `(.L_x_616) ;  /* 0xffffff6800687947 */ /* 0x000fea000383ffff */
.L_x_622:
[----:B--2---:R-:W-:-:S04]  /*aab0*/  IMAD.U32 R5, RZ, RZ, UR10 ;  /* 0x0000000aff057e24 */ /* 0x004fc8000f8e00ff */
[----:B------:R2:W3:Y:S03]  /*aac0*/  SYNCS.PHASECHK.TRANS64.TRYWAIT P1, [R5+URZ+0x26810], R16 ;  /* 0x02681010050075a7 */ /* 0x0004e6000802017f */
[----:B---3--:R-:W-:Y:S05]  /*aad0*/  @!P1 NANOSLEEP.SYNCS 0x989680 ;  /* 0x009896800000995d */ /* 0x008fea0003900000 */
[----:B------:R-:W3:Y:S02]  /*aae0*/  @!P1 SYNCS.PHASECHK.TRANS64 P1, [R5+URZ+0x26810], R16 ;  /* 0x02681010050095a7 */ /* 0x000ee4000802007f */
[----:B---3--:R-:W-:Y:S05]  /*aaf0*/  @!P1 BRA `(.L_x_622) ;  /* 0xfffffffc00ec9947 */ /* 0x008fea000383ffff */
[----:B------:R-:W-:Y:S05]  /*ab00*/  BRA `(.L_x_621) ;  /* 0xffffff7000cc7947 */ /* 0x000fea000383ffff */
.L_x_626:
[----:B------:R-:W-:-:S04]  /*ab10*/  IMAD.U32 R121, RZ, RZ, UR10 ;  /* 0x0000000aff797e24 */ /* 0x000fc8000f8e00ff */
[----:B------:R1:W1:Y:S03]  /*ab20*/  SYNCS.PHASECHK.TRANS64.TRYWAIT P1, [R121+URZ+0x26830], R16 ;  /* 0x02683010790075a7 */ /* 0x000266000802017f */
[----:B-1----:R-:W-:Y:S05]  /*ab30*/  @!P1 NANOSLEEP.SYNCS 0x989680 ;  /* 0x009896800000995d */ /* 0x002fea0003900000 */
[----:B------:R-:W1:Y:S02]  /*ab40*/  @!P1 SYNCS.PHASECHK.TRANS64 P1, [R121+URZ+0x26830], R16 ;  /* 0x02683010790095a7 */ /* 0x000e64000802007f */
[----:B-1----:R-:W-:Y:S05]  /*ab50*/  @!P1 BRA `(.L_x_626) ;  /* 0xfffffffc00ec9947 */ /* 0x002fea000383ffff */
[----:B------:R-:W-:Y:S05]  /*ab60*/  BRA `(.L_x_625) ;  /* 0xffffff7400d87947 */ /* 0x000fea000383ffff */
.L_x_654:
[----:B------:R-:W-:Y:S01]  /*ab70*/  BSSY B0, `(.L_x_720) ;  /* 0x0000005000007945 */ /* 0x000fe20003800000 */
[----:B------:R-:W-:-:S07]  /*ab80*/  IMAD.MOV.U32 R15, RZ, RZ, -0x1 ;  /* 0xffffffffff0f7424 */ /* 0x000fce00078e00ff */
[----:B------:R-:W-:Y:S05]  /*ab90*/  WARPSYNC.COLLECTIVE R15, `(.L_x_721) ;  /* 0x000000000f087348 */ /* 0x000fea0003c00000 */
[----:B------:R-:W-:Y:S01]  /*aba0*/  NOP ;  /* 0x0000000000007918 */ /* 0x000fe20000000000 */
[----:B------:R-:W-:Y:S01]  /*abb0*/  ENDCOLLECTIVE ;  /* 0x000000000000791b */ /* 0x000fe20003800000 */
.L_x_721:
[----:B------:R-:W-:Y:S05]  /*abc0*/  BSYNC B0 ;  /* 0x0000000000007941 */ /* 0x000fea0003800000 */
.L_x_720:
[----:B------:R-:W-:Y:S05]  /*abd0*/  BRA `(.L_x_722) ;  /* 0xffffffc400a87947 */ /* 0x000fea000383ffff */
.L_x_666:
[----:B------:R-:W-:Y:S01]  /*abe0*/  BSSY B0, `(.L_x_723) ;  /* 0x0000005000007945 */ /* 0x000fe20003800000 */
[----:B------:R-:W-:-:S07]  /*abf0*/  IMAD.MOV.U32 R15, RZ, RZ, -0x1 ;  /* 0xffffffffff0f7424 */ /* 0x000fce00078e00ff */
[----:B------:R-:W-:Y:S05]  /*ac00*/  WARPSYNC.COLLECTIVE R15, `(.L_x_724) ;  /* 0x000000000f087348 */ /* 0x000fea0003c00000 */
[----:B------:R-:W-:Y:S01]  /*ac10*/  NOP ;  /* 0x0000000000007918 */ /* 0x000fe20000000000 */
[----:B------:R-:W-:Y:S01]  /*ac20*/  ENDCOLLECTIVE ;  /* 0x000000000000791b */ /* 0x000fe20003800000 */
.L_x_724:
[----:B------:R-:W-:Y:S05]  /*ac30*/  BSYNC B0 ;  /* 0x0000000000007941 */ /* 0x000fea0003800000 */
.L_x_723:
[----:B------:R-:W-:Y:S05]  /*ac40*/  BRA `(.L_x_725) ;  /* 0xffffffc800c07947 */ /* 0x000fea000383ffff */
.L_x_679:
[----:B------:R-:W-:Y:S01]  /*ac50*/  BSSY B0, `(.L_x_726) ;  /* 0x0000005000007945 */ /* 0x000fe20003800000 */
[----:B------:R-:W-:-:S07]  /*ac60*/  IMAD.MOV.U32 R15, RZ, RZ, -0x1 ;  /* 0xffffffffff0f7424 */ /* 0x000fce00078e00ff */
[----:B------:R-:W-:Y:S05]  /*ac70*/  WARPSYNC.COLLECTIVE R15, `(.L_x_727) ;  /* 0x000000000f087348 */ /* 0x000fea0003c00000 */
[----:B------:R-:W-:Y:S01]  /*ac80*/  NOP ;  /* 0x0000000000007918 */ /* 0x000fe20000000000 */
[----:B------:R-:W-:Y:S01]  /*ac90*/  ENDCOLLECTIVE ;  /* 0x000000000000791b */ /* 0x000fe20003800000 */
.L_x_727:
[----:B------:R-:W-:Y:S05]  /*aca0*/  BSYNC B0 ;  /* 0x0000000000007941 */ /* 0x000fea0003800000 */
.L_x_726:
[----:B------:R-:W-:Y:S05]  /*acb0*/  BRA `(.L_x_728) ;  /* 0xffffffcc00dc7947 */ /* 0x000fea000383ffff */
.L_x_692:
[----:B-1----:R1:W2:Y:S02]  /*acc0*/  SYNCS.PHASECHK.TRANS64.TRYWAIT P0, [R0+URZ+0x26820], R3 ;  /* 0x02682003000075a7 */ /* 0x0022a4000800017f */
[----:B--2---:R-:W-:Y:S05]  /*acd0*/  @!P0 NANOSLEEP.SYNCS 0x989680 ;  /* 0x009896800000895d */ /* 0x004fea0003900000 */
[----:B------:R-:W2:Y:S02]  /*ace0*/  @!P0 SYNCS.PHASECHK.TRANS64 P0, [R0+URZ+0x26820], R3 ;  /* 0x02682003000085a7 */ /* 0x000ea4000800007f */
[----:B--2---:R-:W-:Y:S05]  /*acf0*/  @!P0 BRA `(.L_x_692) ;  /* 0xfffffffc00f08947 */ /* 0x004fea000383ffff */
[----:B------:R-:W-:Y:S05]  /*ad00*/  BRA `(.L_x_729) ;  /* 0xffffffdc00247947 */ /* 0x000fea000383ffff */
.L_x_696:
[----:B-1----:R1:W2:Y:S02]  /*ad10*/  SYNCS.PHASECHK.TRANS64.TRYWAIT P1, [R0+URZ+0x26840], R21 ;  /* 0x02684015000075a7 */ /* 0x0022a4000802017f */
[----:B--2---:R-:W-:Y:S05]  /*ad20*/  @!P1 NANOSLEEP.SYNCS 0x989680 ;  /* 0x009896800000995d */ /* 0x004fea0003900000 */
[----:B------:R-:W2:Y:S02]  /*ad30*/  @!P1 SYNCS.PHASECHK.TRANS64 P1, [R0+URZ+0x26840], R21 ;  /* 0x02684015000095a7 */ /* 0x000ea4000802007f */
[----:B--2---:R-:W-:Y:S05]  /*ad40*/  @!P1 BRA `(.L_x_696) ;  /* 0xfffffffc00f09947 */ /* 0x004fea000383ffff */
[----:B------:R-:W-:Y:S05]  /*ad50*/  BRA `(.L_x_730) ;  /* 0xffffffe400447947 */ /* 0x000fea000383ffff */
.L_x_698:
[----:B--2---:R2:W3:Y:S02]  /*ad60*/  SYNCS.PHASECHK.TRANS64.TRYWAIT P1, [R0+URZ+0x26828], R21 ;  /* 0x02682815000075a7 */ /* 0x0044e4000802017f */
[----:B---3--:R-:W-:Y:S05]  /*ad70*/  @!P1 NANOSLEEP.SYNCS 0x989680 ;  /* 0x009896800000995d */ /* 0x008fea0003900000 */
[----:B------:R-:W3:Y:S02]  /*ad80*/  @!P1 SYNCS.PHASECHK.TRANS64 P1, [R0+URZ+0x26828], R21 ;  /* 0x02682815000095a7 */ /* 0x000ee4000802007f */
[----:B---3--:R-:W-:Y:S05]  /*ad90*/  @!P1 BRA `(.L_x_698) ;  /* 0xfffffffc00f09947 */ /* 0x008fea000383ffff */
[----:B------:R-:W-:Y:S05]  /*ada0*/  BRA `(.L_x_731) ;  /* 0xffffffe400f47947 */ /* 0x000fea000383ffff */
.L_x_700:
[----:B---3--:R3:W4:Y:S02]  /*adb0*/  SYNCS.PHASECHK.TRANS64.TRYWAIT P1, [R0+URZ+0x26848], R21 ;  /* 0x02684815000075a7 */ /* 0x008724000802017f */
[----:B----4-:R-:W-:Y:S05]  /*adc0*/  @!P1 NANOSLEEP.SYNCS 0x989680 ;  /* 0x009896800000995d */ /* 0x010fea0003900000 */
[----:B------:R-:W4:Y:S02]  /*add0*/  @!P1 SYNCS.PHASECHK.TRANS64 P1, [R0+URZ+0x26848], R21 ;  /* 0x02684815000095a7 */ /* 0x000f24000802007f */
[----:B----4-:R-:W-:Y:S05]  /*ade0*/  @!P1 BRA `(.L_x_700) ;  /* 0xfffffffc00f09947 */ /* 0x010fea000383ffff */
[----:B------:R-:W-:Y:S05]  /*adf0*/  BRA `(.L_x_732) ;  /* 0xffffffe800887947 */ /* 0x000fea000383ffff */
.L_x_702:
[----:B------:R-:W-:-:S07]  /*ae00*/  SHF.L.U32 R5, R9, 0x1f, RZ ;  /* 0x0000001f09057819 */ /* 0x000fce00000006ff */
.L_x_733:
[----:B-1----:R1:W2:Y:S02]  /*ae10*/  SYNCS.PHASECHK.TRANS64.TRYWAIT P1, [R0+URZ+0x26820], R5 ;  /* 0x02682005000075a7 */ /* 0x0022a4000802017f */
[----:B--2---:R-:W-:Y:S05]  /*ae20*/  @!P1 NANOSLEEP.SYNCS 0x989680 ;  /* 0x009896800000995d */ /* 0x004fea0003900000 */
[----:B------:R-:W2:Y:S02]  /*ae30*/  @!P1 SYNCS.PHASECHK.TRANS64 P1, [R0+URZ+0x26820], R5 ;  /* 0x02682005000095a7 */ /* 0x000ea4000802007f */
[----:B--2---:R-:W-:Y:S05]  /*ae40*/  @!P1 BRA `(.L_x_733) ;  /* 0xfffffffc00f09947 */ /* 0x004fea000383ffff */
[----:B------:R-:W-:Y:S05]  /*ae50*/  BRA `(.L_x_734) ;  /* 0xffffffec002c7947 */ /* 0x000fea000383ffff */
.L_x_705:
[----:B-1----:R1:W2:Y:S02]  /*ae60*/  SYNCS.PHASECHK.TRANS64.TRYWAIT P1, [R0+URZ+0x26840], R7 ;  /* 0x02684007000075a7 */ /* 0x0022a4000802017f */
[----:B--2---:R-:W-:Y:S05]  /*ae70*/  @!P1 NANOSLEEP.SYNCS 0x989680 ;  /* 0x009896800000995d */ /* 0x004fea0003900000 */
[----:B------:R-:W2:Y:S02]  /*ae80*/  @!P1 SYNCS.PHASECHK.TRANS64 P1, [R0+URZ+0x26840], R7 ;  /* 0x02684007000095a7 */ /* 0x000ea4000802007f */
[----:B--2---:R-:W-:Y:S05]  /*ae90*/  @!P1 BRA `(.L_x_705) ;  /* 0xfffffffc00f09947 */ /* 0x004fea000383ffff */
[----:B------:R-:W-:Y:S05]  /*aea0*/  BRA `(.L_x_735) ;  /* 0xffffffec00d87947 */ /* 0x000fea000383ffff */
.L_x_707:
[----:B--2---:R2:W3:Y:S02]  /*aeb0*/  SYNCS.PHASECHK.TRANS64.TRYWAIT P1, [R0+URZ+0x26828], R7 ;  /* 0x02682807000075a7 */ /* 0x0044e4000802017f */
[----:B---3--:R-:W-:Y:S05]  /*aec0*/  @!P1 NANOSLEEP.SYNCS 0x989680 ;  /* 0x009896800000995d */ /* 0x008fea0003900000 */
[----:B------:R-:W3:Y:S02]  /*aed0*/  @!P1 SYNCS.PHASECHK.TRANS64 P1, [R0+URZ+0x26828], R7 ;  /* 0x02682807000095a7 */ /* 0x000ee4000802007f */
[----:B---3--:R-:W-:Y:S05]  /*aee0*/  @!P1 BRA `(.L_x_707) ;  /* 0xfffffffc00f09947 */ /* 0x008fea000383ffff */
[----:B------:R-:W-:Y:S05]  /*aef0*/  BRA `(.L_x_736) ;  /* 0xfffffff000807947 */ /* 0x000fea000383ffff */
.L_x_709:
[----:B---3--:R3:W4:Y:S02]  /*af00*/  SYNCS.PHASECHK.TRANS64.TRYWAIT P0, [R3+URZ+0x26840], R2 ;  /* 0x02684002030075a7 */ /* 0x008724000800017f */
[----:B----4-:R-:W-:Y:S05]  /*af10*/  @!P0 NANOSLEEP.SYNCS 0x989680 ;  /* 0x009896800000895d */ /* 0x010fea0003900000 */
[----:B------:R-:W4:Y:S02]  /*af20*/  @!P0 SYNCS.PHASECHK.TRANS64 P0, [R3+URZ+0x26840], R2 ;  /* 0x02684002030085a7 */ /* 0x000f24000800007f */
[----:B----4-:R-:W-:Y:S05]  /*af30*/  @!P0 BRA `(.L_x_709) ;  /* 0xfffffffc00f08947 */ /* 0x010fea000383ffff */
[----:B------:R-:W-:Y:S05]  /*af40*/  BRA `(.L_x_737) ;  /* 0xfffffff400287947 */ /* 0x000fea000383ffff */
.L_x_711:
[----:B------:R-:W-:Y:S01]  /*af50*/  BSSY B0, `(.L_x_738) ;  /* 0x0000006000007945 */ /* 0x000fe20003800000 */
[----:B------:R-:W-:-:S07]  /*af60*/  IMAD.MOV.U32 R15, RZ, RZ, -0x1 ;  /* 0xffffffffff0f7424 */ /* 0x000fce00078e00ff */
[----:B--2---:R-:W-:Y:S05]  /*af70*/  WARPSYNC.COLLECTIVE R15, `(.L_x_739) ;  /* 0x000000000f0c7348 */ /* 0x004fea0003c00000 */
[----:B------:R-:W-:Y:S02]  /*af80*/  ELECT P6, UR62, PT ;  /* 0x00000000003e782f */ /* 0x000fe400038c0000 */
[----:B------:R-:W-:Y:S01]  /*af90*/  MOV R14, UR62 ;  /* 0x0000003e000e7c02 */ /* 0x000fe20008000f00 */
[----:B--2---:R-:W-:Y:S10]  /*afa0*/  ENDCOLLECTIVE ;  /* 0x000000000000791b */ /* 0x004ff40003800000 */
.L_x_739:
[----:B------:R-:W-:Y:S05]  /*afb0*/  BSYNC B0 ;  /* 0x0000000000007941 */ /* 0x000fea0003800000 */
.L_x_738:
[----:B------:R-:W-:Y:S01]  /*afc0*/  PLOP3.LUT P0, PT, P6, PT, PT, 0x80, 0x0 ;  /* 0x000000000000781c */ /* 0x000fe2000370f070 */
[----:B------:R-:W-:-:S12]  /*afd0*/  BRA `(.L_x_740) ;  /* 0xfffffff400f07947 */ /* 0x000fd8000383ffff */
.L_x_713:
[----:B-1----:R1:W3:Y:S02]  /*afe0*/  SYNCS.PHASECHK.TRANS64.TRYWAIT P0, [R6+URZ], R5 ;  /* 0x00000005060075a7 */ /* 0x0022e4000800017f */
[----:B---3--:R-:W-:Y:S05]  /*aff0*/  @!P0 NANOSLEEP.SYNCS 0x989680 ;  /* 0x009896800000895d */ /* 0x008fea0003900000 */
[----:B------:R-:W3:Y:S02]  /*b000*/  @!P0 SYNCS.PHASECHK.TRANS64 P0, [R6+URZ], R5 ;  /* 0x00000005060085a7 */ /* 0x000ee4000800007f */
[----:B---3--:R-:W-:Y:S05]  /*b010*/  @!P0 BRA `(.L_x_713) ;  /* 0xfffffffc00f08947 */ /* 0x008fea000383ffff */
[----:B------:R-:W-:Y:S05]  /*b020*/  BRA `(.L_x_741) ;  /* 0xfffffff800307947 */ /* 0x000fea000383ffff */
.L_x_714:
[----:B---3--:R3:W4:Y:S02]  /*b030*/  SYNCS.PHASECHK.TRANS64.TRYWAIT P0, [R3+URZ], R2 ;  /* 0x00000002030075a7 */ /* 0x008724000800017f */
[----:B----4-:R-:W-:Y:S05]  /*b040*/  @!P0 NANOSLEEP.SYNCS 0x989680 ;  /* 0x009896800000895d */ /* 0x010fea0003900000 */
[----:B------:R-:W4:Y:S02]  /*b050*/  @!P0 SYNCS.PHASECHK.TRANS64 P0, [R3+URZ], R2 ;  /* 0x00000002030085a7 */ /* 0x000f24000800007f */
[----:B----4-:R-:W-:Y:S05]  /*b060*/  @!P0 BRA `(.L_x_714) ;  /* 0xfffffffc00f08947 */ /* 0x010fea000383ffff */
[----:B------:R-:W-:Y:S05]  /*b070*/  BRA `(.L_x_742) ;  /* 0xfffffff800247947 */ /* 0x000fea000383ffff */
.L_x_716:
[----:B---3--:R3:W4:Y:S02]  /*b080*/  SYNCS.PHASECHK.TRANS64.TRYWAIT P0, [R0+URZ], R5 ;  /* 0x00000005000075a7 */ /* 0x008724000800017f */
[----:B----4-:R-:W-:Y:S05]  /*b090*/  @!P0 NANOSLEEP.SYNCS 0x989680 ;  /* 0x009896800000895d */ /* 0x010fea0003900000 */
[----:B------:R-:W4:Y:S02]  /*b0a0*/  @!P0 SYNCS.PHASECHK.TRANS64 P0, [R0+URZ], R5 ;  /* 0x00000005000085a7 */ /* 0x000f24000800007f */
[----:B----4-:R-:W-:Y:S05]  /*b0b0*/  @!P0 BRA `(.L_x_716) ;  /* 0xfffffffc00f08947 */ /* 0x010fea000383ffff */
[----:B------:R-:W-:Y:S05]  /*b0c0*/  BRA `(.L_x_743) ;  /* 0xfffffff800287947 */ /* 0x000fea000383ffff */
.L_x_744:
        /* <DEDUP_REMOVED lines=11> */
.L_x_3298:


//--------------------- .text._ZN7cutlass13device_kernelIN5flash11enable_sm90INS1_16FlashAttnBwdSm90INS1_25CollectiveMainloopBwdSm90ILi2ELi2ELi2EN4cute5tupleIJNS5_1CILi1EEES8_S8_EEENS6_IJNS7_ILi64EEENS7_ILi128EEENS7_ILi96EEEEEENS_10bfloat16_tEfNS_4arch4Sm90ELb0ELb0ELb1ELb1ELb0ELb1ELb0ELb0ELi2ELi1ELi2ELi1ELb1EEENS1_24CollectiveEpilogueBwdGQAISD_fSG_Li256ELb1ELb0EEENS1_19SingleTileSchedulerILb1ELb0ELb0ELi128EEEEEEEEEvNT_6ParamsE --------------------------
	.section	.text._ZN7cutlass13device_kernelIN5flash11enable_sm90INS1_16FlashAttnBwdSm90INS1_25CollectiveMainloopBwdSm90ILi2ELi2ELi2EN4cute5tupleIJNS5_1CILi1EEES8_S8_EEENS6_IJNS7_ILi64EEENS7_ILi128EEENS7_ILi96EEEEEENS_10bfloat16_tEfNS_4arch4Sm90ELb0ELb0ELb1ELb1ELb0ELb1ELb0ELb0ELi2ELi1ELi2ELi1ELb1EEENS1_24CollectiveEpilogueBwdGQAISD_fSG_Li256ELb1ELb0EEENS1_19SingleTileSchedulerILb1ELb0ELb0ELi128EEEEEEEEEvNT_6ParamsE,"ax",@progbits
	.align	128
.text._ZN7cutlass13device_kernelIN5flash11enable_sm90INS1_16FlashAttnBwdSm90INS1_25CollectiveMainloopBwdSm90ILi2ELi2ELi2EN4cute5tupleIJNS5_1CILi1EEES8_S8_EEENS6_IJNS7_ILi64EEENS7_ILi128EEENS7_ILi96EEEEEENS_10bfloat16_tEfNS_4arch4Sm90ELb0ELb0ELb1ELb1ELb0ELb1ELb0ELb0ELi2ELi1ELi2ELi1ELb1EEENS1_24CollectiveEpilogueBwdGQAISD_fSG_Li256ELb1ELb0EEENS1_19SingleTileSchedulerILb1ELb0ELb0ELi128EEEEEEEEEvNT_6ParamsE:
        .type           _ZN7cutlass13device_kernelIN5flash11enable_sm90INS1_16FlashAttnBwdSm90INS1_25CollectiveMainloopBwdSm90ILi2ELi2ELi2EN4cute5tupleIJNS5_1CILi1EEES8_S8_EEENS6_IJNS7_ILi64EEENS7_ILi128EEENS7_ILi96EEEEEENS_10bfloat16_tEfNS_4arch4Sm90ELb0ELb0ELb1ELb1ELb0ELb1ELb0ELb0ELi2ELi1ELi2ELi1ELb1EEENS1_24CollectiveEpilogueBwdGQAISD_fSG_Li256ELb1ELb0EEENS1_19SingleTileSchedulerILb1ELb0ELb0ELi128EEEEEEEEEvNT_6ParamsE,@function
        .size           _ZN7cutlass13device_kernelIN5flash11enable_sm90INS1_16FlashAttnBwdSm90INS1_25CollectiveMainloopBwdSm90ILi2ELi2ELi2EN4cute5tupleIJNS5_1CILi1EEES8_S8_EEENS6_IJNS7_ILi64EEENS7_ILi128EEENS7_ILi96EEEEEENS_10bfloat16_tEfNS_4arch4Sm90ELb0ELb0ELb1ELb1ELb0ELb1ELb0ELb0ELi2ELi1ELi2ELi1ELb1EEENS1_24CollectiveEpilogueBwdGQAISD_fSG_Li256ELb1ELb0EEENS1_19SingleTileSchedulerILb1ELb0ELb0ELi128EEEEEEEEEvNT_6ParamsE,(.L_x_3299 - _ZN7cutlass13device_kernelIN5flash11enable_sm90INS1_16FlashAttnBwdSm90INS1_25CollectiveMainloopBwdSm90ILi2ELi2ELi2EN4cute5tupleIJNS5_1CILi1EEES8_S8_EEENS6_IJNS7_ILi64EEENS7_ILi128EEENS7_ILi96EEEEEENS_10bfloat16_tEfNS_4arch4Sm90ELb0ELb0ELb1ELb1ELb0ELb1ELb0ELb0ELi2ELi1ELi2ELi1ELb1EEENS1_24CollectiveEpilogueBwdGQAISD_fSG_Li256ELb1ELb0EEENS1_19SingleTileSchedulerILb1ELb0ELb0ELi128EEEEEEEEEvNT_6ParamsE)
        .other          _ZN7cutlass13device_kernelIN5flash11enable_sm90INS1_16FlashAttnBwdSm90INS1_25CollectiveMainloopBwdSm90ILi2ELi2ELi2EN4cute5tupleIJNS5_1CILi1EEES8_S8_EEENS6_IJNS7_ILi64EEENS7_ILi128EEENS7_ILi96EEEEEENS_10bfloat16_tEfNS_4arch4Sm90ELb0ELb0ELb1ELb1ELb0ELb1ELb0ELb0ELi2ELi1ELi2ELi1ELb1EEENS1_24CollectiveEpilogueBwdGQAISD_fSG_Li256ELb1ELb0EEENS1_19SingleTileSchedulerILb1ELb0ELb0ELi128EEEEEEEEEvNT_6ParamsE,@"STO_CUDA_ENTRY STV_DEFAULT"
_ZN7cutlass13device_kernelIN5flash11enable_sm90INS1_16FlashAttnBwdSm90INS1_25CollectiveMainloopBwdSm90ILi2ELi2ELi2EN4cute5tupleIJNS5_1CILi1EEES8_S8_EEENS6_IJNS7_ILi64EEENS7_ILi128EEENS7_ILi96EEEEEENS_10bfloat16_tEfNS_4arch4Sm90ELb0ELb0ELb1ELb1ELb0ELb1ELb0ELb0ELi2ELi1ELi2ELi1ELb1EEENS1_24CollectiveEpilogueBwdGQAISD_fSG_Li256ELb1ELb0EEENS1_19SingleTileSchedulerILb1ELb0ELb0ELi128EEEEEEEEEvNT_6ParamsE:
        /* <DEDUP_REMOVED lines=23> */
.L_x_746:
[----:B------:R-:W-:Y:S05]  /*0170*/  BSYNC B0 ;  /* 0x0000000000007941 */ /* 0x000fea0003800000 */
.L_x_745:
        /* <DEDUP_REMOVED lines=37> */
.L_x_747:
        /* <DEDUP_REMOVED lines=22> */
.L_x_748:
[----:B------:R-:W-:Y:S01]  /*0530*/  PLOP3.LUT P0, PT, PT, PT, UP0, 0x80, 0x0 ;  /* 0x000000000000781c */ /* 0x000fe20003f0f008 */
[----:B------:R-:W-:Y:S01]  /*0540*/  NOP ;  /* 0x0000000000007918 */ /* 0x000fe20000000000 */
[----:B------:R-:W-:Y:S01]  /*0550*/  ULDC.64 UR46, c[0x0][0x208] ;  /* 0x00008200002e7ab9 */ /* 0x000fe20000000a00 */
[----:B------:R-:W-:Y:S01]  /*0560*/  BSSY B6, `(.L_x_749) ;  /* 0x000089a000067945 */ /* 0x000fe20003800000 */
[----:B-12-4-:R-:W-:Y:S09]  /*0570*/  BAR.SYNC.DEFER_BLOCKING 0x0 ;  /* 0x0000000000007b1d */ /* 0x016ff20000010000 */
[----:B------:R-:W-:Y:S05]  /*0580*/  @!P0 BRA `(.L_x_750) ;  /* 0x00000050001c8947 */ /* 0x000fea0003800000 */
.L_x_751:
        /* <DEDUP_REMOVED lines=21> */
.L_x_752:
        /* <DEDUP_REMOVED lines=14> */
.L_x_754:
[----:B------:R-:W-:-:S05]  /*07c0*/  ULDC UR4, c[0x0][0x8c4] ;  /* 0x0002310000047ab9 */ /* 0x000fca0000000800 */
.L_x_753:
        /* <DEDUP_REMOVED lines=21> */
.L_x_756:
        /* <DEDUP_REMOVED lines=14> */
.L_x_757:
        /* <DEDUP_REMOVED lines=10> */
.L_x_758:
        /* <DEDUP_REMOVED lines=11> */
.L_x_759:
        /* <DEDUP_REMOVED lines=35> */
[----:B-1----:R-:W-:Y:S02]  /*0d80*/  CS2R R4, SRZ ;  /* 0x0000000000047805 */ /* 0x002fe4000001ff00 */
        /* <DEDUP_REMOVED lines=35> */
.L_x_762:
        /* <DEDUP_REMOVED lines=15> */
.L_x_761:
        /* <DEDUP_REMOVED lines=22> */
.L_x_764:
        /* <DEDUP_REMOVED lines=15> */
.L_x_763:
[----:B------:R-:W-:Y:S01]  /*1300*/  SHF.R.S32.HI R25, RZ, 0x1f, R22 ;  /* 0x0000001fff197819 */ /* 0x000fe20000011416 */
[----:B------:R-:W-:-:S03]  /*1310*/  UMOV UR4, 0xffffffff ;  /* 0xffffffff00047882 */ /* 0x000fc60000000000 */
[----:B------:R-:W-:-:S04]  /*1320*/  LEA.HI R0, R25, R22, RZ, 0x7 ;  /* 0x0000001619007211 */ /* 0x000fc800078f38ff */
[----:B------:R-:W-:Y:S01]  /*1330*/  SHF.R.S32.HI R16, RZ, 0x7, R0 ;  /* 0x00000007ff107819 */ /* 0x000fe20000011400 */
[----:B------:R-:W-:Y:S06]  /*1340*/  BRA.DIV UR4, `(.L_x_765) ;  /* 0x0000007a04f47947 */ /* 0x000fec000b800000 */
[----:B------:R1:W2:Y:S02]  /*1350*/  SHFL.IDX PT, R14, R16, RZ, 0x1f ;  /* 0x00001fff100e7589 */ /* 0x0002a400000e0000 */
.L_x_842:
[----:B------:R-:W-:Y:S02]  /*1360*/  SHF.L.U32 R5, RZ, 0x1f, RZ ;  /* 0x0000001fff057819 */ /* 0x000fe400000006ff */
[----:B------:R-:W-:Y:S01]  /*1370*/  LOP3.LUT R3, R0, 0xffffff80, RZ, 0xc0, !PT ;  /* 0xffffff8000037812 */ /* 0x000fe200078ec0ff */
[----:B------:R-:W-:Y:S01]  /*1380*/  VIADD R0, R18, 0x6000 ;  /* 0x0000600012007836 */ /* 0x000fe20000000000 */
[----:B------:R-:W3:Y:S03]  /*1390*/  SYNCS.PHASECHK.TRANS64.TRYWAIT P1, [R18+URZ+0x26800], R5 ;  /* 0x02680005120075a7 */ /* 0x000ee6000802017f */
[----:B------:R-:W-:Y:S01]  /*13a0*/  IMAD.IADD R27, R22, 0x1, -R3 ;  /* 0x00000001161b7824 */ /* 0x000fe200078e0a03 */
[----:B------:R-:W-:Y:S02]  /*13b0*/  LOP3.LUT P0, RZ, R0, 0x1bf, RZ, 0xc0, !PT ;  /* 0x000001bf00ff7812 */ /* 0x000fe4000780c0ff */
[----:B--2---:R-:W-:-:S02]  /*13c0*/  LEA.HI R0, R14, R14, RZ, 0x1 ;  /* 0x0000000e0e007211 */ /* 0x004fc400078f08ff */
[----:B------:R-:W-:Y:S02]  /*13d0*/  SHF.R.S32.HI R24, RZ, 0x1f, R27 ;  /* 0x0000001fff187819 */ /* 0x000fe4000001141b */
[----:B------:R-:W-:Y:S02]  /*13e0*/  LOP3.LUT R23, R0, 0xfffffffe, RZ, 0xc0, !PT ;  /* 0xfffffffe00177812 */ /* 0x000fe400078ec0ff */
[----:B------:R-:W-:-:S04]  /*13f0*/  LEA.HI R26, R24, R27, RZ, 0x2 ;  /* 0x0000001b181a7211 */ /* 0x000fc800078f10ff */
[----:B------:R-:W-:Y:S01]  /*1400*/  LOP3.LUT R0, R26, 0x7ffffffc, RZ, 0xc0, !PT ;  /* 0x7ffffffc1a007812 */ /* 0x000fe200078ec0ff */
[----:B---3--:R-:W-:Y:S06]  /*1410*/  @P1 BRA `(.L_x_766) ;  /* 0x0000000000081947 */ /* 0x008fec0003800000 */
[----:B------:R-:W2:Y:S02]  /*1420*/  SYNCS.PHASECHK.TRANS64.TRYWAIT P1, [R18+URZ+0x26800], R5 ;  /* 0x02680005120075a7 */ /* 0x000ea4000802017f */
[----:B--2---:R-:W-:Y:S05]  /*1430*/  @!P1 BRA `(.L_x_767) ;  /* 0x0000007800d89947 */ /* 0x004fea0003800000 */
.L_x_766:
        /* <DEDUP_REMOVED lines=18> */
[----:B-1--45:R-:W-:Y:S05]  /*1560*/  CALL.ABS.NOINC R14 ;  /* 0x000000000e007343 */ /* 0x032fea0003c00000 */
.L_x_768:
[----:B------:R-:W-:Y:S01]  /*1570*/  LEA.HI R0, R25, R22, RZ, 0x4 ;  /* 0x0000001619007211 */ /* 0x000fe200078f20ff */
[----:B------:R-:W-:Y:S05]  /*1580*/  WARPSYNC.ALL ;  /* 0x0000000000007948 */ /* 0x000fea0003800000 */
[----:B------:R-:W-:-:S05]  /*1590*/  LOP3.LUT R3, R0, 0xfffffff0, RZ, 0xc0, !PT ;  /* 0xfffffff000037812 */ /* 0x000fca00078ec0ff */
[----:B--2---:R-:W-:Y:S01]  /*15a0*/  IMAD.IADD R5, R22, 0x1, -R3 ;  /* 0x0000000116057824 */ /* 0x004fe200078e0a03 */
        /* <DEDUP_REMOVED lines=33> */
[----:B------:R-:W2:Y:S01]  /*17c0*/  LDSM.16.M88.4 R184, [R7+0x6000] ;  /* 0x0060000007b8783b */ /* 0x000ea20000000200 */
        /* <DEDUP_REMOVED lines=27> */
[----:B-1----:R-:W-:Y:S01]  /*1980*/  IMAD R16, R16, 0x300, R27 ;  /* 0x0000030010107824 */ /* 0x002fe200078e021b */
        /* <DEDUP_REMOVED lines=18> */
[----:B------:R-:W1:Y:S01]  /*1ab0*/  LDSM.16.M88.4 R196, [R0+0x6000] ;  /* 0x0060000000c4783b */ /* 0x000e620000000200 */
        /* <DEDUP_REMOVED lines=33> */
[----:B--2---:R-:W-:Y:S01]  /*1cd0*/  IMAD R0, R5, 0x4, R18 ;  /* 0x0000000405007824 */ /* 0x004fe200078e0212 */
[----:B------:R-:W-:Y:S01]  /*1ce0*/  ULOP3.LUT UR20, UR38, 0x1, URZ, 0xfc, !UPT ;  /* 0x0000000126147892 */ /* 0x000fe2000f8efc3f */
[----:B------:R-:W-:Y:S01]  /*1cf0*/  UMOV UR4, URZ ;  /* 0x0000003f00047c82 */ /* 0x000fe20008000000 */
[----:B------:R-:W-:Y:S01]  /*1d00*/  UMOV UR5, URZ ;  /* 0x0000003f00057c82 */ /* 0x000fe20008000000 */
[----:B------:R-:W-:Y:S01]  /*1d10*/  UMOV UR6, URZ ;  /* 0x0000003f00067c82 */ /* 0x000fe20008000000 */
[----:B------:R-:W-:Y:S01]  /*1d20*/  USHF.R.S32.HI UR7, URZ, 0x6, UR7 ;  /* 0x000000063f077899 */ /* 0x000fe20008011407 */
[----:B------:R-:W-:Y:S01]  /*1d30*/  ULDC UR8, c[0x0][0x75c] ;  /* 0x0001d70000087ab9 */ /* 0x000fe20000000800 */
[----:B-1-34-:R-:W-:-:S10]  /*1d40*/  ULDC UR9, c[0x0][0x744] ;  /* 0x0001d10000097ab9 */ /* 0x01afd40000000800 */
.L_x_779:
[----:B------:R-:W-:-:S06]  /*1d50*/  UISETP.NE.AND UP0, UPT, UR20, 0x3, UPT ;  /* 0x000000031400788c */ /* 0x000fcc000bf05270 */
[----:B------:R-:W-:-:S13]  /*1d60*/  PLOP3.LUT P0, PT, PT, PT, UP0, 0x80, 0x0 ;  /* 0x000000000000781c */ /* 0x000fda0003f0f008 */
[----:B-1----:R-:W-:Y:S05]  /*1d70*/  @!P0 BRA `(.L_x_769) ;  /* 0x0000000000048947 */ /* 0x002fea0003800000 */
[----:B------:R-:W-:Y:S01]  /*1d80*/  BPT.TRAP 0x1 ;  /* 0x000000040000795c */ /* 0x000fe20000300000 */
.L_x_769:
[----:B------:R-:W-:Y:S01]  /*1d90*/  R2UR UR10, R18 ;  /* 0x00000000120a72ca */ /* 0x000fe200000e0000 */
[----:B------:R-:W-:-:S05]  /*1da0*/  IMAD.U32 R16, RZ, RZ, UR5 ;  /* 0x00000005ff107e24 */ /* 0x000fca000f8e00ff */
[----:B------:R-:W-:-:S07]  /*1db0*/  SHF.L.U32 R16, R16, 0x1f, RZ ;  /* 0x0000001f10107819 */ /* 0x000fce00000006ff */
[----:B------:R-:W-:-:S09]  /*1dc0*/  ULEA UR10, UR6, UR10, 0x3 ;  /* 0x0000000a060a7291 */ /* 0x000fd2000f8e183f */
[----:B------:R1:W2:Y:S01]  /*1dd0*/  SYNCS.PHASECHK.TRANS64.TRYWAIT P1, [UR10+0x26810], R16 ;  /* 0x02681010ff0075a7 */ /* 0x0002a2000802014a */
[----:B------:R-:W-:Y:S05]  /*1de0*/  @!P0 BRA `(.L_x_770) ;  /* 0x0000000000048947 */ /* 0x000fea0003800000 */
[----:B------:R-:W-:Y:S01]  /*1df0*/  BPT.TRAP 0x1 ;  /* 0x000000040000795c */ /* 0x000fe20000300000 */
.L_x_770:
[----:B--2---:R-:W-:Y:S05]  /*1e00*/  @P1 BRA `(.L_x_771) ;  /* 0x0000000000081947 */ /* 0x004fea0003800000 */
[----:B------:R-:W2:Y:S02]  /*1e10*/  SYNCS.PHASECHK.TRANS64.TRYWAIT P1, [UR10+0x26810], R16 ;  /* 0x02681010ff0075a7 */ /* 0x000ea4000802014a */
[----:B--2---:R-:W-:Y:S05]  /*1e20*/  @!P1 BRA `(.L_x_772) ;  /* 0x0000007000709947 */ /* 0x004fea0003800000 */
.L_x_771:
        /* <DEDUP_REMOVED lines=67> */
.L_x_773:
[----:B------:R1:W1:Y:S01]  /*2260*/  SYNCS.PHASECHK.TRANS64.TRYWAIT P1, [UR10+0x26830], R16 ;  /* 0x02683010ff0075a7 */ /* 0x000262000802014a */
[----:B------:R-:W-:Y:S05]  /*2270*/  @!P0 BRA `(.L_x_774) ;  /* 0x0000000000048947 */ /* 0x000fea0003800000 */
[----:B------:R-:W-:Y:S01]  /*2280*/  BPT.TRAP 0x1 ;  /* 0x000000040000795c */ /* 0x000fe20000300000 */
.L_x_774:
[----:B-1----:R-:W-:Y:S05]  /*2290*/  @P1 BRA `(.L_x_775) ;  /* 0x0000000000081947 */ /* 0x002fea0003800000 */
[----:B------:R-:W1:Y:S02]  /*22a0*/  SYNCS.PHASECHK.TRANS64.TRYWAIT P1, [UR10+0x26830], R16 ;  /* 0x02683010ff0075a7 */ /* 0x000e64000802014a */
[----:B-1----:R-:W-:Y:S05]  /*22b0*/  @!P1 BRA `(.L_x_776) ;  /* 0x0000006c00649947 */ /* 0x002fea0003800000 */
.L_x_775:
        /* <DEDUP_REMOVED lines=565> */
.L_x_777:
        /* <DEDUP_REMOVED lines=44> */
.L_x_778:
        /* <DEDUP_REMOVED lines=13> */
[----:B------:R-:W-:Y:S01]  /*49a0*/  IMAD.MOV.U32 R4, RZ, RZ, R40 ;  /* 0x000000ffff047224 */ /* 0x000fe200078e0028 */
[----:B------:R-:W-:Y:S01]  /*49b0*/  PLOP3.LUT P0, PT, PT, PT, PT, 0x8, 0x0 ;  /* 0x000000000000781c */ /* 0x000fe20003f0e170 */
[----:B-1----:R-:W-:Y:S02]  /*49c0*/  IMAD.MOV.U32 R5, RZ, RZ, R41 ;  /* 0x000000ffff057224 */ /* 0x002fe400078e0029 */
[----:B------:R-:W-:Y:S01]  /*49d0*/  FMUL.FTZ R72, R72, UR4 ;  /* 0x0000000448487c20 */ /* 0x000fe20008410000 */
[----:B------:R-:W-:Y:S02]  /*49e0*/  IMAD.MOV.U32 R6, RZ, RZ, R42 ;  /* 0x000000ffff067224 */ /* 0x000fe400078e002a */
[----:B------:R-:W-:Y:S01]  /*49f0*/  FMUL.FTZ R73, R73, UR4 ;  /* 0x0000000449497c20 */ /* 0x000fe20008410000 */
[----:B------:R-:W-:Y:S02]  /*4a00*/  IMAD.MOV.U32 R7, RZ, RZ, R43 ;  /* 0x000000ffff077224 */ /* 0x000fe400078e002b */
        /* <DEDUP_REMOVED lines=46> */
.L_x_760:
[----:B------:R-:W-:Y:S05]  /*4cf0*/  @P0 BRA `(.L_x_755) ;  /* 0x0000004000800947 */ /* 0x000fea0003800000 */
[----:B------:R-:W-:Y:S01]  /*4d00*/  ULDC.64 UR4, c[0x0][0x878] ;  /* 0x00021e0000047ab9 */ /* 0x000fe20000000a00 */
[----:B------:R-:W1:Y:S01]  /*4d10*/  S2R R8, SR_TID.X ;  /* 0x0000000000087919 */ /* 0x000e620000002100 */
[----:B------:R-:W-:Y:S01]  /*4d20*/  UISETP.NE.U32.AND UP0, UPT, UR4, URZ, UPT ;  /* 0x0000003f0400728c */ /* 0x000fe2000bf05070 */
[----:B------:R-:W2:Y:S08]  /*4d30*/  S2UR UR10, SR_CTAID.Y ;  /* 0x00000000000a79c3 */ /* 0x000eb00000002600 */
[----:B------:R-:W-:Y:S01]  /*4d40*/  S2UR UR8, SR_CTAID.X ;  /* 0x00000000000879c3 */ /* 0x000fe20000002500 */
[----:B------:R-:W-:Y:S01]  /*4d50*/  UISETP.NE.AND.EX UP0, UPT, UR5, URZ, UPT, UP0 ;  /* 0x0000003f0500728c */ /* 0x000fe2000bf05300 */
[----:B------:R-:W-:Y:S01]  /*4d60*/  UMOV UR9, 0x400 ;  /* 0x0000040000097882 */ /* 0x000fe20000000000 */
[----:B------:R-:W-:Y:S01]  /*4d70*/  ULDC.64 UR12, c[0x0][0x818] ;  /* 0x00020600000c7ab9 */ /* 0x000fe20000000a00 */
[----:B------:R-:W-:-:S03]  /*4d80*/  ULDC.64 UR14, c[0x0][0x840] ;  /* 0x00021000000e7ab9 */ /* 0x000fc60000000a00 */
[----:B------:R-:W-:-:S05]  /*4d90*/  PLOP3.LUT P0, PT, PT, PT, UP0, 0x80, 0x0 ;  /* 0x000000000000781c */ /* 0x000fca0003f0f008 */
[----:B------:R-:W-:Y:S02]  /*4da0*/  @UP0 ULDC.64 UR4, c[0x0][0x878] ;  /* 0x00021e0000040ab9 */ /* 0x000fe40000000a00 */
[----:B------:R-:W-:-:S06]  /*4db0*/  @UP0 UIMAD.WIDE UR4, UR36, 0x4, UR4 ;  /* 0x00000004240408a5 */ /* 0x000fcc000f8e0204 */
[----:B------:R-:W-:Y:S02]  /*4dc0*/  IMAD.U32 R2, RZ, RZ, UR4 ;  /* 0x00000004ff027e24 */ /* 0x000fe4000f8e00ff */
[----:B------:R-:W-:Y:S01]  /*4dd0*/  IMAD.U32 R3, RZ, RZ, UR5 ;  /* 0x00000005ff037e24 */ /* 0x000fe2000f8e00ff */
[----:B------:R-:W3:Y:S01]  /*4de0*/  S2UR UR11, SR_CgaCtaId ;  /* 0x00000000000b79c3 */ /* 0x000ee20000008800 */
[----:B------:R-:W-:-:S03]  /*4df0*/  ULDC UR5, c[0x0][0x850] ;  /* 0x0002140000057ab9 */ /* 0x000fc60000000800 */
[----:B------:R1:W4:Y:S01]  /*4e00*/  @P0 LDG.E R2, desc[UR46][R2.64] ;  /* 0x0000002e02020981 */ /* 0x000322000c1e1900 */
[----:B------:R-:W-:Y:S01]  /*4e10*/  UISETP.NE.AND UP1, UPT, UR5, 0x1, UPT ;  /* 0x000000010500788c */ /* 0x000fe2000bf25270 */
[----:B------:R-:W-:Y:S01]  /*4e20*/  BSSY B0, `(.L_x_780) ;  /* 0x0000059000007945 */ /* 0x000fe20003800000 */
[----:B-1----:R-:W-:-:S09]  /*4e30*/  VIADD R3, R8, 0xffffff80 ;  /* 0xffffff8008037836 */ /* 0x002fd20000000000 */
[----:B------:R-:W-:Y:S01]  /*4e40*/  @UP1 ULDC UR16, c[0x0][0x858] ;  /* 0x0002160000101ab9 */ /* 0x000fe20000000800 */
[----:B------:R-:W-:Y:S01]  /*4e50*/  SHF.R.S32.HI R0, RZ, 0x1f, R3 ;  /* 0x0000001fff007819 */ /* 0x000fe20000011403 */
[----:B------:R-:W-:Y:S01]  /*4e60*/  BAR.SYNC.DEFER_BLOCKING 0x1, 0x100 ;  /* 0x0044000000007b1d */ /* 0x000fe20000010000 */
[----:B----4-:R-:W-:Y:S02]  /*4e70*/  @P0 R2UR UR4, R2 ;  /* 0x00000000020402ca */ /* 0x010fe400000e0000 */
[----:B------:R-:W-:Y:S02]  /*4e80*/  LEA.HI R2, R0, R3, RZ, 0x7 ;  /* 0x0000000300027211 */ /* 0x000fe400078f38ff */
[----:B------:R-:W-:Y:S02]  /*4e90*/  ISETP.NE.AND P0, PT, R3, RZ, PT ;  /* 0x000000ff0300720c */ /* 0x000fe40003f05270 */
[----:B------:R-:W-:Y:S02]  /*4ea0*/  LOP3.LUT R0, R2, 0x3fffff80, RZ, 0xc0, !PT ;  /* 0x3fffff8002007812 */ /* 0x000fe400078ec0ff */
[----:B------:R-:W-:-:S03]  /*4eb0*/  SHF.R.S32.HI R9, RZ, 0x7, R2 ;  /* 0x00000007ff097819 */ /* 0x000fc60000011402 */
[----:B------:R-:W-:Y:S02]  /*4ec0*/  IMAD.IADD R0, R3, 0x1, -R0 ;  /* 0x0000000103007824 */ /* 0x000fe400078e0a00 */
[----:B------:R-:W-:Y:S02]  /*4ed0*/  @UP0 ULEA UR6, UR36, UR4, 0x7 ;  /* 0x0000000424060291 */ /* 0x000fe4000f8e383f */
[----:B------:R-:W-:Y:S01]  /*4ee0*/  IMAD R0, R9, 0x600, R0 ;  /* 0x0000060009007824 */ /* 0x000fe200078e0200 */
[----:B------:R-:W-:Y:S01]  /*4ef0*/  @UP1 ULDC UR4, c[0x0][0x854] ;  /* 0x0002150000041ab9 */ /* 0x000fe20000000800 */
[----:B------:R-:W-:Y:S02]  /*4f00*/  @UP0 USHF.R.S32.HI UR7, URZ, 0x1f, UR6 ;  /* 0x0000001f3f070899 */ /* 0x000fe40008011406 */
[----:B--2---:R-:W-:Y:S01]  /*4f10*/  UIMAD.WIDE.U32 UR4, UR10, UR4, URZ ;  /* 0x000000040a0472a5 */ /* 0x004fe2000f8e003f */
[----:B------:R-:W-:Y:S01]  /*4f20*/  IMAD.SHL.U32 R0, R0, 0x4, RZ ;  /* 0x0000000400007824 */ /* 0x000fe200078e00ff */
[----:B------:R-:W-:-:S02]  /*4f30*/  @UP0 ULEA.HI UR7, UR7, UR6, URZ, 0x7 ;  /* 0x0000000607070291 */ /* 0x000fc4000f8f383f */
[----:B------:R-:W-:Y:S02]  /*4f40*/  @UP1 USHF.R.U32.HI UR10, URZ, UR16, UR5 ;  /* 0x000000103f0a1299 */ /* 0x000fe40008011605 */
[----:B------:R-:W-:Y:S02]  /*4f50*/  @UP0 USHF.R.S32.HI UR7, URZ, 0x7, UR7 ;  /* 0x000000073f070899 */ /* 0x000fe40008011407 */
[----:B---3--:R-:W-:Y:S02]  /*4f60*/  ULEA UR4, UR11, UR9, 0x18 ;  /* 0x000000090b047291 */ /* 0x008fe4000f8ec03f */
[----:B------:R-:W-:Y:S02]  /*4f70*/  @UP0 UIMAD UR6, UR7, 0x3000, URZ ;  /* 0x00003000070608a4 */ /* 0x000fe4000f8e023f */
[----:B------:R-:W-:Y:S02]  /*4f80*/  UIMAD UR5, UR8, 0x3000, URZ ;  /* 0x00003000080578a4 */ /* 0x000fe4000f8e023f */
[----:B------:R-:W-:Y:S01]  /*4f90*/  @UP0 USHF.R.S32.HI UR7, URZ, 0x1f, UR6 ;  /* 0x0000001f3f070899 */ /* 0x000fe20008011406 */
[----:B------:R-:W-:Y:S01]  /*4fa0*/  LEA R0, R0, UR4, 0x2 ;  /* 0x0000000400007c11 */ /* 0x000fe2000f8e10ff */
[----:B------:R-:W-:Y:S01]  /*4fb0*/  USHF.R.S32.HI UR11, URZ, 0x1f, UR10 ;  /* 0x0000001f3f0b7899 */ /* 0x000fe2000801140a */
[----:B------:R-:W-:Y:S01]  /*4fc0*/  @!UP0 UMOV UR6, URZ ;  /* 0x0000003f00068c82 */ /* 0x000fe20008000000 */
[----:B------:R-:W-:Y:S01]  /*4fd0*/  ULDC.64 UR16, c[0x0][0x848] ;  /* 0x0002120000107ab9 */ /* 0x000fe20000000a00 */
[----:B------:R-:W-:Y:S01]  /*4fe0*/  UIADD3 UR8, UP1, UR5, UR6, URZ ;  /* 0x0000000605087290 */ /* 0x000fe2000ff3e03f */
[----:B------:R1:W-:Y:S01]  /*4ff0*/  STS.128 [R0], R24 ;  /* 0x0000001800007388 */ /* 0x0003e20000000c00 */
[----:B------:R-:W-:Y:S01]  /*5000*/  @!UP0 UMOV UR7, URZ ;  /* 0x0000003f00078c82 */ /* 0x000fe20008000000 */
[----:B------:R-:W-:-:S02]  /*5010*/  UIMAD UR6, UR11, UR12, URZ ;  /* 0x0000000c0b0672a4 */ /* 0x000fc4000f8e023f */
[----:B------:R-:W-:Y:S01]  /*5020*/  ULEA.HI.X.SX32 UR9, UR5, UR7, 0x1, UP1 ;  /* 0x0000000705097291 */ /* 0x000fe200088f0e3f */
[----:B------:R1:W-:Y:S01]  /*5030*/  STS.128 [R0+0x800], R28 ;  /* 0x0008001c00007388 */ /* 0x0003e20000000c00 */
[----:B------:R-:W-:Y:S02]  /*5040*/  UIMAD UR5, UR11, UR14, URZ ;  /* 0x0000000e0b0572a4 */ /* 0x000fe4000f8e023f */
[----:B------:R-:W-:Y:S01]  /*5050*/  UIMAD UR11, UR10, UR13, UR6 ;  /* 0x0000000d0a0b72a4 */ /* 0x000fe2000f8e0206 */
[----:B------:R1:W-:Y:S01]  /*5060*/  STS.128 [R0+0x1000], R32 ;  /* 0x0010002000007388 */ /* 0x0003e20000000c00 */
[----:B------:R-:W-:Y:S02]  /*5070*/  UIMAD.WIDE.U32 UR6, UR10, UR12, UR8 ;  /* 0x0000000c0a0672a5 */ /* 0x000fe4000f8e0008 */
[----:B------:R-:W-:Y:S01]  /*5080*/  UIMAD UR12, UR10, UR15, UR5 ;  /* 0x0000000f0a0c72a4 */ /* 0x000fe2000f8e0205 */
[----:B------:R1:W-:Y:S01]  /*5090*/  STS.128 [R0+0x1800], R36 ;  /* 0x0018002400007388 */ /* 0x0003e20000000c00 */
[----:B------:R-:W-:-:S02]  /*50a0*/  USHF.R.S32.HI UR5, URZ, 0x1f, UR36 ;  /* 0x0000001f3f057899 */ /* 0x000fc40008011424 */
[----:B------:R-:W-:Y:S01]  /*50b0*/  UIMAD.WIDE.U32 UR8, UR10, UR14, UR8 ;  /* 0x0000000e0a0872a5 */ /* 0x000fe2000f8e0008 */
[----:B------:R1:W-:Y:S01]  /*50c0*/  STS.128 [R0+0x2000], R4 ;  /* 0x0020000400007388 */ /* 0x0003e20000000c00 */
[----:B------:R-:W-:Y:S01]  /*50d0*/  USEL UR5, UR5, URZ, !UP0 ;  /* 0x0000003f05057287 */ /* 0x000fe2000c000000 */
[----:B------:R-:W-:Y:S02]  /*50e0*/  ULDC.64 UR14, c[0x0][0x820] ;  /* 0x00020800000e7ab9 */ /* 0x000fe40000000a00 */
[----:B------:R1:W-:Y:S01]  /*50f0*/  STS.128 [R0+0x2800], R44 ;  /* 0x0028002c00007388 */ /* 0x0003e20000000c00 */
[----:B------:R-:W-:Y:S02]  /*5100*/  USEL UR36, UR36, URZ, !UP0 ;  /* 0x0000003f24247287 */ /* 0x000fe4000c000000 */
[----:B------:R-:W-:Y:S01]  /*5110*/  UIMAD UR10, UR5, UR14, URZ ;  /* 0x0000000e050a72a4 */ /* 0x000fe2000f8e023f */
[----:B------:R1:W-:Y:S01]  /*5120*/  STS.128 [R0+0x3000], R48 ;  /* 0x0030003000007388 */ /* 0x0003e20000000c00 */
[----:B------:R-:W-:-:S02]  /*5130*/  UIADD3 UR7, UR7, UR11, URZ ;  /* 0x0000000b07077290 */ /* 0x000fc4000fffe03f */
[----:B------:R-:W-:Y:S01]  /*5140*/  UIMAD UR5, UR5, UR16, URZ ;  /* 0x00000010050572a4 */ /* 0x000fe2000f8e023f */
[----:B------:R1:W-:Y:S01]  /*5150*/  STS.128 [R0+0x3800], R52 ;  /* 0x0038003400007388 */ /* 0x0003e20000000c00 */
[----:B------:R-:W-:Y:S02]  /*5160*/  UIADD3 UR9, UR9, UR12, URZ ;  /* 0x0000000c09097290 */ /* 0x000fe4000fffe03f */
[----:B------:R-:W-:Y:S01]  /*5170*/  UIMAD UR10, UR36, UR15, UR10 ;  /* 0x0000000f240a72a4 */ /* 0x000fe2000f8e020a */
[----:B------:R1:W-:Y:S01]  /*5180*/  STS.128 [R0+0x4000], R56 ;  /* 0x0040003800007388 */ /* 0x0003e20000000c00 */
[----:B------:R-:W-:Y:S02]  /*5190*/  UIMAD.WIDE.U32 UR6, UR36, UR14, UR6 ;  /* 0x0000000e240672a5 */ /* 0x000fe4000f8e0006 */
[----:B------:R-:W-:Y:S01]  /*51a0*/  UIMAD UR5, UR36, UR17, UR5 ;  /* 0x00000011240572a4 */ /* 0x000fe2000f8e0205 */
[----:B------:R1:W-:Y:S01]  /*51b0*/  STS.128 [R0+0x4800], R60 ;  /* 0x0048003c00007388 */ /* 0x0003e20000000c00 */
[----:B------:R-:W-:Y:S01]  /*51c0*/  UIMAD.WIDE.U32 UR8, UR36, UR16, UR8 ;  /* 0x00000010240872a5 */ /* 0x000fe2000f8e0008 */
[----:B------:R-:W-:-:S02]  /*51d0*/  ULDC.64 UR12, c[0x0][0x800] ;  /* 0x00020000000c7ab9 */ /* 0x000fc40000000a00 */
[----:B------:R1:W-:Y:S01]  /*51e0*/  STS.128 [R0+0x5000], R64 ;  /* 0x0050004000007388 */ /* 0x0003e20000000c00 */
[----:B------:R-:W-:Y:S01]  /*51f0*/  ULDC.64 UR14, c[0x0][0x828] ;  /* 0x00020a00000e7ab9 */ /* 0x000fe20000000a00 */
[----:B------:R-:W-:Y:S02]  /*5200*/  UIADD3 UR7, UR7, UR10, URZ ;  /* 0x0000000a07077290 */ /* 0x000fe4000fffe03f */
[----:B------:R1:W-:Y:S01]  /*5210*/  STS.128 [R0+0x5800], R68 ;  /* 0x0058004400007388 */ /* 0x0003e20000000c00 */
[----:B------:R-:W-:Y:S02]  /*5220*/  ULEA UR12, UP0, UR6, UR12, 0x2 ;  /* 0x0000000c060c7291 */ /* 0x000fe4000f80103f */
[----:B------:R-:W-:Y:S01]  /*5230*/  UIADD3 UR5, UR9, UR5, URZ ;  /* 0x0000000509057290 */ /* 0x000fe2000fffe03f */
[----:B------:R-:W-:Y:S01]  /*5240*/  @!PT LDS RZ, [RZ] ;  /* 0x00000000fffff984 */ /* 0x000fe20000000800 */
[----:B------:R-:W-:Y:S01]  /*5250*/  @!PT LDS RZ, [RZ] ;  /* 0x00000000fffff984 */ /* 0x000fe20000000800 */
[----:B------:R-:W-:Y:S01]  /*5260*/  @!PT LDS RZ, [RZ] ;  /* 0x00000000fffff984 */ /* 0x000fe20000000800 */
[----:B------:R-:W-:Y:S01]  /*5270*/  @!PT LDS RZ, [RZ] ;  /* 0x00000000fffff984 */ /* 0x000fe20000000800 */
[----:B------:R2:W-:Y:S06]  /*5280*/  MEMBAR.ALL.CTA ;  /* 0x0000000000007992 */ /* 0x0005ec0000008000 */
[----:B--2---:R-:W2:Y:S01]  /*5290*/  FENCE.VIEW.ASYNC.S ;  /* 0x00000000000073c6 */ /* 0x004ea20000000000 */
[----:B------:R-:W-:-:S02]  /*52a0*/  ULEA UR14, UP1, UR8, UR14, 0x2 ;  /* 0x0000000e080e7291 */ /* 0x000fc4000f82103f */
[----:B------:R-:W-:Y:S02]  /*52b0*/  ULEA.HI.X UR13, UR6, UR13, UR7, 0x2, UP0 ;  /* 0x0000000d060d7291 */ /* 0x000fe400080f1407 */
[----:B------:R-:W-:Y:S01]  /*52c0*/  ULEA.HI.X UR7, UR8, UR15, UR5, 0x2, UP1 ;  /* 0x0000000f08077291 */ /* 0x000fe200088f1405 */
[----:B--2---:R-:W-:Y:S06]  /*52d0*/  BAR.SYNC.DEFER_BLOCKING 0x1, 0x100 ;  /* 0x0044000000007b1d */ /* 0x004fec0000010000 */
[----:B------:R-:W-:Y:S05]  /*52e0*/  @P0 BRA `(.L_x_781) ;  /* 0x0000000000300947 */ /* 0x000fea0003800000 */
[----:B------:R-:W-:Y:S01]  /*52f0*/  PLOP3.LUT P0, PT, PT, PT, PT, 0x80, 0x0 ;  /* 0x000000000000781c */ /* 0x000fe20003f0f070 */
[----:B------:R-:W-:Y:S01]  /*5300*/  UMOV UR5, 0xc00 ;  /* 0x00000c0000057882 */ /* 0x000fe20000000000 */
[----:B------:R-:W-:Y:S01]  /*5310*/  UMOV UR8, 0x0 ;  /* 0x0000000000087882 */ /* 0x000fe20000000000 */
[----:B------:R-:W-:Y:S01]  /*5320*/  UMOV UR9, 0x14f00000 ;  /* 0x14f0000000097882 */ /* 0x000fe20000000000 */
[----:B------:R-:W-:-:S09]  /*5330*/  UMOV UR6, UR14 ;  /* 0x0000000e00067c82 */ /* 0x000fd20008000000 */
.L_x_782:
[----:B------:R-:W-:Y:S01]  /*5340*/  @P0 ELECT P1, URZ, PT ;  /* 0x00000000003f082f */ /* 0x000fe20003820000 */
[----:B------:R2:W-:-:S12]  /*5350*/  UBLKRED.G.S.ADD.F32.RN [UR6], [UR4], UR5, desc[UR8] ;  /* 0x00000806040073bb */ /* 0x0005d800080a1405 */
[----:B------:R-:W-:Y:S02]  /*5360*/  @P1 PLOP3.LUT P0, PT, P1, PT, PT, 0x8, 0x0 ;  /* 0x000000000000181c */ /* 0x000fe40000f0e170 */
[----:B------:R-:W-:-:S11]  /*5370*/  PLOP3.LUT P1, PT, PT, PT, PT, 0x8, 0x0 ;  /* 0x000000000000781c */ /* 0x000fd60003f2e170 */
[----:B--2---:R-:W-:Y:S05]  /*5380*/  @P0 BRA.U.ANY `(.L_x_782) ;  /* 0xfffffffd00ec0947 */ /* 0x004fea000393ffff */
[----:B------:R0:W-:Y:S01]  /*5390*/  UTMACMDFLUSH ;  /* 0x00000000000079b7 */ /* 0x0001e20000000000 */
[----:B------:R-:W-:-:S04]  /*53a0*/  DEPBAR.LE SB0, 0x0 ;  /* 0x000080000000791a */ /* 0x000fc80000000000 */
.L_x_781:
[----:B------:R-:W-:Y:S05]  /*53b0*/  BSYNC B0 ;  /* 0x0000000000007941 */ /* 0x000fea0003800000 */
.L_x_780:
[----:B------:R-:W-:Y:S01]  /*53c0*/  BAR.SYNC.DEFER_BLOCKING 0x1, 0x100 ;  /* 0x0044000000007b1d */ /* 0x000fe20000010000 */
[----:B------:R-:W-:-:S05]  /*53d0*/  ISETP.NE.AND P0, PT, R8, 0x80, PT ;  /* 0x000000800800780c */ /* 0x000fca0003f05270 */
        /* <DEDUP_REMOVED lines=20> */
[----:B------:R-:W-:Y:S01]  /*5520*/  PLOP3.LUT P0, PT, PT, PT, PT, 0x80, 0x0 ;  /* 0x000000000000781c */ /* 0x000fe20003f0f070 */
[----:B------:R-:W-:Y:S01]  /*5530*/  UMOV UR5, 0xc00 ;  /* 0x00000c0000057882 */ /* 0x000fe20000000000 */
[----:B------:R-:W-:Y:S01]  /*5540*/  UMOV UR8, 0x0 ;  /* 0x0000000000087882 */ /* 0x000fe20000000000 */
[----:B------:R-:W-:Y:S01]  /*5550*/  UMOV UR9, 0x14f00000 ;  /* 0x14f0000000097882 */ /* 0x000fe20000000000 */
[----:B------:R-:W-:Y:S01]  /*5560*/  UMOV UR6, UR12 ;  /* 0x0000000c00067c82 */ /* 0x000fe20008000000 */
[----:B------:R-:W-:-:S08]  /*5570*/  UMOV UR7, UR13 ;  /* 0x0000000d00077c82 */ /* 0x000fd00008000000 */
.L_x_783:
        /* <DEDUP_REMOVED lines=8> */
.L_x_750:
        /* <DEDUP_REMOVED lines=20> */
.L_x_785:
        /* <DEDUP_REMOVED lines=13> */
.L_x_787:
[----:B------:R-:W-:-:S05]  /*5810*/  ULDC UR5, c[0x0][0x8c4] ;  /* 0x0002310000057ab9 */ /* 0x000fca0000000800 */
.L_x_786:
        /* <DEDUP_REMOVED lines=40> */
.L_x_788:
        /* <DEDUP_REMOVED lines=49> */
.L_x_802:
        /* <DEDUP_REMOVED lines=21> */
.L_x_791:
[----:B------:R-:W-:Y:S05]  /*5f00*/  BSYNC B0 ;  /* 0x0000000000007941 */ /* 0x000fea0003800000 */
.L_x_790:
        /* <DEDUP_REMOVED lines=13> */
.L_x_793:
[----:B------:R-:W-:Y:S05]  /*5fe0*/  BSYNC B0 ;  /* 0x0000000000007941 */ /* 0x000fea0003800000 */
.L_x_792:
[----:B------:R-:W-:Y:S06]  /*5ff0*/  BAR.ARV 0xa, 0xa0 ;  /* 0x0282800000007b1d */ /* 0x000fec0000002000 */
[----:B------:R-:W-:Y:S04]  /*6000*/  BSSY B0, `(.L_x_794) ;  /* 0x0000003000007945 */ /* 0x000fe80003800000 */
[----:B------:R-:W-:Y:S05]  /*6010*/  @!P0 BRA `(.L_x_795) ;  /* 0x0000000000048947 */ /* 0x000fea0003800000 */
[----:B------:R-:W-:-:S04]  /*6020*/  DEPBAR.LE SB0, 0x0 ;  /* 0x000080000000791a */ /* 0x000fc80000000000 */
.L_x_795:
[----:B------:R-:W-:Y:S05]  /*6030*/  BSYNC B0 ;  /* 0x0000000000007941 */ /* 0x000fea0003800000 */
.L_x_794:
        /* <DEDUP_REMOVED lines=13> */
.L_x_797:
[----:B------:R-:W-:Y:S05]  /*6110*/  BSYNC B0 ;  /* 0x0000000000007941 */ /* 0x000fea0003800000 */
.L_x_796:
        /* <DEDUP_REMOVED lines=13> */
.L_x_799:
[----:B------:R-:W-:Y:S05]  /*61f0*/  BSYNC B0 ;  /* 0x0000000000007941 */ /* 0x000fea0003800000 */
.L_x_798:
[----:B------:R-:W-:Y:S01]  /*6200*/  VIADD R0, R0, 0xfffffffe ;  /* 0xfffffffe00007836 */ /* 0x000fe20000000000 */
[----:B------:R-:W-:Y:S06]  /*6210*/  BAR.ARV 0xa, 0xa0 ;  /* 0x0282800000007b1d */ /* 0x000fec0000002000 */
[----:B------:R-:W-:Y:S01]  /*6220*/  BSSY B0, `(.L_x_800) ;  /* 0x0000004000007945 */ /* 0x000fe20003800000 */
[----:B------:R-:W-:-:S03]  /*6230*/  ISETP.NE.AND P1, PT, R0, RZ, PT ;  /* 0x000000ff0000720c */ /* 0x000fc60003f25270 */
[----:B------:R-:W-:Y:S10]  /*6240*/  @!P0 BRA `(.L_x_801) ;  /* 0x0000000000048947 */ /* 0x000ff40003800000 */
[----:B------:R-:W-:-:S04]  /*6250*/  DEPBAR.LE SB0, 0x0 ;  /* 0x000080000000791a */ /* 0x000fc80000000000 */
.L_x_801:
[----:B------:R-:W-:Y:S05]  /*6260*/  BSYNC B0 ;  /* 0x0000000000007941 */ /* 0x000fea0003800000 */
.L_x_800:
[----:B------:R-:W-:Y:S06]  /*6270*/  BAR.ARV 0xb, 0xa0 ;  /* 0x02c2800000007b1d */ /* 0x000fec0000002000 */
[----:B------:R-:W-:Y:S02]  /*6280*/  UIADD3 UR5, UR5, 0x2, URZ ;  /* 0x0000000205057890 */ /* 0x000fe4000fffe03f */
[----:B------:R-:W-:Y:S01]  /*6290*/  UIADD3 UR4, UR4, 0x1, URZ ;  /* 0x0000000104047890 */ /* 0x000fe2000fffe03f */
[----:B------:R-:W-:Y:S11]  /*62a0*/  @P1 BRA `(.L_x_802) ;  /* 0xfffffff800c01947 */ /* 0x000ff6000383ffff */
[----:B------:R-:W-:-:S12]  /*62b0*/  UIADD3 UR6, UR16, 0x3000, URZ ;  /* 0x0000300010067890 */ /* 0x000fd8000fffe03f */
.L_x_789:
        /* <DEDUP_REMOVED lines=19> */
.L_x_804:
[----:B------:R-:W-:Y:S05]  /*63f0*/  BSYNC B0 ;  /* 0x0000000000007941 */ /* 0x000fea0003800000 */
.L_x_803:
        /* <DEDUP_REMOVED lines=19> */
.L_x_806:
[----:B------:R-:W-:Y:S05]  /*6530*/  BSYNC B0 ;  /* 0x0000000000007941 */ /* 0x000fea0003800000 */
.L_x_805:
[----:B------:R-:W-:Y:S06]  /*6540*/  BAR.ARV 0xa, 0xa0 ;  /* 0x0282800000007b1d */ /* 0x000fec0000002000 */
[----:B------:R-:W-:Y:S04]  /*6550*/  BSSY B0, `(.L_x_807) ;  /* 0x0000003000007945 */ /* 0x000fe80003800000 */
[----:B------:R-:W-:Y:S05]  /*6560*/  @!P0 BRA `(.L_x_808) ;  /* 0x0000000000048947 */ /* 0x000fea0003800000 */
[----:B------:R-:W-:-:S04]  /*6570*/  DEPBAR.LE SB0, 0x0 ;  /* 0x000080000000791a */ /* 0x000fc80000000000 */
.L_x_808:
[----:B------:R-:W-:Y:S05]  /*6580*/  BSYNC B0 ;  /* 0x0000000000007941 */ /* 0x000fea0003800000 */
.L_x_807:
[----:B------:R-:W-:Y:S06]  /*6590*/  BAR.ARV 0xb, 0xa0 ;  /* 0x02c2800000007b1d */ /* 0x000fec0000002000 */
[----:B------:R-:W-:Y:S05]  /*65a0*/  BRA `(.L_x_755) ;  /* 0x0000002800547947 */ /* 0x000fea0003800000 */
.L_x_784:
        /* <DEDUP_REMOVED lines=13> */
.L_x_809:
        /* <DEDUP_REMOVED lines=14> */
.L_x_811:
[----:B------:R-:W-:-:S05]  /*6760*/  ULDC UR4, c[0x0][0x8c4] ;  /* 0x0002310000047ab9 */ /* 0x000fca0000000800 */
.L_x_810:
        /* <DEDUP_REMOVED lines=56> */
.L_x_813:
        /* <DEDUP_REMOVED lines=63> */
.L_x_843:
        /* <DEDUP_REMOVED lines=13> */
.L_x_816:
        /* <DEDUP_REMOVED lines=125> */
.L_x_827:
[----:B------:R-:W-:-:S04]  /*7780*/  SHF.L.U32 R21, R9, 0x1f, RZ ;  /* 0x0000001f09157819 */ /* 0x000fc800000006ff */
[----:B-1----:R-:W1:Y:S02]  /*7790*/  SYNCS.PHASECHK.TRANS64.TRYWAIT P1, [R0+URZ+0x26840], R21 ;  /* 0x02684015000075a7 */ /* 0x002e64000802017f */
[----:B-12---:R-:W-:Y:S05]  /*77a0*/  @!P1 BRA `(.L_x_819) ;  /* 0x0000001800549947 */ /* 0x006fea0003800000 */
.L_x_844:
[----:B------:R-:W-:Y:S05]  /*77b0*/  @P0 BRA `(.L_x_820) ;  /* 0x0000000000140947 */ /* 0x000fea0003800000 */
[----:B------:R-:W-:Y:S01]  /*77c0*/  ISETP.NE.AND P1, PT, R16, RZ, PT ;  /* 0x000000ff1000720c */ /* 0x000fe20003f25270 */
[----:B------:R-:W-:-:S04]  /*77d0*/  IMAD.MOV.U32 R3, RZ, RZ, 0x3100 ;  /* 0x00003100ff037424 */ /* 0x000fc800078e00ff */
[----:B------:R2:W-:Y:S08]  /*77e0*/  SYNCS.ARRIVE.TRANS64 RZ, [R0+URZ+0x26830], R3 ;  /* 0x0268300300ff79a7 */ /* 0x0005f0000800003f */
[----:B------:R-:W-:Y:S05]  /*77f0*/  @!P1 BRA `(.L_x_820) ;  /* 0x0000000000049947 */ /* 0x000fea0003800000 */
[----:B------:R-:W-:Y:S01]  /*7800*/  BPT.TRAP 0x1 ;  /* 0x000000040000795c */ /* 0x000fe20000300000 */
.L_x_820:
        /* <DEDUP_REMOVED lines=43> */
.L_x_845:
[----:B------:R-:W-:Y:S05]  /*7ac0*/  @P0 BRA `(.L_x_822) ;  /* 0x0000000000140947 */ /* 0x000fea0003800000 */
[----:B------:R-:W-:Y:S01]  /*7ad0*/  ISETP.NE.AND P1, PT, R16, RZ, PT ;  /* 0x000000ff1000720c */ /* 0x000fe20003f25270 */
[----:B------:R-:W-:-:S04]  /*7ae0*/  IMAD.MOV.U32 R3, RZ, RZ, 0x3100 ;  /* 0x00003100ff037424 */ /* 0x000fc800078e00ff */
[----:B------:R3:W-:Y:S08]  /*7af0*/  SYNCS.ARRIVE.TRANS64 RZ, [R0+URZ+0x26818], R3 ;  /* 0x0268180300ff79a7 */ /* 0x0007f0000800003f */
[----:B------:R-:W-:Y:S05]  /*7b00*/  @!P1 BRA `(.L_x_822) ;  /* 0x0000000000049947 */ /* 0x000fea0003800000 */
[----:B------:R-:W-:Y:S01]  /*7b10*/  BPT.TRAP 0x1 ;  /* 0x000000040000795c */ /* 0x000fe20000300000 */
.L_x_822:
        /* <DEDUP_REMOVED lines=36> */
.L_x_846:
        /* <DEDUP_REMOVED lines=9> */
.L_x_824:
        /* <DEDUP_REMOVED lines=38> */
.L_x_848:
[----:B------:R-:W-:Y:S05]  /*8050*/  @P0 BRA `(.L_x_826) ;  /* 0x0000000000140947 */ /* 0x000fea0003800000 */
[----:B------:R-:W-:Y:S01]  /*8060*/  ISETP.NE.AND P1, PT, R16, RZ, PT ;  /* 0x000000ff1000720c */ /* 0x000fe20003f25270 */
[----:B-1----:R-:W-:-:S04]  /*8070*/  IMAD.MOV.U32 R5, RZ, RZ, 0x3100 ;  /* 0x00003100ff057424 */ /* 0x002fc800078e00ff */
[----:B------:R2:W-:Y:S08]  /*8080*/  SYNCS.ARRIVE.TRANS64 RZ, [R0+URZ+0x26810], R5 ;  /* 0x0268100500ff79a7 */ /* 0x0005f0000800003f */
[----:B------:R-:W-:Y:S05]  /*8090*/  @!P1 BRA `(.L_x_826) ;  /* 0x0000000000049947 */ /* 0x000fea0003800000 */
[----:B------:R-:W-:Y:S01]  /*80a0*/  BPT.TRAP 0x1 ;  /* 0x000000040000795c */ /* 0x000fe20000300000 */
.L_x_826:
        /* <DEDUP_REMOVED lines=37> */
.L_x_818:
[----:B------:R-:W-:-:S13]  /*8300*/  ISETP.NE.AND P1, PT, R13, RZ, PT ;  /* 0x000000ff0d00720c */ /* 0x000fda0003f25270 */
[----:B------:R-:W-:Y:S05]  /*8310*/  @!P1 BRA `(.L_x_817) ;  /* 0x0000000400689947 */ /* 0x000fea0003800000 */
[----:B------:R-:W-:-:S04]  /*8320*/  SHF.L.U32 R7, R9, 0x1f, RZ ;  /* 0x0000001f09077819 */ /* 0x000fc800000006ff */
[----:B------:R-:W1:Y:S02]  /*8330*/  SYNCS.PHASECHK.TRANS64.TRYWAIT P1, [R0+URZ+0x26840], R7 ;  /* 0x02684007000075a7 */ /* 0x000e64000802017f */
[----:B-1----:R-:W-:Y:S05]  /*8340*/  @!P1 BRA `(.L_x_828) ;  /* 0x0000000c00c09947 */ /* 0x002fea0003800000 */
.L_x_849:
[----:B------:R-:W-:Y:S05]  /*8350*/  @P0 BRA `(.L_x_829) ;  /* 0x0000000000140947 */ /* 0x000fea0003800000 */
[----:B------:R-:W-:Y:S01]  /*8360*/  ISETP.NE.AND P1, PT, R16, RZ, PT ;  /* 0x000000ff1000720c */ /* 0x000fe20003f25270 */
[----:B------:R-:W-:-:S04]  /*8370*/  IMAD.MOV.U32 R5, RZ, RZ, 0x3100 ;  /* 0x00003100ff057424 */ /* 0x000fc800078e00ff */
[----:B------:R2:W-:Y:S08]  /*8380*/  SYNCS.ARRIVE.TRANS64 RZ, [R0+URZ+0x26830], R5 ;  /* 0x0268300500ff79a7 */ /* 0x0005f0000800003f */
[----:B------:R-:W-:Y:S05]  /*8390*/  @!P1 BRA `(.L_x_829) ;  /* 0x0000000000049947 */ /* 0x000fea0003800000 */
[----:B------:R-:W-:Y:S01]  /*83a0*/  BPT.TRAP 0x1 ;  /* 0x000000040000795c */ /* 0x000fe20000300000 */
.L_x_829:
        /* <DEDUP_REMOVED lines=41> */
.L_x_850:
[----:B------:R-:W-:Y:S05]  /*8640*/  @P0 BRA `(.L_x_831) ;  /* 0x0000000000140947 */ /* 0x000fea0003800000 */
[----:B------:R-:W-:Y:S01]  /*8650*/  ISETP.NE.AND P0, PT, R16, RZ, PT ;  /* 0x000000ff1000720c */ /* 0x000fe20003f05270 */
[----:B------:R-:W-:-:S04]  /*8660*/  IMAD.MOV.U32 R5, RZ, RZ, 0x3100 ;  /* 0x00003100ff057424 */ /* 0x000fc800078e00ff */
[----:B------:R3:W-:Y:S08]  /*8670*/  SYNCS.ARRIVE.TRANS64 RZ, [R0+URZ+0x26818], R5 ;  /* 0x0268180500ff79a7 */ /* 0x0007f0000800003f */
[----:B------:R-:W-:Y:S05]  /*8680*/  @!P0 BRA `(.L_x_831) ;  /* 0x0000000000048947 */ /* 0x000fea0003800000 */
[----:B------:R-:W-:Y:S01]  /*8690*/  BPT.TRAP 0x1 ;  /* 0x000000040000795c */ /* 0x000fe20000300000 */
.L_x_831:
        /* <DEDUP_REMOVED lines=34> */
.L_x_817:
[----:B------:R-:W3:Y:S01]  /*88c0*/  S2R R2, SR_TID.X ;  /* 0x0000000000027919 */ /* 0x000ee20000002100 */
[----:B------:R-:W-:Y:S01]  /*88d0*/  IMAD R3, R12, 0x8, R0 ;  /* 0x000000080c037824 */ /* 0x000fe200078e0200 */
[----:B---3--:R-:W-:Y:S02]  /*88e0*/  LOP3.LUT R4, R2, 0x7f, RZ, 0xc0, !PT ;  /* 0x0000007f02047812 */ /* 0x008fe400078ec0ff */
[----:B------:R-:W-:Y:S02]  /*88f0*/  SHF.L.U32 R2, R9, 0x1f, RZ ;  /* 0x0000001f09027819 */ /* 0x000fe400000006ff */
[----:B------:R-:W-:Y:S02]  /*8900*/  ISETP.NE.AND P1, PT, R4, RZ, PT ;  /* 0x000000ff0400720c */ /* 0x000fe40003f25270 */
[----:B------:R-:W3:Y:S02]  /*8910*/  SYNCS.PHASECHK.TRANS64.TRYWAIT P0, [R3+URZ+0x26840], R2 ;  /* 0x02684002030075a7 */ /* 0x000ee4000800017f */
[----:B---3--:R-:W-:Y:S09]  /*8920*/  @!P0 BRA `(.L_x_832) ;  /* 0x0000000800708947 */ /* 0x008ff20003800000 */
.L_x_851:
[----:B------:R-:W-:Y:S05]  /*8930*/  @P1 BRA `(.L_x_833) ;  /* 0x0000000000181947 */ /* 0x000fea0003800000 */
[----:B------:R-:W4:Y:S01]  /*8940*/  S2R R4, SR_TID.X ;  /* 0x0000000000047919 */ /* 0x000f220000002100 */
[----:B---3--:R-:W-:-:S04]  /*8950*/  IMAD.MOV.U32 R2, RZ, RZ, 0x3100 ;  /* 0x00003100ff027424 */ /* 0x008fc800078e00ff */
[----:B------:R3:W-:Y:S01]  /*8960*/  SYNCS.ARRIVE.TRANS64 RZ, [R3+URZ+0x26830], R2 ;  /* 0x0268300203ff79a7 */ /* 0x0007e2000800003f */
[----:B----4-:R-:W-:-:S13]  /*8970*/  LOP3.LUT P0, RZ, R4, 0x1f, RZ, 0xc0, !PT ;  /* 0x0000001f04ff7812 */ /* 0x010fda000780c0ff */
[----:B---3--:R-:W-:Y:S05]  /*8980*/  @!P0 BRA `(.L_x_833) ;  /* 0x0000000000048947 */ /* 0x008fea0003800000 */
[----:B------:R-:W-:Y:S01]  /*8990*/  BPT.TRAP 0x1 ;  /* 0x000000040000795c */ /* 0x000fe20000300000 */
.L_x_833:
        /* <DEDUP_REMOVED lines=48> */
.L_x_814:
[----:B------:R-:W-:Y:S05]  /*8ca0*/  BSYNC B0 ;  /* 0x0000000000007941 */ /* 0x000fea0003800000 */
.L_x_812:
[----:B------:R-:W-:-:S03]  /*8cb0*/  UMOV UR8, 0xffffffff ;  /* 0xffffffff00087882 */ /* 0x000fc60000000000 */
[----:B------:R-:W-:Y:S05]  /*8cc0*/  BRA.DIV UR8, `(.L_x_834) ;  /* 0x00000006089c7947 */ /* 0x000fea000b800000 */
[----:B------:R-:W-:-:S13]  /*8cd0*/  ELECT P0, URZ, PT ;  /* 0x00000000003f782f */ /* 0x000fda0003800000 */
.L_x_854:
[----:B------:R-:W-:Y:S05]  /*8ce0*/  @!P0 BRA `(.L_x_755) ;  /* 0x0000000000848947 */ /* 0x000fea0003800000 */
[----:B------:R-:W-:-:S06]  /*8cf0*/  ULOP3.LUT UR8, UR38, 0x2, URZ, 0xfc, !UPT ;  /* 0x0000000226087892 */ /* 0x000fcc000f8efc3f */
[----:B------:R-:W-:-:S05]  /*8d00*/  IMAD.U32 R2, RZ, RZ, UR8 ;  /* 0x00000008ff027e24 */ /* 0x000fca000f8e00ff */
[----:B------:R-:W-:-:S13]  /*8d10*/  ISETP.NE.AND P0, PT, R2, 0x3, PT ;  /* 0x000000030200780c */ /* 0x000fda0003f05270 */
[----:B------:R-:W-:Y:S05]  /*8d20*/  @!P0 BRA `(.L_x_835) ;  /* 0x0000000000048947 */ /* 0x000fea0003800000 */
[----:B--2---:R-:W-:Y:S01]  /*8d30*/  BPT.TRAP 0x1 ;  /* 0x000000040000795c */ /* 0x004fe20000300000 */
.L_x_835:
        /* <DEDUP_REMOVED lines=15> */
.L_x_855:
[----:B------:R-:W3:Y:S02]  /*8e30*/  SYNCS.PHASECHK.TRANS64.TRYWAIT P1, [R3+URZ], R2 ;  /* 0x00000002030075a7 */ /* 0x000ee4000802017f */
[----:B---3--:R-:W-:Y:S05]  /*8e40*/  @!P1 BRA `(.L_x_837) ;  /* 0x0000000400749947 */ /* 0x008fea0003800000 */
.L_x_856:
[----:B------:R-:W-:Y:S05]  /*8e50*/  @!P0 BRA `(.L_x_838) ;  /* 0x0000000000048947 */ /* 0x000fea0003800000 */
[----:B--2---:R-:W-:Y:S01]  /*8e60*/  BPT.TRAP 0x1 ;  /* 0x000000040000795c */ /* 0x004fe20000300000 */
.L_x_838:
[----:B---3--:R-:W-:-:S04]  /*8e70*/  VIADD R3, R7, 0x26840 ;  /* 0x0002684007037836 */ /* 0x008fc80000000000 */
[----:B------:R-:W-:-:S04]  /*8e80*/  IMAD R0, R0, 0x8, R3 ;  /* 0x0000000800007824 */ /* 0x000fc800078e0203 */
[----:B------:R-:W3:Y:S02]  /*8e90*/  SYNCS.PHASECHK.TRANS64.TRYWAIT P0, [R0+URZ], R5 ;  /* 0x00000005000075a7 */ /* 0x000ee4000800017f */
[----:B---3--:R-:W-:Y:S05]  /*8ea0*/  @!P0 BRA `(.L_x_839) ;  /* 0x0000000400708947 */ /* 0x008fea0003800000 */
.L_x_857:
[----:B------:R-:W-:-:S07]  /*8eb0*/  IMAD R3, R4, 0x8, R3 ;  /* 0x0000000804037824 */ /* 0x000fce00078e0203 */
.L_x_840:
[----:B----4-:R4:W1:Y:S02]  /*8ec0*/  SYNCS.PHASECHK.TRANS64.TRYWAIT P0, [R3+URZ], R2 ;  /* 0x00000002030075a7 */ /* 0x010864000800017f */
[----:B-1----:R-:W-:Y:S05]  /*8ed0*/  @!P0 NANOSLEEP.SYNCS 0x989680 ;  /* 0x009896800000895d */ /* 0x002fea0003900000 */
[----:B------:R-:W1:Y:S02]  /*8ee0*/  @!P0 SYNCS.PHASECHK.TRANS64 P0, [R3+URZ], R2 ;  /* 0x00000002030085a7 */ /* 0x000e64000800007f */
[----:B-1----:R-:W-:Y:S05]  /*8ef0*/  @!P0 BRA `(.L_x_840) ;  /* 0xfffffffc00f08947 */ /* 0x002fea000383ffff */
.L_x_755:
[----:B--2---:R-:W-:Y:S05]  /*8f00*/  BSYNC B6 ;  /* 0x0000000000067941 */ /* 0x004fea0003800000 */
.L_x_749:
[----:B------:R-:W-:Y:S05]  /*8f10*/  EXIT ;  /* 0x000000000000794d */ /* 0x000fea0003800000 */
.L_x_765:
[----:B------:R-:W-:Y:S02]  /*8f20*/  IMAD.MOV.U32 R13, RZ, RZ, R16 ;  /* 0x000000ffff0d7224 */ /* 0x000fe400078e0010 */
[----:B------:R-:W-:Y:S02]  /*8f30*/  IMAD.MOV.U32 R12, RZ, RZ, RZ ;  /* 0x000000ffff0c7224 */ /* 0x000fe400078e00ff */
[----:B------:R-:W-:Y:S02]  /*8f40*/  IMAD.MOV.U32 R11, RZ, RZ, 0x1f ;  /* 0x0000001fff0b7424 */ /* 0x000fe400078e00ff */
[----:B------:R-:W-:-:S07]  /*8f50*/  IMAD.MOV.U32 R15, RZ, RZ, -0x1 ;  /* 0xffffffffff0f7424 */ /* 0x000fce00078e00ff */
[----:B-----5:R-:W-:Y:S05]  /*8f60*/  WARPSYNC.COLLECTIVE R15, `(.L_x_841) ;  /* 0x000000000f087348 */ /* 0x020fea0003c00000 */
[----:B------:R1:W2:Y:S02]  /*8f70*/  SHFL.IDX P6, R14, R13, R12, R11 ;  /* 0x0000000c0d0e7389 */ /* 0x0002a400000c000b */
[----:B-12--5:R-:W-:Y:S01]  /*8f80*/  ENDCOLLECTIVE ;  /* 0x000000000000791b */ /* 0x026fe20003800000 */
.L_x_841:
[----:B------:R-:W-:Y:S05]  /*8f90*/  BRA `(.L_x_842) ;  /* 0xffffff8000f07947 */ /* 0x000fea000383ffff */
.L_x_767:
[----:B--2---:R2:W3:Y:S02]  /*8fa0*/  SYNCS.PHASECHK.TRANS64.TRYWAIT P1, [R18+URZ+0x26800], R5 ;  /* 0x02680005120075a7 */ /* 0x0044e4000802017f */
[----:B---3--:R-:W-:Y:S05]  /*8fb0*/  @!P1 NANOSLEEP.SYNCS 0x989680 ;  /* 0x009896800000995d */ /* 0x008fea0003900000 */
[----:B------:R-:W3:Y:S02]  /*8fc0*/  @!P1 SYNCS.PHASECHK.TRANS64 P1, [R18+URZ+0x26800], R5 ;  /* 0x02680005120095a7 */ /* 0x000ee4000802007f */
[----:B---3--:R-:W-:Y:S05]  /*8fd0*/  @!P1 BRA `(.L_x_767) ;  /* 0xfffffffc00f09947 */ /* 0x008fea000383ffff */
[----:B------:R-:W-:Y:S05]  /*8fe0*/  BRA `(.L_x_766) ;  /* 0xffffff8400147947 */ /* 0x000fea000383ffff */
.L_x_772:
[----:B--2---:R-:W-:-:S04]  /*8ff0*/  IMAD.U32 R5, RZ, RZ, UR10 ;  /* 0x0000000aff057e24 */ /* 0x004fc8000f8e00ff */
[----:B------:R2:W3:Y:S03]  /*9000*/  SYNCS.PHASECHK.TRANS64.TRYWAIT P1, [R5+URZ+0x26810], R16 ;  /* 0x02681010050075a7 */ /* 0x0004e6000802017f */
[----:B---3--:R-:W-:Y:S05]  /*9010*/  @!P1 NANOSLEEP.SYNCS 0x989680 ;  /* 0x009896800000995d */ /* 0x008fea0003900000 */
[----:B------:R-:W3:Y:S02]  /*9020*/  @!P1 SYNCS.PHASECHK.TRANS64 P1, [R5+URZ+0x26810], R16 ;  /* 0x02681010050095a7 */ /* 0x000ee4000802007f */
[----:B---3--:R-:W-:Y:S05]  /*9030*/  @!P1 BRA `(.L_x_772) ;  /* 0xfffffffc00ec9947 */ /* 0x008fea000383ffff */
[----:B------:R-:W-:Y:S05]  /*9040*/  BRA `(.L_x_771) ;  /* 0xffffff8c00787947 */ /* 0x000fea000383ffff */
.L_x_776:
[----:B------:R-:W-:-:S04]  /*9050*/  IMAD.U32 R121, RZ, RZ, UR10 ;  /* 0x0000000aff797e24 */ /* 0x000fc8000f8e00ff */
[----:B------:R1:W1:Y:S03]  /*9060*/  SYNCS.PHASECHK.TRANS64.TRYWAIT P1, [R121+URZ+0x26830], R16 ;  /* 0x02683010790075a7 */ /* 0x000266000802017f */
[----:B-1----:R-:W-:Y:S05]  /*9070*/  @!P1 NANOSLEEP.SYNCS 0x989680 ;  /* 0x009896800000995d */ /* 0x002fea0003900000 */
[----:B------:R-:W1:Y:S02]  /*9080*/  @!P1 SYNCS.PHASECHK.TRANS64 P1, [R121+URZ+0x26830], R16 ;  /* 0x02683010790095a7 */ /* 0x000e64000802007f */
[----:B-1----:R-:W-:Y:S05]  /*9090*/  @!P1 BRA `(.L_x_776) ;  /* 0xfffffffc00ec9947 */ /* 0x002fea000383ffff */
[----:B------:R-:W-:Y:S05]  /*90a0*/  BRA `(.L_x_775) ;  /* 0xffffff9000847947 */ /* 0x000fea000383ffff */
.L_x_815:
[----:B-1----:R1:W2:Y:S02]  /*90b0*/  SYNCS.PHASECHK.TRANS64.TRYWAIT P0, [R0+URZ+0x26820], R3 ;  /* 0x02682003000075a7 */ /* 0x0022a4000800017f */
[----:B--2---:R-:W-:Y:S05]  /*90c0*/  @!P0 NANOSLEEP.SYNCS 0x989680 ;  /* 0x009896800000895d */ /* 0x004fea0003900000 */
[----:B------:R-:W2:Y:S02]  /*90d0*/  @!P0 SYNCS.PHASECHK.TRANS64 P0, [R0+URZ+0x26820], R3 ;  /* 0x02682003000085a7 */ /* 0x000ea4000800007f */
[----:B--2---:R-:W-:Y:S05]  /*90e0*/  @!P0 BRA `(.L_x_815) ;  /* 0xfffffffc00f08947 */ /* 0x004fea000383ffff */
[----:B------:R-:W-:Y:S05]  /*90f0*/  BRA `(.L_x_843) ;  /* 0xffffffdc00787947 */ /* 0x000fea000383ffff */
.L_x_819:
[----:B-1----:R1:W2:Y:S02]  /*9100*/  SYNCS.PHASECHK.TRANS64.TRYWAIT P1, [R0+URZ+0x26840], R21 ;  /* 0x02684015000075a7 */ /* 0x0022a4000802017f */
[----:B--2---:R-:W-:Y:S05]  /*9110*/  @!P1 NANOSLEEP.SYNCS 0x989680 ;  /* 0x009896800000995d */ /* 0x004fea0003900000 */
[----:B------:R-:W2:Y:S02]  /*9120*/  @!P1 SYNCS.PHASECHK.TRANS64 P1, [R0+URZ+0x26840], R21 ;  /* 0x02684015000095a7 */ /* 0x000ea4000802007f */
[----:B--2---:R-:W-:Y:S05]  /*9130*/  @!P1 BRA `(.L_x_819) ;  /* 0xfffffffc00f09947 */ /* 0x004fea000383ffff */
[----:B------:R-:W-:Y:S05]  /*9140*/  BRA `(.L_x_844) ;  /* 0xffffffe400987947 */ /* 0x000fea000383ffff */
.L_x_821:
[----:B--2---:R2:W3:Y:S02]  /*9150*/  SYNCS.PHASECHK.TRANS64.TRYWAIT P1, [R0+URZ+0x26828], R21 ;  /* 0x02682815000075a7 */ /* 0x0044e4000802017f */
[----:B---3--:R-:W-:Y:S05]  /*9160*/  @!P1 NANOSLEEP.SYNCS 0x989680 ;  /* 0x009896800000995d */ /* 0x008fea0003900000 */
[----:B------:R-:W3:Y:S02]  /*9170*/  @!P1 SYNCS.PHASECHK.TRANS64 P1, [R0+URZ+0x26828], R21 ;  /* 0x02682815000095a7 */ /* 0x000ee4000802007f */
[----:B---3--:R-:W-:Y:S05]  /*9180*/  @!P1 BRA `(.L_x_821) ;  /* 0xfffffffc00f09947 */ /* 0x008fea000383ffff */
[----:B------:R-:W-:Y:S05]  /*9190*/  BRA `(.L_x_845) ;  /* 0xffffffe800487947 */ /* 0x000fea000383ffff */
.L_x_823:
[----:B---3--:R3:W4:Y:S02]  /*91a0*/  SYNCS.PHASECHK.TRANS64.TRYWAIT P1, [R0+URZ+0x26848], R21 ;  /* 0x02684815000075a7 */ /* 0x008724000802017f */
[----:B----4-:R-:W-:Y:S05]  /*91b0*/  @!P1 NANOSLEEP.SYNCS 0x989680 ;  /* 0x009896800000995d */ /* 0x010fea0003900000 */
[----:B------:R-:W4:Y:S02]  /*91c0*/  @!P1 SYNCS.PHASECHK.TRANS64 P1, [R0+URZ+0x26848], R21 ;  /* 0x02684815000095a7 */ /* 0x000f24000802007f */
[----:B----4-:R-:W-:Y:S05]  /*91d0*/  @!P1 BRA `(.L_x_823) ;  /* 0xfffffffc00f09947 */ /* 0x010fea000383ffff */
[----:B------:R-:W-:Y:S05]  /*91e0*/  BRA `(.L_x_846) ;  /* 0xffffffe800dc7947 */ /* 0x000fea000383ffff */
.L_x_825:
[----:B------:R-:W-:-:S07]  /*91f0*/  SHF.L.U32 R5, R9, 0x1f, RZ ;  /* 0x0000001f09057819 */ /* 0x000fce00000006ff */
.L_x_847:
[----:B-1----:R1:W2:Y:S02]  /*9200*/  SYNCS.PHASECHK.TRANS64.TRYWAIT P1, [R0+URZ+0x26820], R5 ;  /* 0x02682005000075a7 */ /* 0x0022a4000802017f */
[----:B--2---:R-:W-:Y:S05]  /*9210*/  @!P1 NANOSLEEP.SYNCS 0x989680 ;  /* 0x009896800000995d */ /* 0x004fea0003900000 */
[----:B------:R-:W2:Y:S02]  /*9220*/  @!P1 SYNCS.PHASECHK.TRANS64 P1, [R0+URZ+0x26820], R5 ;  /* 0x02682005000095a7 */ /* 0x000ea4000802007f */
[----:B--2---:R-:W-:Y:S05]  /*9230*/  @!P1 BRA `(.L_x_847) ;  /* 0xfffffffc00f09947 */ /* 0x004fea000383ffff */
[----:B------:R-:W-:Y:S05]  /*9240*/  BRA `(.L_x_848) ;  /* 0xffffffec00807947 */ /* 0x000fea000383ffff */
.L_x_828:
[----:B-1----:R1:W2:Y:S02]  /*9250*/  SYNCS.PHASECHK.TRANS64.TRYWAIT P1, [R0+URZ+0x26840], R7 ;  /* 0x02684007000075a7 */ /* 0x0022a4000802017f */
[----:B--2---:R-:W-:Y:S05]  /*9260*/  @!P1 NANOSLEEP.SYNCS 0x989680 ;  /* 0x009896800000995d */ /* 0x004fea0003900000 */
[----:B------:R-:W2:Y:S02]  /*9270*/  @!P1 SYNCS.PHASECHK.TRANS64 P1, [R0+URZ+0x26840], R7 ;  /* 0x02684007000095a7 */ /* 0x000ea4000802007f */
[----:B--2---:R-:W-:Y:S05]  /*9280*/  @!P1 BRA `(.L_x_828) ;  /* 0xfffffffc00f09947 */ /* 0x004fea000383ffff */
[----:B------:R-:W-:Y:S05]  /*9290*/  BRA `(.L_x_849) ;  /* 0xfffffff0002c7947 */ /* 0x000fea000383ffff */
.L_x_830:
[----:B--2---:R2:W3:Y:S02]  /*92a0*/  SYNCS.PHASECHK.TRANS64.TRYWAIT P1, [R0+URZ+0x26828], R7 ;  /* 0x02682807000075a7 */ /* 0x0044e4000802017f */
[----:B---3--:R-:W-:Y:S05]  /*92b0*/  @!P1 NANOSLEEP.SYNCS 0x989680 ;  /* 0x009896800000995d */ /* 0x008fea0003900000 */
[----:B------:R-:W3:Y:S02]  /*92c0*/  @!P1 SYNCS.PHASECHK.TRANS64 P1, [R0+URZ+0x26828], R7 ;  /* 0x02682807000095a7 */ /* 0x000ee4000802007f */
[----:B---3--:R-:W-:Y:S05]  /*92d0*/  @!P1 BRA `(.L_x_830) ;  /* 0xfffffffc00f09947 */ /* 0x008fea000383ffff */
[----:B------:R-:W-:Y:S05]  /*92e0*/  BRA `(.L_x_850) ;  /* 0xfffffff000d47947 */ /* 0x000fea000383ffff */
.L_x_832:
[----:B---3--:R3:W4:Y:S02]  /*92f0*/  SYNCS.PHASECHK.TRANS64.TRYWAIT P0, [R3+URZ+0x26840], R2 ;  /* 0x02684002030075a7 */ /* 0x008724000800017f */
[----:B----4-:R-:W-:Y:S05]  /*9300*/  @!P0 NANOSLEEP.SYNCS 0x989680 ;  /* 0x009896800000895d */ /* 0x010fea0003900000 */
[----:B------:R-:W4:Y:S02]  /*9310*/  @!P0 SYNCS.PHASECHK.TRANS64 P0, [R3+URZ+0x26840], R2 ;  /* 0x02684002030085a7 */ /* 0x000f24000800007f */
[----:B----4-:R-:W-:Y:S05]  /*9320*/  @!P0 BRA `(.L_x_832) ;  /* 0xfffffffc00f08947 */ /* 0x010fea000383ffff */
[----:B------:R-:W-:Y:S05]  /*9330*/  BRA `(.L_x_851) ;  /* 0xfffffff4007c7947 */ /* 0x000fea000383ffff */
.L_x_834:
[----:B------:R-:W-:Y:S01]  /*9340*/  BSSY B0, `(.L_x_852) ;  /* 0x0000006000007945 */ /* 0x000fe20003800000 */
[----:B------:R-:W-:-:S07]  /*9350*/  IMAD.MOV.U32 R15, RZ, RZ, -0x1 ;  /* 0xffffffffff0f7424 */ /* 0x000fce00078e00ff */
[----:B--2---:R-:W-:Y:S05]  /*9360*/  WARPSYNC.COLLECTIVE R15, `(.L_x_853) ;  /* 0x000000000f0c7348 */ /* 0x004fea0003c00000 */
[----:B------:R-:W-:Y:S02]  /*9370*/  ELECT P6, UR62, PT ;  /* 0x00000000003e782f */ /* 0x000fe400038c0000 */
[----:B------:R-:W-:Y:S01]  /*9380*/  MOV R14, UR62 ;  /* 0x0000003e000e7c02 */ /* 0x000fe20008000f00 */
[----:B--2---:R-:W-:Y:S10]  /*9390*/  ENDCOLLECTIVE ;  /* 0x000000000000791b */ /* 0x004ff40003800000 */
.L_x_853:
[----:B------:R-:W-:Y:S05]  /*93a0*/  BSYNC B0 ;  /* 0x0000000000007941 */ /* 0x000fea0003800000 */
.L_x_852:
[----:B------:R-:W-:Y:S01]  /*93b0*/  PLOP3.LUT P0, PT, P6, PT, PT, 0x80, 0x0 ;  /* 0x000000000000781c */ /* 0x000fe2000370f070 */
[----:B------:R-:W-:-:S12]  /*93c0*/  BRA `(.L_x_854) ;  /* 0xfffffff800447947 */ /* 0x000fd8000383ffff */
.L_x_836:
[----:B-1----:R1:W3:Y:S02]  /*93d0*/  SYNCS.PHASECHK.TRANS64.TRYWAIT P1, [R6+URZ], R5 ;  /* 0x00000005060075a7 */ /* 0x0022e4000802017f */
[----:B---3--:R-:W-:Y:S05]  /*93e0*/  @!P1 NANOSLEEP.SYNCS 0x989680 ;  /* 0x009896800000995d */ /* 0x008fea0003900000 */
[----:B------:R-:W3:Y:S02]  /*93f0*/  @!P1 SYNCS.PHASECHK.TRANS64 P1, [R6+URZ], R5 ;  /* 0x00000005060095a7 */ /* 0x000ee4000802007f */
[----:B---3--:R-:W-:Y:S05]  /*9400*/  @!P1 BRA `(.L_x_836) ;  /* 0xfffffffc00f09947 */ /* 0x008fea000383ffff */
[----:B------:R-:W-:Y:S05]  /*9410*/  BRA `(.L_x_855) ;  /* 0xfffffff800847947 */ /* 0x000fea000383ffff */
.L_x_837:
[----:B---3--:R3:W4:Y:S02]  /*9420*/  SYNCS.PHASECHK.TRANS64.TRYWAIT P1, [R3+URZ], R2 ;  /* 0x00000002030075a7 */ /* 0x008724000802017f */
[----:B----4-:R-:W-:Y:S05]  /*9430*/  @!P1 NANOSLEEP.SYNCS 0x989680 ;  /* 0x009896800000995d */ /* 0x010fea0003900000 */
[----:B------:R-:W4:Y:S02]  /*9440*/  @!P1 SYNCS.PHASECHK.TRANS64 P1, [R3+URZ], R2 ;  /* 0x00000002030095a7 */ /* 0x000f24000802007f */
[----:B----4-:R-:W-:Y:S05]  /*9450*/  @!P1 BRA `(.L_x_837) ;  /* 0xfffffffc00f09947 */ /* 0x010fea000383ffff */
[----:B------:R-:W-:Y:S05]  /*9460*/  BRA `(.L_x_856) ;  /* 0xfffffff800787947 */ /* 0x000fea000383ffff */
.L_x_839:
[----:B---3--:R3:W4:Y:S02]  /*9470*/  SYNCS.PHASECHK.TRANS64.TRYWAIT P0, [R0+URZ], R5 ;  /* 0x00000005000075a7 */ /* 0x008724000800017f */
[----:B----4-:R-:W-:Y:S05]  /*9480*/  @!P0 NANOSLEEP.SYNCS 0x989680 ;  /* 0x009896800000895d */ /* 0x010fea0003900000 */
[----:B------:R-:W4:Y:S02]  /*9490*/  @!P0 SYNCS.PHASECHK.TRANS64 P0, [R0+URZ], R5 ;  /* 0x00000005000085a7 */ /* 0x000f24000800007f */
[----:B----4-:R-:W-:Y:S05]  /*94a0*/  @!P0 BRA `(.L_x_839) ;  /* 0xfffffffc00f08947 */ /* 0x010fea000383ffff */
[----:B------:R-:W-:Y:S05]  /*94b0*/  BRA `(.L_x_857) ;  /* 0xfffffff8007c7947 */ /* 0x000fea000383ffff */
.L_x_858:
        /* <DEDUP_REMOVED lines=12> */
.L_x_3299:


//--------------------- .text._ZN7cutlass13device_kernelIN5flash11enable_sm90INS1_16FlashAttnBwdSm90INS1_25CollectiveMainloopBwdSm90ILi2ELi2ELi2EN4cute5tupleIJNS5_1CILi1EEES8_S8_EEENS6_IJNS7_ILi64EEENS7_ILi128EEENS7_ILi96EEEEEENS_10bfloat16_tEfNS_4arch4Sm90ELb0ELb0ELb1ELb1ELb1ELb1ELb0ELb0ELi2ELi1ELi2ELi1ELb1EEENS1_24CollectiveEpilogueBwdGQAISD_fSG_Li256ELb1ELb1EEENS1_19SingleTileSchedulerILb1ELb0ELb0ELi128EEEEEEEEEvNT_6ParamsE --------------------------
	.section	.text._ZN7cutlass13device_kernelIN5flash11enable_sm90INS1_16FlashAttnBwdSm90INS1_25CollectiveMainloopBwdSm90ILi2ELi2ELi2EN4cute5tupleIJNS5_1CILi1EEES8_S8_EEENS6_IJNS7_ILi64EEENS7_ILi128EEENS7_ILi96EEEEEENS_10bfloat16_tEfNS_4arch4Sm90ELb0ELb0ELb1ELb1ELb1ELb1ELb0ELb0ELi2ELi1ELi2ELi1ELb1EEENS1_24CollectiveEpilogueBwdGQAISD_fSG_Li256ELb1ELb1EEENS1_19SingleTileSchedulerILb1ELb0ELb0ELi128EEEEEEEEEvNT_6ParamsE,"ax",@progbits
	.align	128
.text._ZN7cutlass13device_kernelIN5flash11enable_sm90INS1_16FlashAttnBwdSm90INS1_25CollectiveMainloopBwdSm90ILi2ELi2ELi2EN4cute5tupleIJNS5_1CILi1EEES8_S8_EEENS6_IJNS7_ILi64EEENS7_ILi128EEENS7_ILi96EEEEEENS_10bfloat16_tEfNS_4arch4Sm90ELb0ELb0ELb1ELb1ELb1ELb1ELb0ELb0ELi2ELi1ELi2ELi1ELb1EEENS1_24CollectiveEpilogueBwdGQAISD_fSG_Li256ELb1ELb1EEENS1_19SingleTileSchedulerILb1ELb0ELb0ELi128EEEEEEEEEvNT_6ParamsE:
        .type           _ZN7cutlass13device_kernelIN5flash11enable_sm90INS1_16FlashAttnBwdSm90INS1_25CollectiveMainloopBwdSm90ILi2ELi2ELi2EN4cute5tupleIJNS5_1CILi1EEES8_S8_EEENS6_IJNS7_ILi64EEENS7_ILi128EEENS7_ILi96EEEEEENS_10bfloat16_tEfNS_4arch4Sm90ELb0ELb0ELb1ELb1ELb1ELb1ELb0ELb0ELi2ELi1ELi2ELi1ELb1EEENS1_24CollectiveEpilogueBwdGQAISD_fSG_Li256ELb1ELb1EEENS1_19SingleTileSchedulerILb1ELb0ELb0ELi128EEEEEEEEEvNT_6ParamsE,@function
        .size           _ZN7cutlass13device_kernelIN5flash11enable_sm90INS1_16FlashAttnBwdSm90INS1_25CollectiveMainloopBwdSm90ILi2ELi2ELi2EN4cute5tupleIJNS5_1CILi1EEES8_S8_EEENS6_IJNS7_ILi64EEENS7_ILi128EEENS7_ILi96EEEEEENS_10bfloat16_tEfNS_4arch4Sm90ELb0ELb0ELb1ELb1ELb1ELb1ELb0ELb0ELi2ELi1ELi2ELi1ELb1EEENS1_24CollectiveEpilogueBwdGQAISD_fSG_Li256ELb1ELb1EEENS1_19SingleTileSchedulerILb1ELb0ELb0ELi128EEEEEEEEEvNT_6ParamsE,(.L_x_3300 - _ZN7cutlass13device_kernelIN5flash11enable_sm90INS1_16FlashAttnBwdSm90INS1_25CollectiveMainloopBwdSm90ILi2ELi2ELi2EN4cute5tupleIJNS5_1CILi1EEES8_S8_EEENS6_IJNS7_ILi64EEENS7_ILi128EEENS7_ILi96EEEEEENS_10bfloat16_tEfNS_4arch4Sm90ELb0ELb0ELb1ELb1ELb1ELb1ELb0ELb0ELi2ELi1ELi2ELi1ELb1EEENS1_24CollectiveEpilogueBwdGQAISD_fSG_Li256ELb1ELb1EEENS1_19SingleTileSchedulerILb1ELb0ELb0ELi128EEEEEEEEEvNT_6ParamsE)
        .other          _ZN7cutlass13device_kernelIN5flash11enable_sm90INS1_16FlashAttnBwdSm90INS1_25CollectiveMainloopBwdSm90ILi2ELi2ELi2EN4cute5tupleIJNS5_1CILi1EEES8_S8_EEENS6_IJNS7_ILi64EEENS7_ILi128EEENS7_ILi96EEEEEENS_10bfloat16_tEfNS_4arch4Sm90ELb0ELb0ELb1ELb1ELb1ELb1ELb0ELb0ELi2ELi1ELi2ELi1ELb1EEENS1_24CollectiveEpilogueBwdGQAISD_fSG_Li256ELb1ELb1EEENS1_19SingleTileSchedulerILb1ELb0ELb0ELi128EEEEEEEEEvNT_6ParamsE,@"STO_CUDA_ENTRY STV_DEFAULT"
_ZN7cutlass13device_kernelIN5flash11enable_sm90INS1_16FlashAttnBwdSm90INS1_25CollectiveMainloopBwdSm90ILi2ELi2ELi2EN4cute5tupleIJNS5_1CILi1EEES8_S8_EEENS6_IJNS7_ILi64EEENS7_ILi128EEENS7_ILi96EEEEEENS_10bfloat16_tEfNS_4arch4Sm90ELb0ELb0ELb1ELb1ELb1ELb1ELb0ELb0ELi2ELi1ELi2ELi1ELb1EEENS1_24CollectiveEpilogueBwdGQAISD_fSG_Li256ELb1ELb1EEENS1_19SingleTileSchedulerILb1ELb0ELb0ELi128EEEEEEEEEvNT_6ParamsE:
        /* <DEDUP_REMOVED lines=23> */
.L_x_860:
[----:B------:R-:W-:Y:S05]  /*0170*/  BSYNC B0 ;  /* 0x0000000000007941 */ /* 0x000fea0003800000 */
.L_x_859:
        /* <DEDUP_REMOVED lines=37> */
.L_x_861:
        /* <DEDUP_REMOVED lines=22> */
.L_x_862:
[----:B------:R-:W-:Y:S01]  /*0530*/  PLOP3.LUT P0, PT, PT, PT, UP0, 0x80, 0x0 ;  /* 0x000000000000781c */ /* 0x000fe20003f0f008 */
[----:B------:R-:W-:Y:S01]  /*0540*/  NOP ;  /* 0x0000000000007918 */ /* 0x000fe20000000000 */
[----:B------:R-:W-:Y:S01]  /*0550*/  ULDC.64 UR46, c[0x0][0x208] ;  /* 0x00008200002e7ab9 */ /* 0x000fe20000000a00 */
[----:B------:R-:W-:Y:S01]  /*0560*/  BSSY B6, `(.L_x_863) ;  /* 0x000096e000067945 */ /* 0x000fe20003800000 */
[----:B-12-4-:R-:W-:Y:S09]  /*0570*/  BAR.SYNC.DEFER_BLOCKING 0x0 ;  /* 0x0000000000007b1d */ /* 0x016ff20000010000 */
[----:B------:R-:W-:Y:S05]  /*0580*/  @!P0 BRA `(.L_x_864) ;  /* 0x0000005400588947 */ /* 0x000fea0003800000 */
.L_x_865:
        /* <DEDUP_REMOVED lines=21> */
.L_x_866:
        /* <DEDUP_REMOVED lines=14> */
.L_x_868:
[----:B------:R-:W-:-:S05]  /*07c0*/  ULDC UR4, c[0x0][0x8c4] ;  /* 0x0002310000047ab9 */ /* 0x000fca0000000800 */
.L_x_867:
        /* <DEDUP_REMOVED lines=21> */
.L_x_870:
        /* <DEDUP_REMOVED lines=14> */
.L_x_871:
        /* <DEDUP_REMOVED lines=10> */
.L_x_872:
        /* <DEDUP_REMOVED lines=11> */
.L_x_873:
        /* <DEDUP_REMOVED lines=71> */
.L_x_876:
        /* <DEDUP_REMOVED lines=15> */
.L_x_875:
        /* <DEDUP_REMOVED lines=22> */
.L_x_878:
        /* <DEDUP_REMOVED lines=15> */
.L_x_877:
[----:B------:R-:W-:Y:S01]  /*1300*/  SHF.R.S32.HI R25, RZ, 0x1f, R22 ;  /* 0x0000001fff197819 */ /* 0x000fe20000011416 */
[----:B------:R-:W-:-:S03]  /*1310*/  UMOV UR4, 0xffffffff ;  /* 0xffffffff00047882 */ /* 0x000fc60000000000 */
[----:B------:R-:W-:-:S04]  /*1320*/  LEA.HI R0, R25, R22, RZ, 0x7 ;  /* 0x0000001619007211 */ /* 0x000fc800078f38ff */
[----:B------:R-:W-:Y:S01]  /*1330*/  SHF.R.S32.HI R16, RZ, 0x7, R0 ;  /* 0x00000007ff107819 */ /* 0x000fe20000011400 */
[----:B------:R-:W-:Y:S06]  /*1340*/  BRA.DIV UR4, `(.L_x_879) ;  /* 0x0000008a04447947 */ /* 0x000fec000b800000 */
[----:B------:R1:W2:Y:S02]  /*1350*/  SHFL.IDX PT, R14, R16, RZ, 0x1f ;  /* 0x00001fff100e7589 */ /* 0x0002a400000e0000 */
.L_x_984:
        /* <DEDUP_REMOVED lines=14> */
.L_x_880:
        /* <DEDUP_REMOVED lines=19> */
.L_x_882:
        /* <DEDUP_REMOVED lines=126> */
.L_x_893:
[----:B------:R-:W-:-:S06]  /*1d50*/  UISETP.NE.AND UP0, UPT, UR20, 0x3, UPT ;  /* 0x000000031400788c */ /* 0x000fcc000bf05270 */
[----:B------:R-:W-:-:S13]  /*1d60*/  PLOP3.LUT P0, PT, PT, PT, UP0, 0x80, 0x0 ;  /* 0x000000000000781c */ /* 0x000fda0003f0f008 */
[----:B-1----:R-:W-:Y:S05]  /*1d70*/  @!P0 BRA `(.L_x_883) ;  /* 0x0000000000048947 */ /* 0x002fea0003800000 */
[----:B------:R-:W-:Y:S01]  /*1d80*/  BPT.TRAP 0x1 ;  /* 0x000000040000795c */ /* 0x000fe20000300000 */
.L_x_883:
[----:B------:R-:W-:Y:S01]  /*1d90*/  R2UR UR10, R18 ;  /* 0x00000000120a72ca */ /* 0x000fe200000e0000 */
[----:B------:R-:W-:-:S05]  /*1da0*/  IMAD.U32 R16, RZ, RZ, UR5 ;  /* 0x00000005ff107e24 */ /* 0x000fca000f8e00ff */
[----:B------:R-:W-:-:S07]  /*1db0*/  SHF.L.U32 R16, R16, 0x1f, RZ ;  /* 0x0000001f10107819 */ /* 0x000fce00000006ff */
[----:B------:R-:W-:-:S09]  /*1dc0*/  ULEA UR10, UR6, UR10, 0x3 ;  /* 0x0000000a060a7291 */ /* 0x000fd2000f8e183f */
[----:B------:R1:W2:Y:S01]  /*1dd0*/  SYNCS.PHASECHK.TRANS64.TRYWAIT P1, [UR10+0x26810], R16 ;  /* 0x02681010ff0075a7 */ /* 0x0002a2000802014a */
[----:B------:R-:W-:Y:S05]  /*1de0*/  @!P0 BRA `(.L_x_884) ;  /* 0x0000000000048947 */ /* 0x000fea0003800000 */
[----:B------:R-:W-:Y:S01]  /*1df0*/  BPT.TRAP 0x1 ;  /* 0x000000040000795c */ /* 0x000fe20000300000 */
.L_x_884:
[----:B--2---:R-:W-:Y:S05]  /*1e00*/  @P1 BRA `(.L_x_885) ;  /* 0x0000000000081947 */ /* 0x004fea0003800000 */
[----:B------:R-:W2:Y:S02]  /*1e10*/  SYNCS.PHASECHK.TRANS64.TRYWAIT P1, [UR10+0x26810], R16 ;  /* 0x02681010ff0075a7 */ /* 0x000ea4000802014a */
[----:B--2---:R-:W-:Y:S05]  /*1e20*/  @!P1 BRA `(.L_x_886) ;  /* 0x0000007c00c09947 */ /* 0x004fea0003800000 */
.L_x_885:
        /* <DEDUP_REMOVED lines=67> */
.L_x_887:
[----:B------:R1:W1:Y:S01]  /*2260*/  SYNCS.PHASECHK.TRANS64.TRYWAIT P1, [UR10+0x26830], R16 ;  /* 0x02683010ff0075a7 */ /* 0x000262000802014a */
[----:B------:R-:W-:Y:S05]  /*2270*/  @!P0 BRA `(.L_x_888) ;  /* 0x0000000000048947 */ /* 0x000fea0003800000 */
[----:B------:R-:W-:Y:S01]  /*2280*/  BPT.TRAP 0x1 ;  /* 0x000000040000795c */ /* 0x000fe20000300000 */
.L_x_888:
[----:B-1----:R-:W-:Y:S05]  /*2290*/  @P1 BRA `(.L_x_889) ;  /* 0x0000000000081947 */ /* 0x002fea0003800000 */
[----:B------:R-:W1:Y:S02]  /*22a0*/  SYNCS.PHASECHK.TRANS64.TRYWAIT P1, [UR10+0x26830], R16 ;  /* 0x02683010ff0075a7 */ /* 0x000e64000802014a */
[----:B-1----:R-:W-:Y:S05]  /*22b0*/  @!P1 BRA `(.L_x_890) ;  /* 0x0000007800b49947 */ /* 0x002fea0003800000 */
.L_x_889:
        /* <DEDUP_REMOVED lines=565> */
.L_x_891:
        /* <DEDUP_REMOVED lines=44> */
.L_x_892:
        /* <DEDUP_REMOVED lines=66> */
.L_x_874:
[----:B------:R-:W-:Y:S05]  /*4cf0*/  @P0 BRA `(.L_x_869) ;  /* 0x0000004c00d00947 */ /* 0x000fea0003800000 */
[----:B------:R-:W-:Y:S01]  /*4d00*/  ULDC.64 UR4, c[0x0][0x878] ;  /* 0x00021e0000047ab9 */ /* 0x000fe20000000a00 */
[----:B------:R-:W1:Y:S01]  /*4d10*/  S2R R8, SR_TID.X ;  /* 0x0000000000087919 */ /* 0x000e620000002100 */
[----:B------:R-:W-:Y:S01]  /*4d20*/  UISETP.NE.U32.AND UP0, UPT, UR4, URZ, UPT ;  /* 0x0000003f0400728c */ /* 0x000fe2000bf05070 */
[----:B------:R-:W2:Y:S01]  /*4d30*/  S2UR UR15, SR_CTAID.X ;  /* 0x00000000000f79c3 */ /* 0x000ea20000002500 */
[----:B------:R-:W-:Y:S01]  /*4d40*/  ULDC UR13, c[0x0][0x870] ;  /* 0x00021c00000d7ab9 */ /* 0x000fe20000000800 */
[----:B------:R-:W-:Y:S01]  /*4d50*/  ULDC UR14, c[0x0][0x80c] ;  /* 0x00020300000e7ab9 */ /* 0x000fe20000000800 */
[----:B------:R-:W-:Y:S01]  /*4d60*/  UISETP.NE.AND.EX UP0, UPT, UR5, URZ, UPT, UP0 ;  /* 0x0000003f0500728c */ /* 0x000fe2000bf05300 */
[----:B------:R-:W-:Y:S01]  /*4d70*/  ULDC.64 UR10, c[0x0][0x868] ;  /* 0x00021a00000a7ab9 */ /* 0x000fe20000000a00 */
[----:B------:R-:W-:Y:S01]  /*4d80*/  ULDC.64 UR18, c[0x0][0x818] ;  /* 0x0002060000127ab9 */ /* 0x000fe20000000a00 */
[----:B------:R-:W-:Y:S02]  /*4d90*/  ULDC.64 UR20, c[0x0][0x840] ;  /* 0x0002100000147ab9 */ /* 0x000fe40000000a00 */
[----:B------:R-:W-:Y:S01]  /*4da0*/  S2UR UR17, SR_CgaCtaId ;  /* 0x00000000001179c3 */ /* 0x000fe20000008800 */
[----:B------:R-:W-:Y:S01]  /*4db0*/  PLOP3.LUT P0, PT, PT, PT, UP0, 0x80, 0x0 ;  /* 0x000000000000781c */ /* 0x000fe20003f0f008 */
[----:B------:R-:W-:-:S04]  /*4dc0*/  ULDC.64 UR22, c[0x0][0x848] ;  /* 0x0002120000167ab9 */ /* 0x000fc80000000a00 */
[----:B------:R-:W-:Y:S02]  /*4dd0*/  @UP0 ULDC.64 UR4, c[0x0][0x878] ;  /* 0x00021e0000040ab9 */ /* 0x000fe40000000a00 */
[----:B------:R-:W-:-:S06]  /*4de0*/  @UP0 UIMAD.WIDE UR4, UR36, 0x4, UR4 ;  /* 0x00000004240408a5 */ /* 0x000fcc000f8e0204 */
[----:B------:R-:W-:Y:S02]  /*4df0*/  IMAD.U32 R2, RZ, RZ, UR4 ;  /* 0x00000004ff027e24 */ /* 0x000fe4000f8e00ff */
[----:B------:R-:W-:Y:S01]  /*4e00*/  IMAD.U32 R3, RZ, RZ, UR5 ;  /* 0x00000005ff037e24 */ /* 0x000fe2000f8e00ff */
[----:B------:R-:W-:-:S04]  /*4e10*/  ULDC UR5, c[0x0][0x850] ;  /* 0x0002140000057ab9 */ /* 0x000fc80000000800 */
[----:B------:R3:W4:Y:S01]  /*4e20*/  @P0 LDG.E R2, desc[UR46][R2.64] ;  /* 0x0000002e02020981 */ /* 0x000722000c1e1900 */
[----:B------:R-:W3:Y:S01]  /*4e30*/  S2UR UR4, SR_CTAID.Y ;  /* 0x00000000000479c3 */ /* 0x000ee20000002600 */
[----:B------:R-:W-:Y:S01]  /*4e40*/  UISETP.NE.AND UP1, UPT, UR5, 0x1, UPT ;  /* 0x000000010500788c */ /* 0x000fe2000bf25270 */
[----:B------:R-:W-:Y:S01]  /*4e50*/  BSSY B0, `(.L_x_894) ;  /* 0x000005c000007945 */ /* 0x000fe20003800000 */
[----:B--2---:R-:W-:Y:S01]  /*4e60*/  UIMAD UR13, UR15, UR13, URZ ;  /* 0x0000000d0f0d72a4 */ /* 0x004fe2000f8e023f */
[C---:B-1----:R-:W-:Y:S01]  /*4e70*/  ISETP.NE.AND P1, PT, R8.reuse, 0x80, PT ;  /* 0x000000800800780c */ /* 0x042fe20003f25270 */
[----:B------:R-:W-:Y:S02]  /*4e80*/  UIMAD UR12, UR36, UR14, URZ ;  /* 0x0000000e240c72a4 */ /* 0x000fe4000f8e023f */
[----:B------:R-:W-:Y:S01]  /*4e90*/  UIMAD UR13, UR13, UR14, URZ ;  /* 0x0000000e0d0d72a4 */ /* 0x000fe2000f8e023f */
[----:B---3--:R-:W-:Y:S01]  /*4ea0*/  VIADD R3, R8, 0xffffff80 ;  /* 0xffffff8008037836 */ /* 0x008fe20000000000 */
[----:B------:R-:W-:-:S03]  /*4eb0*/  UIMAD UR15, UR15, 0x3000, URZ ;  /* 0x000030000f0f78a4 */ /* 0x000fc6000f8e023f */
[----:B------:R-:W-:Y:S01]  /*4ec0*/  @UP1 ULDC UR8, c[0x0][0x854] ;  /* 0x0002150000081ab9 */ /* 0x000fe20000000800 */
[----:B------:R-:W-:Y:S01]  /*4ed0*/  @UP1 ULDC UR16, c[0x0][0x858] ;  /* 0x0002160000101ab9 */ /* 0x000fe20000000800 */
[----:B------:R-:W-:Y:S01]  /*4ee0*/  USHF.R.S32.HI UR14, URZ, 0x1f, UR13 ;  /* 0x0000001f3f0e7899 */ /* 0x000fe2000801140d */
[----:B------:R-:W-:Y:S01]  /*4ef0*/  SHF.R.S32.HI R0, RZ, 0x1f, R3 ;  /* 0x0000001fff007819 */ /* 0x000fe20000011403 */
[----:B------:R-:W-:Y:S02]  /*4f00*/  UIMAD.WIDE.U32 UR8, UR4, UR8, URZ ;  /* 0x00000008040872a5 */ /* 0x000fe4000f8e003f */
[----:B------:R-:W-:Y:S02]  /*4f10*/  UMOV UR6, UR4 ;  /* 0x0000000400067c82 */ /* 0x000fe40008000000 */
[----:B------:R-:W-:Y:S02]  /*4f20*/  @UP1 USHF.R.U32.HI UR6, URZ, UR16, UR9 ;  /* 0x000000103f061299 */ /* 0x000fe40008011609 */
[----:B------:R-:W-:-:S02]  /*4f30*/  USHF.R.S32.HI UR9, URZ, 0x1f, UR12 ;  /* 0x0000001f3f097899 */ /* 0x000fc4000801140c */
[----:B------:R-:W-:Y:S02]  /*4f40*/  USHF.R.S32.HI UR16, URZ, 0x1f, UR6 ;  /* 0x0000001f3f107899 */ /* 0x000fe40008011406 */
[----:B------:R-:W-:-:S04]  /*4f50*/  UIADD3 UR12, UP1, UP2, UR13, UR12, UR6 ;  /* 0x0000000c0d0c7290 */ /* 0x000fc8000fa3e006 */
[----:B------:R-:W-:Y:S01]  /*4f60*/  UIADD3.X UR14, UR14, UR9, UR16, UP1, UP2 ;  /* 0x000000090e0e7290 */ /* 0x000fe20008fe4410 */
        /* <DEDUP_REMOVED lines=8> */
[----:B------:R-:W-:Y:S02]  /*4ff0*/  IMAD R0, R9, 0x600, R0 ;  /* 0x0000060009007824 */ /* 0x000fe400078e0200 */
[----:B------:R-:W-:Y:S02]  /*5000*/  @UP0 USHF.R.S32.HI UR8, URZ, 0x1f, UR7 ;  /* 0x0000001f3f080899 */ /* 0x000fe40008011407 */
[----:B------:R-:W-:Y:S02]  /*5010*/  IMAD.SHL.U32 R0, R0, 0x4, RZ ;  /* 0x0000000400007824 */ /* 0x000fe400078e00ff */
[----:B------:R-:W-:-:S02]  /*5020*/  @UP0 ULEA.HI UR9, UR8, UR7, URZ, 0x7 ;  /* 0x0000000708090291 */ /* 0x000fc4000f8f383f */
[----:B------:R-:W-:Y:S02]  /*5030*/  USHF.L.U32 UR7, UR12, 0x2, URZ ;  /* 0x000000020c077899 */ /* 0x000fe4000800063f */
[----:B------:R-:W-:Y:S02]  /*5040*/  @UP0 USHF.R.S32.HI UR9, URZ, 0x7, UR9 ;  /* 0x000000073f090899 */ /* 0x000fe40008011409 */
[----:B------:R-:W-:Y:S02]  /*5050*/  USHF.L.U64.HI UR8, UR12, 0x2, UR14 ;  /* 0x000000020c087899 */ /* 0x000fe4000801020e */
[----:B------:R-:W-:Y:S02]  /*5060*/  @UP0 UIMAD UR12, UR9, 0x3000, URZ ;  /* 0x00003000090c08a4 */ /* 0x000fe4000f8e023f */
[----:B------:R-:W-:Y:S02]  /*5070*/  UIADD3 UR10, UP1, UR7, UR10, URZ ;  /* 0x0000000a070a7290 */ /* 0x000fe4000ff3e03f */
[----:B------:R-:W-:Y:S01]  /*5080*/  @UP0 USHF.R.S32.HI UR13, URZ, 0x1f, UR12 ;  /* 0x0000001f3f0d0899 */ /* 0x000fe2000801140c */
[----:B------:R-:W-:-:S02]  /*5090*/  UMOV UR9, 0x400 ;  /* 0x0000040000097882 */ /* 0x000fc40000000000 */
[----:B------:R-:W-:Y:S01]  /*50a0*/  @!UP0 UMOV UR12, URZ ;  /* 0x0000003f000c8c82 */ /* 0x000fe20008000000 */
[----:B------:R-:W-:Y:S01]  /*50b0*/  UIADD3.X UR11, UR8, UR11, URZ, UP1, !UPT ;  /* 0x0000000b080b7290 */ /* 0x000fe20008ffe43f */
[----:B------:R-:W-:Y:S01]  /*50c0*/  IMAD.U32 R2, RZ, RZ, UR10 ;  /* 0x0000000aff027e24 */ /* 0x000fe2000f8e00ff */
[----:B------:R-:W-:Y:S02]  /*50d0*/  UIADD3 UR14, UP1, UR15, UR12, URZ ;  /* 0x0000000c0f0e7290 */ /* 0x000fe4000ff3e03f */
[----:B------:R-:W-:Y:S02]  /*50e0*/  ULEA UR9, UR17, UR9, 0x18 ;  /* 0x0000000911097291 */ /* 0x000fe4000f8ec03f */
[----:B------:R-:W-:Y:S01]  /*50f0*/  UIMAD UR12, UR16, UR18, URZ ;  /* 0x00000012100c72a4 */ /* 0x000fe2000f8e023f */
[----:B------:R-:W-:Y:S01]  /*5100*/  IMAD.U32 R3, RZ, RZ, UR11 ;  /* 0x0000000bff037e24 */ /* 0x000fe2000f8e00ff */
[----:B------:R-:W-:Y:S01]  /*5110*/  UIMAD UR16, UR16, UR20, URZ ;  /* 0x00000014101072a4 */ /* 0x000fe2000f8e023f */
[----:B------:R-:W-:Y:S01]  /*5120*/  @!UP0 UMOV UR13, URZ ;  /* 0x0000003f000d8c82 */ /* 0x000fe20008000000 */
[----:B------:R-:W-:Y:S01]  /*5130*/  UIMAD UR17, UR6, UR19, UR12 ;  /* 0x00000013061172a4 */ /* 0x000fe2000f8e020c */
[----:B------:R-:W-:Y:S01]  /*5140*/  LEA R0, R0, UR9, 0x2 ;  /* 0x0000000900007c11 */ /* 0x000fe2000f8e10ff */
[----:B------:R-:W-:-:S02]  /*5150*/  UIMAD UR19, UR6, UR21, UR16 ;  /* 0x00000015061372a4 */ /* 0x000fc4000f8e0210 */
[----:B------:R-:W-:Y:S02]  /*5160*/  ULEA.HI.X.SX32 UR15, UR15, UR13, 0x1, UP1 ;  /* 0x0000000d0f0f7291 */ /* 0x000fe400088f0e3f */
[----:B------:R-:W-:Y:S01]  /*5170*/  USHF.R.S32.HI UR16, URZ, 0x1f, UR36 ;  /* 0x0000001f3f107899 */ /* 0x000fe20008011424 */
[----:B------:R1:W-:Y:S01]  /*5180*/  STS.128 [R0], R24 ;  /* 0x0000001800007388 */ /* 0x0003e20000000c00 */
[----:B------:R-:W-:Y:S02]  /*5190*/  UIMAD.WIDE.U32 UR12, UR6, UR18, UR14 ;  /* 0x00000012060c72a5 */ /* 0x000fe4000f8e000e */
[----:B------:R-:W-:Y:S01]  /*51a0*/  USEL UR16, UR16, URZ, !UP0 ;  /* 0x0000003f10107287 */ /* 0x000fe2000c000000 */
[----:B------:R1:W-:Y:S01]  /*51b0*/  STS.128 [R0+0x800], R28 ;  /* 0x0008001c00007388 */ /* 0x0003e20000000c00 */
[----:B------:R-:W-:Y:S02]  /*51c0*/  UIMAD.WIDE.U32 UR14, UR6, UR20, UR14 ;  /* 0x00000014060e72a5 */ /* 0x000fe4000f8e000e */
[----:B------:R-:W-:Y:S01]  /*51d0*/  USEL UR36, UR36, URZ, !UP0 ;  /* 0x0000003f24247287 */ /* 0x000fe2000c000000 */
[----:B------:R1:W-:Y:S01]  /*51e0*/  STS.128 [R0+0x1000], R32 ;  /* 0x0010002000007388 */ /* 0x0003e20000000c00 */
[----:B------:R-:W-:Y:S01]  /*51f0*/  ULDC.64 UR20, c[0x0][0x820] ;  /* 0x0002080000147ab9 */ /* 0x000fe20000000a00 */
[----:B------:R-:W-:-:S02]  /*5200*/  UIADD3 UR13, UR13, UR17, URZ ;  /* 0x000000110d0d7290 */ /* 0x000fc4000fffe03f */
[----:B------:R1:W-:Y:S01]  /*5210*/  STS.128 [R0+0x1800], R36 ;  /* 0x0018002400007388 */ /* 0x0003e20000000c00 */
[----:B------:R-:W-:Y:S02]  /*5220*/  UIMAD UR18, UR16, UR20, URZ ;  /* 0x00000014101272a4 */ /* 0x000fe4000f8e023f */
        /* <DEDUP_REMOVED lines=12> */
[----:B------:R-:W-:Y:S02]  /*52f0*/  UIADD3 UR17, -UR6, URZ, URZ ;  /* 0x0000003f06117290 */ /* 0x000fe4000fffe13f */
[----:B------:R1:W-:Y:S01]  /*5300*/  STS.128 [R0+0x4000], R56 ;  /* 0x0040003800007388 */ /* 0x0003e20000000c00 */
[----:B------:R-:W-:Y:S02]  /*5310*/  UIADD3 UR13, UR13, UR18, URZ ;  /* 0x000000120d0d7290 */ /* 0x000fe4000fffe03f */
[----:B------:R-:W-:Y:S01]  /*5320*/  UIADD3 UR6, UR15, UR16, URZ ;  /* 0x000000100f067290 */ /* 0x000fe2000fffe03f */
[----:B------:R1:W-:Y:S01]  /*5330*/  STS.128 [R0+0x4800], R60 ;  /* 0x0048003c00007388 */ /* 0x0003e20000000c00 */
[----:B------:R-:W-:Y:S02]  /*5340*/  ULEA UR20, UP0, UR12, UR20, 0x2 ;  /* 0x000000140c147291 */ /* 0x000fe4000f80103f */
[----:B------:R-:W-:Y:S01]  /*5350*/  ULEA UR22, UP1, UR14, UR22, 0x2 ;  /* 0x000000160e167291 */ /* 0x000fe2000f82103f */
[----:B------:R1:W-:Y:S01]  /*5360*/  STS.128 [R0+0x5000], R64 ;  /* 0x0050004000007388 */ /* 0x0003e20000000c00 */
[----:B------:R-:W-:-:S02]  /*5370*/  ULEA.HI.X UR21, UR12, UR21, UR13, 0x2, UP0 ;  /* 0x000000150c157291 */ /* 0x000fc400080f140d */
[----:B------:R-:W-:Y:S01]  /*5380*/  ULEA.HI.X UR23, UR14, UR23, UR6, 0x2, UP1 ;  /* 0x000000170e177291 */ /* 0x000fe200088f1406 */
[----:B------:R1:W-:Y:S01]  /*5390*/  STS.128 [R0+0x5800], R68 ;  /* 0x0058004400007388 */ /* 0x0003e20000000c00 */
[----:B------:R-:W-:Y:S01]  /*53a0*/  UIMAD UR17, UR5, UR17, UR4 ;  /* 0x00000011051172a4 */ /* 0x000fe2000f8e0204 */
[----:B------:R-:W-:Y:S11]  /*53b0*/  @P0 BRA `(.L_x_895) ;  /* 0x0000000000140947 */ /* 0x000ff60003800000 */
.L_x_896:
[----:B-1----:R-:W2:Y:S04]  /*53c0*/  LDG.E.STRONG.GPU R4, desc[UR46][R2.64] ;  /* 0x0000002e02047981 */ /* 0x002ea8000c1ef900 */
[----:B--2---:R-:W-:Y:S01]  /*53d0*/  CCTL.IVALL ;  /* 0x00000000ff00798f */ /* 0x004fe20002000000 */
[----:B------:R-:W-:Y:S05]  /*53e0*/  YIELD ;  /* 0x0000000000007946 */ /* 0x000fea0003800000 */
[----:B------:R-:W-:-:S13]  /*53f0*/  ISETP.NE.AND P0, PT, R4, UR17, PT ;  /* 0x0000001104007c0c */ /* 0x000fda000bf05270 */
[----:B------:R-:W-:Y:S05]  /*5400*/  @P0 BRA `(.L_x_896) ;  /* 0xfffffffc00ec0947 */ /* 0x000fea000383ffff */
.L_x_895:
[----:B------:R-:W-:Y:S05]  /*5410*/  BSYNC B0 ;  /* 0x0000000000007941 */ /* 0x000fea0003800000 */
.L_x_894:
[----:B------:R-:W-:-:S03]  /*5420*/  UMOV UR4, 0xffffffff ;  /* 0xffffffff00047882 */ /* 0x000fc60000000000 */
[----:B------:R-:W-:Y:S05]  /*5430*/  BRA.DIV UR4, `(.L_x_897) ;  /* 0x0000004a046c7947 */ /* 0x000fea000b800000 */
[----:B------:R-:W-:Y:S01]  /*5440*/  NOP ;  /* 0x0000000000007918 */ /* 0x000fe20000000000 */
.L_x_987:
        /* <DEDUP_REMOVED lines=10> */
[----:B------:R-:W-:Y:S01]  /*54f0*/  PLOP3.LUT P0, PT, PT, PT, PT, 0x80, 0x0 ;  /* 0x000000000000781c */ /* 0x000fe20003f0f070 */
[----:B------:R-:W-:Y:S01]  /*5500*/  UMOV UR6, 0xc00 ;  /* 0x00000c0000067882 */ /* 0x000fe20000000000 */
[----:B------:R-:W-:Y:S01]  /*5510*/  UMOV UR10, 0x0 ;  /* 0x00000000000a7882 */ /* 0x000fe20000000000 */
[----:B------:R-:W-:Y:S01]  /*5520*/  UMOV UR11, 0x14f00000 ;  /* 0x14f00000000b7882 */ /* 0x000fe20000000000 */
[----:B------:R-:W-:Y:S01]  /*5530*/  UMOV UR4, UR22 ;  /* 0x0000001600047c82 */ /* 0x000fe20008000000 */
[----:B------:R-:W-:-:S08]  /*5540*/  UMOV UR5, UR23 ;  /* 0x0000001700057c82 */ /* 0x000fd00008000000 */
.L_x_900:
[----:B------:R-:W-:Y:S01]  /*5550*/  @P0 ELECT P2, URZ, PT ;  /* 0x00000000003f082f */ /* 0x000fe20003840000 */
[----:B------:R2:W-:-:S12]  /*5560*/  UBLKRED.G.S.ADD.F32.RN [UR4], [UR9], UR6, desc[UR10] ;  /* 0x00000a04090073bb */ /* 0x0005d800080a1406 */
[----:B------:R-:W-:Y:S02]  /*5570*/  @P2 PLOP3.LUT P0, PT, P2, PT, PT, 0x8, 0x0 ;  /* 0x000000000000281c */ /* 0x000fe4000170e170 */
[----:B------:R-:W-:-:S11]  /*5580*/  PLOP3.LUT P2, PT, PT, PT, PT, 0x8, 0x0 ;  /* 0x000000000000781c */ /* 0x000fd60003f4e170 */
[----:B--2---:R-:W-:Y:S05]  /*5590*/  @P0 BRA.U.ANY `(.L_x_900) ;  /* 0xfffffffd00ec0947 */ /* 0x004fea000393ffff */
[----:B------:R0:W-:Y:S01]  /*55a0*/  UTMACMDFLUSH ;  /* 0x00000000000079b7 */ /* 0x0001e20000000000 */
[----:B------:R-:W-:-:S04]  /*55b0*/  DEPBAR.LE SB0, 0x0 ;  /* 0x000080000000791a */ /* 0x000fc80000000000 */
.L_x_899:
[----:B------:R-:W-:Y:S05]  /*55c0*/  BSYNC B0 ;  /* 0x0000000000007941 */ /* 0x000fea0003800000 */
.L_x_898:
        /* <DEDUP_REMOVED lines=12> */
[----:B-1----:R-:W-:-:S05]  /*5690*/  IMAD.MOV.U32 R5, RZ, RZ, 0x1 ;  /* 0x00000001ff057424 */ /* 0x002fca00078e00ff */
[----:B------:R2:W-:Y:S02]  /*56a0*/  REDG.E.ADD.S32.STRONG.GPU desc[UR46][R2.64], R5 ;  /* 0x000000050200798e */ /* 0x0005e4000c10e3ae */
.L_x_902:
[----:B------:R-:W-:Y:S05]  /*56b0*/  BSYNC B0 ;  /* 0x0000000000007941 */ /* 0x000fea0003800000 */
.L_x_901:
        /* <DEDUP_REMOVED lines=20> */
.L_x_905:
[----:B-12---:R-:W2:Y:S04]  /*5800*/  LDG.E.STRONG.GPU R0, desc[UR46][R2.64] ;  /* 0x0000002e02007981 */ /* 0x006ea8000c1ef900 */
[----:B--2---:R-:W-:Y:S01]  /*5810*/  CCTL.IVALL ;  /* 0x00000000ff00798f */ /* 0x004fe20002000000 */
[----:B------:R-:W-:Y:S05]  /*5820*/  YIELD ;  /* 0x0000000000007946 */ /* 0x000fea0003800000 */
[----:B------:R-:W-:-:S13]  /*5830*/  ISETP.NE.AND P0, PT, R0, UR17, PT ;  /* 0x0000001100007c0c */ /* 0x000fda000bf05270 */
[----:B------:R-:W-:Y:S05]  /*5840*/  @P0 BRA `(.L_x_905) ;  /* 0xfffffffc00ec0947 */ /* 0x000fea000383ffff */
.L_x_904:
[----:B------:R-:W-:Y:S05]  /*5850*/  BSYNC B0 ;  /* 0x0000000000007941 */ /* 0x000fea0003800000 */
.L_x_903:
[----:B------:R-:W-:-:S03]  /*5860*/  UMOV UR4, 0xffffffff ;  /* 0xffffffff00047882 */ /* 0x000fc60000000000 */
[----:B------:R-:W-:Y:S05]  /*5870*/  BRA.DIV UR4, `(.L_x_906) ;  /* 0x0000004604787947 */ /* 0x000fea000b800000 */
[----:B------:R-:W-:Y:S01]  /*5880*/  NOP ;  /* 0x0000000000007918 */ /* 0x000fe20000000000 */
.L_x_990:
        /* <DEDUP_REMOVED lines=16> */
.L_x_909:
[----:B------:R-:W-:Y:S01]  /*5990*/  @P0 ELECT P2, URZ, PT ;  /* 0x00000000003f082f */ /* 0x000fe20003840000 */
[----:B------:R3:W-:-:S12]  /*59a0*/  UBLKRED.G.S.ADD.F32.RN [UR4], [UR9], UR6, desc[UR10] ;  /* 0x00000a04090073bb */ /* 0x0007d800080a1406 */
[----:B------:R-:W-:Y:S02]  /*59b0*/  @P2 PLOP3.LUT P0, PT, P2, PT, PT, 0x8, 0x0 ;  /* 0x000000000000281c */ /* 0x000fe4000170e170 */
[----:B------:R-:W-:-:S11]  /*59c0*/  PLOP3.LUT P2, PT, PT, PT, PT, 0x8, 0x0 ;  /* 0x000000000000781c */ /* 0x000fd60003f4e170 */
[----:B---3--:R-:W-:Y:S05]  /*59d0*/  @P0 BRA.U.ANY `(.L_x_909) ;  /* 0xfffffffd00ec0947 */ /* 0x008fea000393ffff */
[----:B------:R0:W-:Y:S01]  /*59e0*/  UTMACMDFLUSH ;  /* 0x00000000000079b7 */ /* 0x0001e20000000000 */
[----:B------:R-:W-:-:S04]  /*59f0*/  DEPBAR.LE SB0, 0x0 ;  /* 0x000080000000791a */ /* 0x000fc80000000000 */
.L_x_908:
[----:B------:R-:W-:Y:S05]  /*5a00*/  BSYNC B0 ;  /* 0x0000000000007941 */ /* 0x000fea0003800000 */
.L_x_907:
[----:B------:R-:W-:Y:S01]  /*5a10*/  NOP ;  /* 0x0000000000007918 */ /* 0x000fe20000000000 */
[----:B------:R-:W-:Y:S05]  /*5a20*/  @P1 BRA `(.L_x_869) ;  /* 0x0000004000841947 */ /* 0x000fea0003800000 */
[----:B-1----:R-:W-:Y:S01]  /*5a30*/  IMAD.MOV.U32 R5, RZ, RZ, 0x1 ;  /* 0x00000001ff057424 */ /* 0x002fe200078e00ff */
        /* <DEDUP_REMOVED lines=8> */
[----:B012345:R-:W-:Y:S04]  /*5ac0*/  CCTL.IVALL ;  /* 0x00000000ff00798f */ /* 0x03ffe80002000000 */
[----:B------:R1:W-:Y:S01]  /*5ad0*/  REDG.E.ADD.S32.STRONG.GPU desc[UR46][R2.64], R5 ;  /* 0x000000050200798e */ /* 0x0003e2000c10e3ae */
[----:B------:R-:W-:Y:S05]  /*5ae0*/  BRA `(.L_x_869) ;  /* 0x0000004000547947 */ /* 0x000fea0003800000 */
.L_x_864:
        /* <DEDUP_REMOVED lines=21> */
.L_x_911:
        /* <DEDUP_REMOVED lines=13> */
.L_x_913:
[----:B------:R-:W-:-:S05]  /*5d10*/  ULDC UR4, c[0x0][0x8c4] ;  /* 0x0002310000047ab9 */ /* 0x000fca0000000800 */
.L_x_912:
        /* <DEDUP_REMOVED lines=39> */
.L_x_914:
        /* <DEDUP_REMOVED lines=20> */
[----:B------:R-:W-:Y:S01]  /*60d0*/  ULEA.HI UR4, UR4, UR5, URZ, 0x6 ;  /* 0x0000000504047291 */ /* 0x000fe2000f8f303f */
[----:B------:R-:W-:Y:S01]  /*60e0*/  ULDC UR10, c[0x0][0x288] ;  /* 0x0000a200000a7ab9 */ /* 0x000fe20000000800 */
[----:B------:R-:W-:Y:S02]  /*60f0*/  USEL UR19, UR12, URZ, !UP0 ;  /* 0x0000003f0c137287 */ /* 0x000fe4000c000000 */
[----:B------:R-:W-:Y:S02]  /*6100*/  USEL UR18, UR8, URZ, !UP0 ;  /* 0x0000003f08127287 */ /* 0x000fe4000c000000 */
[----:B------:R-:W-:-:S02]  /*6110*/  UIMAD UR12, UR12, UR10, URZ ;  /* 0x0000000a0c0c72a4 */ /* 0x000fc4000f8e023f */
[----:B------:R-:W-:Y:S02]  /*6120*/  UIADD3 UR8, UP2, UR6, UR14, URZ ;  /* 0x0000000e06087290 */ /* 0x000fe4000ff5e03f */
[----:B------:R-:W-:Y:S01]  /*6130*/  UIADD3 UR5, UR15, UR9, URZ ;  /* 0x000000090f057290 */ /* 0x000fe2000fffe03f */
[----:B------:R-:W-:Y:S01]  /*6140*/  ULDC UR11, c[0x0][0x760] ;  /* 0x0001d800000b7ab9 */ /* 0x000fe20000000800 */
[----:B------:R-:W-:Y:S01]  /*6150*/  USHF.R.S32.HI UR4, URZ, 0x6, UR4 ;  /* 0x000000063f047899 */ /* 0x000fe20008011404 */
[----:B------:R-:W-:Y:S01]  /*6160*/  ULDC.64 UR16, c[0x0][0x2e0] ;  /* 0x0000b80000107ab9 */ /* 0x000fe20000000a00 */
[----:B------:R-:W-:Y:S01]  /*6170*/  UIMAD UR10, UR10, UR11, URZ ;  /* 0x0000000b0a0a72a4 */ /* 0x000fe2000f8e023f */
[----:B-1----:R-:W-:Y:S01]  /*6180*/  LOP3.LUT R0, R0, 0x1f, RZ, 0xc0, !PT ;  /* 0x0000001f00007812 */ /* 0x002fe200078ec0ff */
[----:B------:R-:W-:Y:S02]  /*6190*/  UIADD3 UR11, UP0, UR12, UR20, URZ ;  /* 0x000000140c0b7290 */ /* 0x000fe4000ff1e03f */
[----:B------:R-:W-:-:S02]  /*61a0*/  UIADD3.X UR9, UR7, UR5, URZ, UP2, !UPT ;  /* 0x0000000507097290 */ /* 0x000fc400097fe43f */
[----:B------:R-:W-:Y:S02]  /*61b0*/  UIMAD UR18, UR18, UR16, URZ ;  /* 0x00000010121272a4 */ /* 0x000fe4000f8e023f */
[----:B------:R-:W-:Y:S02]  /*61c0*/  UISETP.LT.AND UP2, UPT, UR4, 0x1, UPT ;  /* 0x000000010400788c */ /* 0x000fe4000bf41270 */
[----:B------:R-:W-:Y:S02]  /*61d0*/  ULEA.HI.X.SX32 UR12, UR12, UR13, 0x1, UP0 ;  /* 0x0000000d0c0c7291 */ /* 0x000fe400080f0e3f */
[----:B------:R-:W-:Y:S02]  /*61e0*/  UIMAD UR18, UR19, UR17, UR18 ;  /* 0x00000011131272a4 */ /* 0x000fe4000f8e0212 */
[----:B------:R-:W-:Y:S02]  /*61f0*/  USEL UR13, UR4, 0x1, !UP2 ;  /* 0x00000001040d7887 */ /* 0x000fe4000d000000 */
[----:B------:R-:W-:Y:S01]  /*6200*/  UIMAD.WIDE.U32 UR8, UR19, UR16, UR8 ;  /* 0x00000010130872a5 */ /* 0x000fe2000f8e0008 */
[----:B------:R-:W-:Y:S01]  /*6210*/  ELECT P0, URZ, PT ;  /* 0x00000000003f782f */ /* 0x000fe20003800000 */
[----:B------:R-:W-:-:S02]  /*6220*/  ULOP3.LUT UR32, UR13, 0x1, URZ, 0xc0, !UPT ;  /* 0x000000010d207892 */ /* 0x000fc4000f8ec03f */
[----:B------:R-:W-:Y:S01]  /*6230*/  UIADD3 UR27, UR9, UR18, URZ ;  /* 0x00000012091b7290 */ /* 0x000fe2000fffe03f */
[----:B------:R-:W-:Y:S01]  /*6240*/  UMOV UR4, URZ ;  /* 0x0000003f00047c82 */ /* 0x000fe20008000000 */
[----:B------:R-:W-:Y:S10]  /*6250*/  @!P1 BRA `(.L_x_915) ;  /* 0x0000000800bc9947 */ /* 0x000ff40003800000 */
[----:B------:R-:W-:Y:S01]  /*6260*/  UMOV UR15, UR5 ;  /* 0x00000005000f7c82 */ /* 0x000fe20008000000 */
[----:B------:R-:W-:Y:S01]  /*6270*/  ULDC.64 UR4, c[0x0][0x2c0] ;  /* 0x0000b00000047ab9 */ /* 0x000fe20000000a00 */
[----:B------:R-:W-:Y:S02]  /*6280*/  UIMAD.WIDE.U32 UR16, UR19, UR16, UR14 ;  /* 0x00000010131072a5 */ /* 0x000fe4000f8e000e */
[----:B------:R-:W-:Y:S02]  /*6290*/  UIADD3 UR13, UR13, -UR32, URZ ;  /* 0x800000200d0d7290 */ /* 0x000fe4000fffe03f */
[----:B------:R-:W-:-:S04]  /*62a0*/  UIADD3 UR23, UP0, UR6, UR16, URZ ;  /* 0x0000001006177290 */ /* 0x000fc8000ff1e03f */
[----:B------:R-:W-:Y:S02]  /*62b0*/  UIADD3.X UR6, UR7, UR18, UR17, UP0, !UPT ;  /* 0x0000001207067290 */ /* 0x000fe400087fe411 */
[----:B------:R-:W-:-:S03]  /*62c0*/  ULEA UR22, UP0, UR23, UR4, 0x2 ;  /* 0x0000000417167291 */ /* 0x000fc6000f80103f */
[----:B------:R-:W-:Y:S01]  /*62d0*/  UMOV UR4, URZ ;  /* 0x0000003f00047c82 */ /* 0x000fe20008000000 */
        /* <DEDUP_REMOVED lines=8> */
.L_x_940:
        /* <DEDUP_REMOVED lines=17> */
.L_x_918:
[----:B------:R-:W2:Y:S04]  /*6470*/  LDG.E.STRONG.GPU R4, desc[UR46][R2.64] ;  /* 0x0000002e02047981 */ /* 0x000ea8000c1ef900 */
[----:B--2---:R-:W-:Y:S01]  /*6480*/  CCTL.IVALL ;  /* 0x00000000ff00798f */ /* 0x004fe20002000000 */
[----:B------:R-:W-:Y:S05]  /*6490*/  YIELD ;  /* 0x0000000000007946 */ /* 0x000fea0003800000 */
[----:B------:R-:W-:-:S13]  /*64a0*/  ISETP.NE.AND P3, PT, R4, UR25, PT ;  /* 0x0000001904007c0c */ /* 0x000fda000bf65270 */
[----:B------:R-:W-:Y:S05]  /*64b0*/  @P3 BRA `(.L_x_918) ;  /* 0xfffffffc00ec3947 */ /* 0x000fea000383ffff */
.L_x_917:
[----:B------:R-:W-:Y:S05]  /*64c0*/  BSYNC B0 ;  /* 0x0000000000007941 */ /* 0x000fea0003800000 */
.L_x_916:
[----:B------:R-:W-:-:S03]  /*64d0*/  UMOV UR16, 0xffffffff ;  /* 0xffffffff00107882 */ /* 0x000fc60000000000 */
[----:B------:R-:W-:Y:S05]  /*64e0*/  BRA.DIV UR16, `(.L_x_919) ;  /* 0x0000003a10787947 */ /* 0x000fea000b800000 */
[----:B------:R-:W-:Y:S01]  /*64f0*/  NOP ;  /* 0x0000000000007918 */ /* 0x000fe20000000000 */
.L_x_993:
        /* <DEDUP_REMOVED lines=19> */
.L_x_921:
[----:B------:R-:W-:Y:S05]  /*6630*/  BSYNC B0 ;  /* 0x0000000000007941 */ /* 0x000fea0003800000 */
.L_x_920:
        /* <DEDUP_REMOVED lines=13> */
.L_x_923:
[----:B------:R-:W-:Y:S05]  /*6710*/  BSYNC B0 ;  /* 0x0000000000007941 */ /* 0x000fea0003800000 */
.L_x_922:
[----:B------:R-:W-:Y:S06]  /*6720*/  BAR.ARV 0xa, 0xa0 ;  /* 0x0282800000007b1d */ /* 0x000fec0000002000 */
[----:B------:R-:W-:Y:S04]  /*6730*/  BSSY B0, `(.L_x_924) ;  /* 0x0000003000007945 */ /* 0x000fe80003800000 */
[----:B------:R-:W-:Y:S05]  /*6740*/  @!P0 BRA `(.L_x_925) ;  /* 0x0000000000048947 */ /* 0x000fea0003800000 */
[----:B------:R-:W-:-:S04]  /*6750*/  DEPBAR.LE SB0, 0x0 ;  /* 0x000080000000791a */ /* 0x000fc80000000000 */
.L_x_925:
[----:B------:R-:W-:Y:S05]  /*6760*/  BSYNC B0 ;  /* 0x0000000000007941 */ /* 0x000fea0003800000 */
.L_x_924:
        /* <DEDUP_REMOVED lines=19> */
.L_x_927:
[----:B------:R-:W-:Y:S05]  /*68a0*/  BSYNC B0 ;  /* 0x0000000000007941 */ /* 0x000fea0003800000 */
.L_x_926:
        /* <DEDUP_REMOVED lines=9> */
.L_x_930:
[----:B------:R-:W2:Y:S04]  /*6940*/  LDG.E.STRONG.GPU R4, desc[UR46][R2.64] ;  /* 0x0000002e02047981 */ /* 0x000ea8000c1ef900 */
[----:B--2---:R-:W-:Y:S01]  /*6950*/  CCTL.IVALL ;  /* 0x00000000ff00798f */ /* 0x004fe20002000000 */
[----:B------:R-:W-:Y:S05]  /*6960*/  YIELD ;  /* 0x0000000000007946 */ /* 0x000fea0003800000 */
[----:B------:R-:W-:-:S13]  /*6970*/  ISETP.NE.AND P3, PT, R4, UR25, PT ;  /* 0x0000001904007c0c */ /* 0x000fda000bf65270 */
[----:B------:R-:W-:Y:S05]  /*6980*/  @P3 BRA `(.L_x_930) ;  /* 0xfffffffc00ec3947 */ /* 0x000fea000383ffff */
.L_x_929:
[----:B------:R-:W-:Y:S05]  /*6990*/  BSYNC B0 ;  /* 0x0000000000007941 */ /* 0x000fea0003800000 */
.L_x_928:
[----:B------:R-:W-:-:S03]  /*69a0*/  UMOV UR6, 0xffffffff ;  /* 0xffffffff00067882 */ /* 0x000fc60000000000 */
[----:B------:R-:W-:Y:S05]  /*69b0*/  BRA.DIV UR6, `(.L_x_931) ;  /* 0x0000003606607947 */ /* 0x000fea000b800000 */
[----:B------:R-:W-:Y:S01]  /*69c0*/  NOP ;  /* 0x0000000000007918 */ /* 0x000fe20000000000 */
.L_x_996:
        /* <DEDUP_REMOVED lines=13> */
.L_x_933:
[----:B------:R-:W-:Y:S05]  /*6aa0*/  BSYNC B0 ;  /* 0x0000000000007941 */ /* 0x000fea0003800000 */
.L_x_932:
        /* <DEDUP_REMOVED lines=13> */
.L_x_935:
[----:B------:R-:W-:Y:S05]  /*6b80*/  BSYNC B0 ;  /* 0x0000000000007941 */ /* 0x000fea0003800000 */
.L_x_934:
[----:B------:R-:W-:Y:S06]  /*6b90*/  BAR.ARV 0xa, 0xa0 ;  /* 0x0282800000007b1d */ /* 0x000fec0000002000 */
[----:B------:R-:W-:Y:S04]  /*6ba0*/  BSSY B0, `(.L_x_936) ;  /* 0x0000003000007945 */ /* 0x000fe80003800000 */
[----:B------:R-:W-:Y:S05]  /*6bb0*/  @!P0 BRA `(.L_x_937) ;  /* 0x0000000000048947 */ /* 0x000fea0003800000 */
[----:B------:R-:W-:-:S04]  /*6bc0*/  DEPBAR.LE SB0, 0x0 ;  /* 0x000080000000791a */ /* 0x000fc80000000000 */
.L_x_937:
[----:B------:R-:W-:Y:S05]  /*6bd0*/  BSYNC B0 ;  /* 0x0000000000007941 */ /* 0x000fea0003800000 */
.L_x_936:
        /* <DEDUP_REMOVED lines=19> */
.L_x_939:
[----:B------:R-:W-:Y:S05]  /*6d10*/  BSYNC B0 ;  /* 0x0000000000007941 */ /* 0x000fea0003800000 */
.L_x_938:
[----:B------:R-:W-:Y:S02]  /*6d20*/  UIADD3 UR4, UR4, 0x2, URZ ;  /* 0x0000000204047890 */ /* 0x000fe4000fffe03f */
[----:B------:R-:W-:Y:S01]  /*6d30*/  UIADD3 UR5, UR5, 0x1, URZ ;  /* 0x0000000105057890 */ /* 0x000fe2000fffe03f */
[----:B------:R-:W-:Y:S11]  /*6d40*/  @P2 BRA `(.L_x_940) ;  /* 0xfffffff400842947 */ /* 0x000ff6000383ffff */
.L_x_915:
        /* <DEDUP_REMOVED lines=13> */
.L_x_943:
[----:B------:R-:W2:Y:S04]  /*6e20*/  LDG.E.STRONG.GPU R0, desc[UR46][R2.64] ;  /* 0x0000002e02007981 */ /* 0x000ea8000c1ef900 */
[----:B--2---:R-:W-:Y:S01]  /*6e30*/  CCTL.IVALL ;  /* 0x00000000ff00798f */ /* 0x004fe20002000000 */
[----:B------:R-:W-:Y:S05]  /*6e40*/  YIELD ;  /* 0x0000000000007946 */ /* 0x000fea0003800000 */
[----:B------:R-:W-:-:S13]  /*6e50*/  ISETP.NE.AND P2, PT, R0, UR25, PT ;  /* 0x0000001900007c0c */ /* 0x000fda000bf45270 */
[----:B------:R-:W-:Y:S05]  /*6e60*/  @P2 BRA `(.L_x_943) ;  /* 0xfffffffc00ec2947 */ /* 0x000fea000383ffff */
.L_x_942:
[----:B------:R-:W-:Y:S05]  /*6e70*/  BSYNC B0 ;  /* 0x0000000000007941 */ /* 0x000fea0003800000 */
.L_x_941:
[----:B------:R-:W-:-:S03]  /*6e80*/  UMOV UR5, 0xffffffff ;  /* 0xffffffff00057882 */ /* 0x000fc60000000000 */
[----:B------:R-:W-:Y:S05]  /*6e90*/  BRA.DIV UR5, `(.L_x_944) ;  /* 0x0000003205447947 */ /* 0x000fea000b800000 */
[----:B------:R-:W-:Y:S01]  /*6ea0*/  NOP ;  /* 0x0000000000007918 */ /* 0x000fe20000000000 */
.L_x_999:
        /* <DEDUP_REMOVED lines=22> */
.L_x_946:
[----:B------:R-:W-:Y:S05]  /*7010*/  BSYNC B0 ;  /* 0x0000000000007941 */ /* 0x000fea0003800000 */
.L_x_945:
        /* <DEDUP_REMOVED lines=20> */
.L_x_948:
[----:B------:R-:W-:Y:S05]  /*7160*/  BSYNC B0 ;  /* 0x0000000000007941 */ /* 0x000fea0003800000 */
.L_x_947:
[----:B------:R-:W-:Y:S06]  /*7170*/  BAR.ARV 0xa, 0xa0 ;  /* 0x0282800000007b1d */ /* 0x000fec0000002000 */
[----:B------:R-:W-:Y:S04]  /*7180*/  BSSY B0, `(.L_x_949) ;  /* 0x0000003000007945 */ /* 0x000fe80003800000 */
[----:B------:R-:W-:Y:S05]  /*7190*/  @!P0 BRA `(.L_x_950) ;  /* 0x0000000000048947 */ /* 0x000fea0003800000 */
[----:B------:R-:W-:-:S04]  /*71a0*/  DEPBAR.LE SB0, 0x0 ;  /* 0x000080000000791a */ /* 0x000fc80000000000 */
.L_x_950:
[----:B------:R-:W-:Y:S05]  /*71b0*/  BSYNC B0 ;  /* 0x0000000000007941 */ /* 0x000fea0003800000 */
.L_x_949:
        /* <DEDUP_REMOVED lines=19> */
.L_x_910:
        /* <DEDUP_REMOVED lines=13> */
.L_x_951:
        /* <DEDUP_REMOVED lines=14> */
.L_x_953:
[----:B------:R-:W-:-:S05]  /*74a0*/  ULDC UR4, c[0x0][0x8c4] ;  /* 0x0002310000047ab9 */ /* 0x000fca0000000800 */
.L_x_952:
        /* <DEDUP_REMOVED lines=56> */
.L_x_955:
        /* <DEDUP_REMOVED lines=63> */
.L_x_1000:
        /* <DEDUP_REMOVED lines=13> */
.L_x_958:
        /* <DEDUP_REMOVED lines=125> */
.L_x_969:
[----:B------:R-:W-:-:S04]  /*84c0*/  SHF.L.U32 R21, R9, 0x1f, RZ ;  /* 0x0000001f09157819 */ /* 0x000fc800000006ff */
[----:B-1----:R-:W1:Y:S02]  /*84d0*/  SYNCS.PHASECHK.TRANS64.TRYWAIT P1, [R0+URZ+0x26840], R21 ;  /* 0x02684015000075a7 */ /* 0x002e64000802017f */
[----:B-12---:R-:W-:Y:S05]  /*84e0*/  @!P1 BRA `(.L_x_961) ;  /* 0x0000001800e09947 */ /* 0x006fea0003800000 */
.L_x_1001:
[----:B------:R-:W-:Y:S05]  /*84f0*/  @P0 BRA `(.L_x_962) ;  /* 0x0000000000140947 */ /* 0x000fea0003800000 */
[----:B------:R-:W-:Y:S01]  /*8500*/  ISETP.NE.AND P1, PT, R16, RZ, PT ;  /* 0x000000ff1000720c */ /* 0x000fe20003f25270 */
[----:B------:R-:W-:-:S04]  /*8510*/  IMAD.MOV.U32 R3, RZ, RZ, 0x3100 ;  /* 0x00003100ff037424 */ /* 0x000fc800078e00ff */
[----:B------:R2:W-:Y:S08]  /*8520*/  SYNCS.ARRIVE.TRANS64 RZ, [R0+URZ+0x26830], R3 ;  /* 0x0268300300ff79a7 */ /* 0x0005f0000800003f */
[----:B------:R-:W-:Y:S05]  /*8530*/  @!P1 BRA `(.L_x_962) ;  /* 0x0000000000049947 */ /* 0x000fea0003800000 */
[----:B------:R-:W-:Y:S01]  /*8540*/  BPT.TRAP 0x1 ;  /* 0x000000040000795c */ /* 0x000fe20000300000 */
.L_x_962:
        /* <DEDUP_REMOVED lines=43> */
.L_x_1002:
[----:B------:R-:W-:Y:S05]  /*8800*/  @P0 BRA `(.L_x_964) ;  /* 0x0000000000140947 */ /* 0x000fea0003800000 */
[----:B------:R-:W-:Y:S01]  /*8810*/  ISETP.NE.AND P1, PT, R16, RZ, PT ;  /* 0x000000ff1000720c */ /* 0x000fe20003f25270 */
[----:B------:R-:W-:-:S04]  /*8820*/  IMAD.MOV.U32 R3, RZ, RZ, 0x3100 ;  /* 0x00003100ff037424 */ /* 0x000fc800078e00ff */
[----:B------:R3:W-:Y:S08]  /*8830*/  SYNCS.ARRIVE.TRANS64 RZ, [R0+URZ+0x26818], R3 ;  /* 0x0268180300ff79a7 */ /* 0x0007f0000800003f */
[----:B------:R-:W-:Y:S05]  /*8840*/  @!P1 BRA `(.L_x_964) ;  /* 0x0000000000049947 */ /* 0x000fea0003800000 */
[----:B------:R-:W-:Y:S01]  /*8850*/  BPT.TRAP 0x1 ;  /* 0x000000040000795c */ /* 0x000fe20000300000 */
.L_x_964:
        /* <DEDUP_REMOVED lines=36> */
.L_x_1003:
        /* <DEDUP_REMOVED lines=9> */
.L_x_966:
        /* <DEDUP_REMOVED lines=38> */
.L_x_1005:
[----:B------:R-:W-:Y:S05]  /*8d90*/  @P0 BRA `(.L_x_968) ;  /* 0x0000000000140947 */ /* 0x000fea0003800000 */
[----:B------:R-:W-:Y:S01]  /*8da0*/  ISETP.NE.AND P1, PT, R16, RZ, PT ;  /* 0x000000ff1000720c */ /* 0x000fe20003f25270 */
[----:B-1----:R-:W-:-:S04]  /*8db0*/  IMAD.MOV.U32 R5, RZ, RZ, 0x3100 ;  /* 0x00003100ff057424 */ /* 0x002fc800078e00ff */
[----:B------:R2:W-:Y:S08]  /*8dc0*/  SYNCS.ARRIVE.TRANS64 RZ, [R0+URZ+0x26810], R5 ;  /* 0x0268100500ff79a7 */ /* 0x0005f0000800003f */
[----:B------:R-:W-:Y:S05]  /*8dd0*/  @!P1 BRA `(.L_x_968) ;  /* 0x0000000000049947 */ /* 0x000fea0003800000 */
[----:B------:R-:W-:Y:S01]  /*8de0*/  BPT.TRAP 0x1 ;  /* 0x000000040000795c */ /* 0x000fe20000300000 */
.L_x_968:
        /* <DEDUP_REMOVED lines=37> */
.L_x_960:
[----:B------:R-:W-:-:S13]  /*9040*/  ISETP.NE.AND P1, PT, R13, RZ, PT ;  /* 0x000000ff0d00720c */ /* 0x000fda0003f25270 */
[----:B------:R-:W-:Y:S05]  /*9050*/  @!P1 BRA `(.L_x_959) ;  /* 0x0000000400689947 */ /* 0x000fea0003800000 */
[----:B------:R-:W-:-:S04]  /*9060*/  SHF.L.U32 R7, R9, 0x1f, RZ ;  /* 0x0000001f09077819 */ /* 0x000fc800000006ff */
[----:B------:R-:W1:Y:S02]  /*9070*/  SYNCS.PHASECHK.TRANS64.TRYWAIT P1, [R0+URZ+0x26840], R7 ;  /* 0x02684007000075a7 */ /* 0x000e64000802017f */
[----:B-1----:R-:W-:Y:S05]  /*9080*/  @!P1 BRA `(.L_x_970) ;  /* 0x00000010004c9947 */ /* 0x002fea0003800000 */
.L_x_1006:
[----:B------:R-:W-:Y:S05]  /*9090*/  @P0 BRA `(.L_x_971) ;  /* 0x0000000000140947 */ /* 0x000fea0003800000 */
[----:B------:R-:W-:Y:S01]  /*90a0*/  ISETP.NE.AND P1, PT, R16, RZ, PT ;  /* 0x000000ff1000720c */ /* 0x000fe20003f25270 */
[----:B------:R-:W-:-:S04]  /*90b0*/  IMAD.MOV.U32 R5, RZ, RZ, 0x3100 ;  /* 0x00003100ff057424 */ /* 0x000fc800078e00ff */
[----:B------:R2:W-:Y:S08]  /*90c0*/  SYNCS.ARRIVE.TRANS64 RZ, [R0+URZ+0x26830], R5 ;  /* 0x0268300500ff79a7 */ /* 0x0005f0000800003f */
[----:B------:R-:W-:Y:S05]  /*90d0*/  @!P1 BRA `(.L_x_971) ;  /* 0x0000000000049947 */ /* 0x000fea0003800000 */
[----:B------:R-:W-:Y:S01]  /*90e0*/  BPT.TRAP 0x1 ;  /* 0x000000040000795c */ /* 0x000fe20000300000 */
.L_x_971:
        /* <DEDUP_REMOVED lines=41> */
.L_x_1007:
[----:B------:R-:W-:Y:S05]  /*9380*/  @P0 BRA `(.L_x_973) ;  /* 0x0000000000140947 */ /* 0x000fea0003800000 */
[----:B------:R-:W-:Y:S01]  /*9390*/  ISETP.NE.AND P0, PT, R16, RZ, PT ;  /* 0x000000ff1000720c */ /* 0x000fe20003f05270 */
[----:B------:R-:W-:-:S04]  /*93a0*/  IMAD.MOV.U32 R5, RZ, RZ, 0x3100 ;  /* 0x00003100ff057424 */ /* 0x000fc800078e00ff */
[----:B------:R3:W-:Y:S08]  /*93b0*/  SYNCS.ARRIVE.TRANS64 RZ, [R0+URZ+0x26818], R5 ;  /* 0x0268180500ff79a7 */ /* 0x0007f0000800003f */
[----:B------:R-:W-:Y:S05]  /*93c0*/  @!P0 BRA `(.L_x_973) ;  /* 0x0000000000048947 */ /* 0x000fea0003800000 */
[----:B------:R-:W-:Y:S01]  /*93d0*/  BPT.TRAP 0x1 ;  /* 0x000000040000795c */ /* 0x000fe20000300000 */
.L_x_973:
        /* <DEDUP_REMOVED lines=34> */
.L_x_959:
[----:B------:R-:W3:Y:S01]  /*9600*/  S2R R2, SR_TID.X ;  /* 0x0000000000027919 */ /* 0x000ee20000002100 */
[----:B------:R-:W-:Y:S01]  /*9610*/  IMAD R3, R12, 0x8, R0 ;  /* 0x000000080c037824 */ /* 0x000fe200078e0200 */
[----:B---3--:R-:W-:Y:S02]  /*9620*/  LOP3.LUT R4, R2, 0x7f, RZ, 0xc0, !PT ;  /* 0x0000007f02047812 */ /* 0x008fe400078ec0ff */
[----:B------:R-:W-:Y:S02]  /*9630*/  SHF.L.U32 R2, R9, 0x1f, RZ ;  /* 0x0000001f09027819 */ /* 0x000fe400000006ff */
[----:B------:R-:W-:Y:S02]  /*9640*/  ISETP.NE.AND P1, PT, R4, RZ, PT ;  /* 0x000000ff0400720c */ /* 0x000fe40003f25270 */
[----:B------:R-:W3:Y:S02]  /*9650*/  SYNCS.PHASECHK.TRANS64.TRYWAIT P0, [R3+URZ+0x26840], R2 ;  /* 0x02684002030075a7 */ /* 0x000ee4000800017f */
[----:B---3--:R-:W-:Y:S09]  /*9660*/  @!P0 BRA `(.L_x_974) ;  /* 0x0000000800fc8947 */ /* 0x008ff20003800000 */
.L_x_1008:
[----:B------:R-:W-:Y:S05]  /*9670*/  @P1 BRA `(.L_x_975) ;  /* 0x0000000000181947 */ /* 0x000fea0003800000 */
[----:B------:R-:W4:Y:S01]  /*9680*/  S2R R4, SR_TID.X ;  /* 0x0000000000047919 */ /* 0x000f220000002100 */
[----:B---3--:R-:W-:-:S04]  /*9690*/  IMAD.MOV.U32 R2, RZ, RZ, 0x3100 ;  /* 0x00003100ff027424 */ /* 0x008fc800078e00ff */
[----:B------:R3:W-:Y:S01]  /*96a0*/  SYNCS.ARRIVE.TRANS64 RZ, [R3+URZ+0x26830], R2 ;  /* 0x0268300203ff79a7 */ /* 0x0007e2000800003f */
[----:B----4-:R-:W-:-:S13]  /*96b0*/  LOP3.LUT P0, RZ, R4, 0x1f, RZ, 0xc0, !PT ;  /* 0x0000001f04ff7812 */ /* 0x010fda000780c0ff */
[----:B---3--:R-:W-:Y:S05]  /*96c0*/  @!P0 BRA `(.L_x_975) ;  /* 0x0000000000048947 */ /* 0x008fea0003800000 */
[----:B------:R-:W-:Y:S01]  /*96d0*/  BPT.TRAP 0x1 ;  /* 0x000000040000795c */ /* 0x000fe20000300000 */
.L_x_975:
        /* <DEDUP_REMOVED lines=48> */
.L_x_956:
[----:B------:R-:W-:Y:S05]  /*99e0*/  BSYNC B0 ;  /* 0x0000000000007941 */ /* 0x000fea0003800000 */
.L_x_954:
[----:B------:R-:W-:-:S03]  /*99f0*/  UMOV UR8, 0xffffffff ;  /* 0xffffffff00087882 */ /* 0x000fc60000000000 */
[----:B------:R-:W-:Y:S05]  /*9a00*/  BRA.DIV UR8, `(.L_x_976) ;  /* 0x0000000a08287947 */ /* 0x000fea000b800000 */
[----:B------:R-:W-:-:S13]  /*9a10*/  ELECT P0, URZ, PT ;  /* 0x00000000003f782f */ /* 0x000fda0003800000 */
.L_x_1011:
[----:B------:R-:W-:Y:S05]  /*9a20*/  @!P0 BRA `(.L_x_869) ;  /* 0x0000000000848947 */ /* 0x000fea0003800000 */
[----:B------:R-:W-:-:S06]  /*9a30*/  ULOP3.LUT UR8, UR38, 0x2, URZ, 0xfc, !UPT ;  /* 0x0000000226087892 */ /* 0x000fcc000f8efc3f */
[----:B------:R-:W-:-:S05]  /*9a40*/  IMAD.U32 R2, RZ, RZ, UR8 ;  /* 0x00000008ff027e24 */ /* 0x000fca000f8e00ff */
[----:B------:R-:W-:-:S13]  /*9a50*/  ISETP.NE.AND P0, PT, R2, 0x3, PT ;  /* 0x000000030200780c */ /* 0x000fda0003f05270 */
[----:B------:R-:W-:Y:S05]  /*9a60*/  @!P0 BRA `(.L_x_977) ;  /* 0x0000000000048947 */ /* 0x000fea0003800000 */
[----:B--2---:R-:W-:Y:S01]  /*9a70*/  BPT.TRAP 0x1 ;  /* 0x000000040000795c */ /* 0x004fe20000300000 */
.L_x_977:
        /* <DEDUP_REMOVED lines=15> */
.L_x_1012:
[----:B------:R-:W3:Y:S02]  /*9b70*/  SYNCS.PHASECHK.TRANS64.TRYWAIT P1, [R3+URZ], R2 ;  /* 0x00000002030075a7 */ /* 0x000ee4000802017f */
[----:B---3--:R-:W-:Y:S05]  /*9b80*/  @!P1 BRA `(.L_x_979) ;  /* 0x0000000800009947 */ /* 0x008fea0003800000 */
.L_x_1013:
[----:B------:R-:W-:Y:S05]  /*9b90*/  @!P0 BRA `(.L_x_980) ;  /* 0x0000000000048947 */ /* 0x000fea0003800000 */
[----:B--2---:R-:W-:Y:S01]  /*9ba0*/  BPT.TRAP 0x1 ;  /* 0x000000040000795c */ /* 0x004fe20000300000 */
.L_x_980:
[----:B---3--:R-:W-:-:S04]  /*9bb0*/  VIADD R3, R7, 0x26840 ;  /* 0x0002684007037836 */ /* 0x008fc80000000000 */
[----:B------:R-:W-:-:S04]  /*9bc0*/  IMAD R0, R0, 0x8, R3 ;  /* 0x0000000800007824 */ /* 0x000fc800078e0203 */
[----:B------:R-:W3:Y:S02]  /*9bd0*/  SYNCS.PHASECHK.TRANS64.TRYWAIT P0, [R0+URZ], R5 ;  /* 0x00000005000075a7 */ /* 0x000ee4000800017f */
[----:B---3--:R-:W-:Y:S05]  /*9be0*/  @!P0 BRA `(.L_x_981) ;  /* 0x0000000400fc8947 */ /* 0x008fea0003800000 */
.L_x_1014:
[----:B------:R-:W-:-:S07]  /*9bf0*/  IMAD R3, R4, 0x8, R3 ;  /* 0x0000000804037824 */ /* 0x000fce00078e0203 */
.L_x_982:
[----:B----4-:R4:W1:Y:S02]  /*9c00*/  SYNCS.PHASECHK.TRANS64.TRYWAIT P0, [R3+URZ], R2 ;  /* 0x00000002030075a7 */ /* 0x010864000800017f */
[----:B-1----:R-:W-:Y:S05]  /*9c10*/  @!P0 NANOSLEEP.SYNCS 0x989680 ;  /* 0x009896800000895d */ /* 0x002fea0003900000 */
[----:B------:R-:W1:Y:S02]  /*9c20*/  @!P0 SYNCS.PHASECHK.TRANS64 P0, [R3+URZ], R2 ;  /* 0x00000002030085a7 */ /* 0x000e64000800007f */
[----:B-1----:R-:W-:Y:S05]  /*9c30*/  @!P0 BRA `(.L_x_982) ;  /* 0xfffffffc00f08947 */ /* 0x002fea000383ffff */
.L_x_869:
[----:B--2---:R-:W-:Y:S05]  /*9c40*/  BSYNC B6 ;  /* 0x0000000000067941 */ /* 0x004fea0003800000 */
.L_x_863:
[----:B------:R-:W-:Y:S05]  /*9c50*/  EXIT ;  /* 0x000000000000794d */ /* 0x000fea0003800000 */
.L_x_879:
[----:B------:R-:W-:Y:S02]  /*9c60*/  IMAD.MOV.U32 R13, RZ, RZ, R16 ;  /* 0x000000ffff0d7224 */ /* 0x000fe400078e0010 */
[----:B------:R-:W-:Y:S02]  /*9c70*/  IMAD.MOV.U32 R12, RZ, RZ, RZ ;  /* 0x000000ffff0c7224 */ /* 0x000fe400078e00ff */
[----:B------:R-:W-:Y:S02]  /*9c80*/  IMAD.MOV.U32 R11, RZ, RZ, 0x1f ;  /* 0x0000001fff0b7424 */ /* 0x000fe400078e00ff */
[----:B------:R-:W-:-:S07]  /*9c90*/  IMAD.MOV.U32 R15, RZ, RZ, -0x1 ;  /* 0xffffffffff0f7424 */ /* 0x000fce00078e00ff */
[----:B-----5:R-:W-:Y:S05]  /*9ca0*/  WARPSYNC.COLLECTIVE R15, `(.L_x_983) ;  /* 0x000000000f087348 */ /* 0x020fea0003c00000 */
[----:B------:R1:W2:Y:S02]  /*9cb0*/  SHFL.IDX P6, R14, R13, R12, R11 ;  /* 0x0000000c0d0e7389 */ /* 0x0002a400000c000b */
[----:B-12--5:R-:W-:Y:S01]  /*9cc0*/  ENDCOLLECTIVE ;  /* 0x000000000000791b */ /* 0x026fe20003800000 */
.L_x_983:
[----:B------:R-:W-:Y:S05]  /*9cd0*/  BRA `(.L_x_984) ;  /* 0xffffff7400a07947 */ /* 0x000fea000383ffff */
.L_x_881:
[----:B--2---:R2:W3:Y:S02]  /*9ce0*/  SYNCS.PHASECHK.TRANS64.TRYWAIT P0, [R18+URZ+0x26800], R5 ;  /* 0x02680005120075a7 */ /* 0x0044e4000800017f */
[----:B---3--:R-:W-:Y:S05]  /*9cf0*/  @!P0 NANOSLEEP.SYNCS 0x989680 ;  /* 0x009896800000895d */ /* 0x008fea0003900000 */
[----:B------:R-:W3:Y:S02]  /*9d00*/  @!P0 SYNCS.PHASECHK.TRANS64 P0, [R18+URZ+0x26800], R5 ;  /* 0x02680005120085a7 */ /* 0x000ee4000800007f */
[----:B---3--:R-:W-:Y:S05]  /*9d10*/  @!P0 BRA `(.L_x_881) ;  /* 0xfffffffc00f08947 */ /* 0x008fea000383ffff */
[----:B------:R-:W-:Y:S05]  /*9d20*/  BRA `(.L_x_880) ;  /* 0xffffff7400c47947 */ /* 0x000fea000383ffff */
.L_x_886:
[----:B--2---:R-:W-:-:S04]  /*9d30*/  IMAD.U32 R5, RZ, RZ, UR10 ;  /* 0x0000000aff057e24 */ /* 0x004fc8000f8e00ff */
[----:B------:R2:W3:Y:S03]  /*9d40*/  SYNCS.PHASECHK.TRANS64.TRYWAIT P1, [R5+URZ+0x26810], R16 ;  /* 0x02681010050075a7 */ /* 0x0004e6000802017f */
[----:B---3--:R-:W-:Y:S05]  /*9d50*/  @!P1 NANOSLEEP.SYNCS 0x989680 ;  /* 0x009896800000995d */ /* 0x008fea0003900000 */
[----:B------:R-:W3:Y:S02]  /*9d60*/  @!P1 SYNCS.PHASECHK.TRANS64 P1, [R5+URZ+0x26810], R16 ;  /* 0x02681010050095a7 */ /* 0x000ee4000802007f */
[----:B---3--:R-:W-:Y:S05]  /*9d70*/  @!P1 BRA `(.L_x_886) ;  /* 0xfffffffc00ec9947 */ /* 0x008fea000383ffff */
[----:B------:R-:W-:Y:S05]  /*9d80*/  BRA `(.L_x_885) ;  /* 0xffffff8000287947 */ /* 0x000fea000383ffff */
.L_x_890:
[----:B------:R-:W-:-:S04]  /*9d90*/  IMAD.U32 R121, RZ, RZ, UR10 ;  /* 0x0000000aff797e24 */ /* 0x000fc8000f8e00ff */
[----:B------:R1:W1:Y:S03]  /*9da0*/  SYNCS.PHASECHK.TRANS64.TRYWAIT P1, [R121+URZ+0x26830], R16 ;  /* 0x02683010790075a7 */ /* 0x000266000802017f */
[----:B-1----:R-:W-:Y:S05]  /*9db0*/  @!P1 NANOSLEEP.SYNCS 0x989680 ;  /* 0x009896800000995d */ /* 0x002fea0003900000 */
[----:B------:R-:W1:Y:S02]  /*9dc0*/  @!P1 SYNCS.PHASECHK.TRANS64 P1, [R121+URZ+0x26830], R16 ;  /* 0x02683010790095a7 */ /* 0x000e64000802007f */
[----:B-1----:R-:W-:Y:S05]  /*9dd0*/  @!P1 BRA `(.L_x_890) ;  /* 0xfffffffc00ec9947 */ /* 0x002fea000383ffff */
[----:B------:R-:W-:Y:S05]  /*9de0*/  BRA `(.L_x_889) ;  /* 0xffffff8400347947 */ /* 0x000fea000383ffff */
.L_x_897:
[----:B------:R-:W-:Y:S01]  /*9df0*/  BSSY B0, `(.L_x_985) ;  /* 0x0000005000007945 */ /* 0x000fe20003800000 */
[----:B------:R-:W-:-:S07]  /*9e00*/  IMAD.MOV.U32 R15, RZ, RZ, -0x1 ;  /* 0xffffffffff0f7424 */ /* 0x000fce00078e00ff */
[----:B-1---5:R-:W-:Y:S05]  /*9e10*/  WARPSYNC.COLLECTIVE R15, `(.L_x_986) ;  /* 0x000000000f087348 */ /* 0x022fea0003c00000 */
[----:B------:R-:W-:Y:S01]  /*9e20*/  NOP ;  /* 0x0000000000007918 */ /* 0x000fe20000000000 */
[----:B-1---5:R-:W-:Y:S01]  /*9e30*/  ENDCOLLECTIVE ;  /* 0x000000000000791b */ /* 0x022fe20003800000 */
.L_x_986:
[----:B------:R-:W-:Y:S05]  /*9e40*/  BSYNC B0 ;  /* 0x0000000000007941 */ /* 0x000fea0003800000 */
.L_x_985:
[----:B------:R-:W-:Y:S05]  /*9e50*/  BRA `(.L_x_987) ;  /* 0xffffffb4007c7947 */ /* 0x000fea000383ffff */
.L_x_906:
[----:B------:R-:W-:Y:S01]  /*9e60*/  BSSY B0, `(.L_x_988) ;  /* 0x0000005000007945 */ /* 0x000fe20003800000 */
[----:B------:R-:W-:-:S07]  /*9e70*/  IMAD.MOV.U32 R15, RZ, RZ, -0x1 ;  /* 0xffffffffff0f7424 */ /* 0x000fce00078e00ff */
[----:B-12--5:R-:W-:Y:S05]  /*9e80*/  WARPSYNC.COLLECTIVE R15, `(.L_x_989) ;  /* 0x000000000f087348 */ /* 0x026fea0003c00000 */
[----:B------:R-:W-:Y:S01]  /*9e90*/  NOP ;  /* 0x0000000000007918 */ /* 0x000fe20000000000 */
[----:B-12--5:R-:W-:Y:S01]  /*9ea0*/  ENDCOLLECTIVE ;  /* 0x000000000000791b */ /* 0x026fe20003800000 */
.L_x_989:
[----:B------:R-:W-:Y:S05]  /*9eb0*/  BSYNC B0 ;  /* 0x0000000000007941 */ /* 0x000fea0003800000 */
.L_x_988:
[----:B------:R-:W-:Y:S05]  /*9ec0*/  BRA `(.L_x_990) ;  /* 0xffffffb800707947 */ /* 0x000fea000383ffff */
.L_x_919:
[----:B------:R-:W-:Y:S01]  /*9ed0*/  BSSY B0, `(.L_x_991) ;  /* 0x0000005000007945 */ /* 0x000fe20003800000 */
[----:B------:R-:W-:-:S07]  /*9ee0*/  IMAD.MOV.U32 R15, RZ, RZ, -0x1 ;  /* 0xffffffffff0f7424 */ /* 0x000fce00078e00ff */
[----:B------:R-:W-:Y:S05]  /*9ef0*/  WARPSYNC.COLLECTIVE R15, `(.L_x_992) ;  /* 0x000000000f087348 */ /* 0x000fea0003c00000 */
[----:B------:R-:W-:Y:S01]  /*9f00*/  NOP ;  /* 0x0000000000007918 */ /* 0x000fe20000000000 */
[----:B------:R-:W-:Y:S01]  /*9f10*/  ENDCOLLECTIVE ;  /* 0x000000000000791b */ /* 0x000fe20003800000 */
.L_x_992:
[----:B------:R-:W-:Y:S05]  /*9f20*/  BSYNC B0 ;  /* 0x0000000000007941 */ /* 0x000fea0003800000 */
.L_x_991:
[----:B------:R-:W-:Y:S05]  /*9f30*/  BRA `(.L_x_993) ;  /* 0xffffffc400707947 */ /* 0x000fea000383ffff */
.L_x_931:
[----:B------:R-:W-:Y:S01]  /*9f40*/  BSSY B0, `(.L_x_994) ;  /* 0x0000005000007945 */ /* 0x000fe20003800000 */
[----:B------:R-:W-:-:S07]  /*9f50*/  IMAD.MOV.U32 R15, RZ, RZ, -0x1 ;  /* 0xffffffffff0f7424 */ /* 0x000fce00078e00ff */
[----:B------:R-:W-:Y:S05]  /*9f60*/  WARPSYNC.COLLECTIVE R15, `(.L_x_995) ;  /* 0x000000000f087348 */ /* 0x000fea0003c00000 */
[----:B------:R-:W-:Y:S01]  /*9f70*/  NOP ;  /* 0x0000000000007918 */ /* 0x000fe20000000000 */
[----:B------:R-:W-:Y:S01]  /*9f80*/  ENDCOLLECTIVE ;  /* 0x000000000000791b */ /* 0x000fe20003800000 */
.L_x_995:
[----:B------:R-:W-:Y:S05]  /*9f90*/  BSYNC B0 ;  /* 0x0000000000007941 */ /* 0x000fea0003800000 */
.L_x_994:
[----:B------:R-:W-:Y:S05]  /*9fa0*/  BRA `(.L_x_996) ;  /* 0xffffffc800887947 */ /* 0x000fea000383ffff */
.L_x_944:
[----:B------:R-:W-:Y:S01]  /*9fb0*/  BSSY B0, `(.L_x_997) ;  /* 0x0000005000007945 */ /* 0x000fe20003800000 */
[----:B------:R-:W-:-:S07]  /*9fc0*/  IMAD.MOV.U32 R15, RZ, RZ, -0x1 ;  /* 0xffffffffff0f7424 */ /* 0x000fce00078e00ff */
[----:B------:R-:W-:Y:S05]  /*9fd0*/  WARPSYNC.COLLECTIVE R15, `(.L_x_998) ;  /* 0x000000000f087348 */ /* 0x000fea0003c00000 */
[----:B------:R-:W-:Y:S01]  /*9fe0*/  NOP ;  /* 0x0000000000007918 */ /* 0x000fe20000000000 */
[----:B------:R-:W-:Y:S01]  /*9ff0*/  ENDCOLLECTIVE ;  /* 0x000000000000791b */ /* 0x000fe20003800000 */
.L_x_998:
[----:B------:R-:W-:Y:S05]  /*a000*/  BSYNC B0 ;  /* 0x0000000000007941 */ /* 0x000fea0003800000 */
.L_x_997:
[----:B------:R-:W-:Y:S05]  /*a010*/  BRA `(.L_x_999) ;  /* 0xffffffcc00a47947 */ /* 0x000fea000383ffff */
.L_x_957:
[----:B-1----:R1:W2:Y:S02]  /*a020*/  SYNCS.PHASECHK.TRANS64.TRYWAIT P0, [R0+URZ+0x26820], R3 ;  /* 0x02682003000075a7 */ /* 0x0022a4000800017f */
[----:B--2---:R-:W-:Y:S05]  /*a030*/  @!P0 NANOSLEEP.SYNCS 0x989680 ;  /* 0x009896800000895d */ /* 0x004fea0003900000 */
[----:B------:R-:W2:Y:S02]  /*a040*/  @!P0 SYNCS.PHASECHK.TRANS64 P0, [R0+URZ+0x26820], R3 ;  /* 0x02682003000085a7 */ /* 0x000ea4000800007f */
[----:B--2---:R-:W-:Y:S05]  /*a050*/  @!P0 BRA `(.L_x_957) ;  /* 0xfffffffc00f08947 */ /* 0x004fea000383ffff */
[----:B------:R-:W-:Y:S05]  /*a060*/  BRA `(.L_x_1000) ;  /* 0xffffffd800ec7947 */ /* 0x000fea000383ffff */
.L_x_961:
[----:B-1----:R1:W2:Y:S02]  /*a070*/  SYNCS.PHASECHK.TRANS64.TRYWAIT P1, [R0+URZ+0x26840], R21 ;  /* 0x02684015000075a7 */ /* 0x0022a4000802017f */
[----:B--2---:R-:W-:Y:S05]  /*a080*/  @!P1 NANOSLEEP.SYNCS 0x989680 ;  /* 0x009896800000995d */ /* 0x004fea0003900000 */
[----:B------:R-:W2:Y:S02]  /*a090*/  @!P1 SYNCS.PHASECHK.TRANS64 P1, [R0+URZ+0x26840], R21 ;  /* 0x02684015000095a7 */ /* 0x000ea4000802007f */
[----:B--2---:R-:W-:Y:S05]  /*a0a0*/  @!P1 BRA `(.L_x_961) ;  /* 0xfffffffc00f09947 */ /* 0x004fea000383ffff */
[----:B------:R-:W-:Y:S05]  /*a0b0*/  BRA `(.L_x_1001) ;  /* 0xffffffe4000c7947 */ /* 0x000fea000383ffff */
.L_x_963:
[----:B--2---:R2:W3:Y:S02]  /*a0c0*/  SYNCS.PHASECHK.TRANS64.TRYWAIT P1, [R0+URZ+0x26828], R21 ;  /* 0x02682815000075a7 */ /* 0x0044e4000802017f */
[----:B---3--:R-:W-:Y:S05]  /*a0d0*/  @!P1 NANOSLEEP.SYNCS 0x989680 ;  /* 0x009896800000995d */ /* 0x008fea0003900000 */
[----:B------:R-:W3:Y:S02]  /*a0e0*/  @!P1 SYNCS.PHASECHK.TRANS64 P1, [R0+URZ+0x26828], R21 ;  /* 0x02682815000095a7 */ /* 0x000ee4000802007f */
[----:B---3--:R-:W-:Y:S05]  /*a0f0*/  @!P1 BRA `(.L_x_963) ;  /* 0xfffffffc00f09947 */ /* 0x008fea000383ffff */
[----:B------:R-:W-:Y:S05]  /*a100*/  BRA `(.L_x_1002) ;  /* 0xffffffe400bc7947 */ /* 0x000fea000383ffff */
.L_x_965:
[----:B---3--:R3:W4:Y:S02]  /*a110*/  SYNCS.PHASECHK.TRANS64.TRYWAIT P1, [R0+URZ+0x26848], R21 ;  /* 0x02684815000075a7 */ /* 0x008724000802017f */
[----:B----4-:R-:W-:Y:S05]  /*a120*/  @!P1 NANOSLEEP.SYNCS 0x989680 ;  /* 0x009896800000995d */ /* 0x010fea0003900000 */
[----:B------:R-:W4:Y:S02]  /*a130*/  @!P1 SYNCS.PHASECHK.TRANS64 P1, [R0+URZ+0x26848], R21 ;  /* 0x02684815000095a7 */ /* 0x000f24000802007f */
[----:B----4-:R-:W-:Y:S05]  /*a140*/  @!P1 BRA `(.L_x_965) ;  /* 0xfffffffc00f09947 */ /* 0x010fea000383ffff */
[----:B------:R-:W-:Y:S05]  /*a150*/  BRA `(.L_x_1003) ;  /* 0xffffffe800507947 */ /* 0x000fea000383ffff */
.L_x_967:
[----:B------:R-:W-:-:S07]  /*a160*/  SHF.L.U32 R5, R9, 0x1f, RZ ;  /* 0x0000001f09057819 */ /* 0x000fce00000006ff */
.L_x_1004:
[----:B-1----:R1:W2:Y:S02]  /*a170*/  SYNCS.PHASECHK.TRANS64.TRYWAIT P1, [R0+URZ+0x26820], R5 ;  /* 0x02682005000075a7 */ /* 0x0022a4000802017f */
[----:B--2---:R-:W-:Y:S05]  /*a180*/  @!P1 NANOSLEEP.SYNCS 0x989680 ;  /* 0x009896800000995d */ /* 0x004fea0003900000 */
[----:B------:R-:W2:Y:S02]  /*a190*/  @!P1 SYNCS.PHASECHK.TRANS64 P1, [R0+URZ+0x26820], R5 ;  /* 0x02682005000095a7 */ /* 0x000ea4000802007f */
[----:B--2---:R-:W-:Y:S05]  /*a1a0*/  @!P1 BRA `(.L_x_1004) ;  /* 0xfffffffc00f09947 */ /* 0x004fea000383ffff */
[----:B------:R-:W-:Y:S05]  /*a1b0*/  BRA `(.L_x_1005) ;  /* 0xffffffe800f47947 */ /* 0x000fea000383ffff */
.L_x_970:
[----:B-1----:R1:W2:Y:S02]  /*a1c0*/  SYNCS.PHASECHK.TRANS64.TRYWAIT P1, [R0+URZ+0x26840], R7 ;  /* 0x02684007000075a7 */ /* 0x0022a4000802017f */
[----:B--2---:R-:W-:Y:S05]  /*a1d0*/  @!P1 NANOSLEEP.SYNCS 0x989680 ;  /* 0x009896800000995d */ /* 0x004fea0003900000 */
[----:B------:R-:W2:Y:S02]  /*a1e0*/  @!P1 SYNCS.PHASECHK.TRANS64 P1, [R0+URZ+0x26840], R7 ;  /* 0x02684007000095a7 */ /* 0x000ea4000802007f */
[----:B--2---:R-:W-:Y:S05]  /*a1f0*/  @!P1 BRA `(.L_x_970) ;  /* 0xfffffffc00f09947 */ /* 0x004fea000383ffff */
[----:B------:R-:W-:Y:S05]  /*a200*/  BRA `(.L_x_1006) ;  /* 0xffffffec00a07947 */ /* 0x000fea000383ffff */
.L_x_972:
[----:B--2---:R2:W3:Y:S02]  /*a210*/  SYNCS.PHASECHK.TRANS64.TRYWAIT P1, [R0+URZ+0x26828], R7 ;  /* 0x02682807000075a7 */ /* 0x0044e4000802017f */
[----:B---3--:R-:W-:Y:S05]  /*a220*/  @!P1 NANOSLEEP.SYNCS 0x989680 ;  /* 0x009896800000995d */ /* 0x008fea0003900000 */
[----:B------:R-:W3:Y:S02]  /*a230*/  @!P1 SYNCS.PHASECHK.TRANS64 P1, [R0+URZ+0x26828], R7 ;  /* 0x02682807000095a7 */ /* 0x000ee4000802007f */
[----:B---3--:R-:W-:Y:S05]  /*a240*/  @!P1 BRA `(.L_x_972) ;  /* 0xfffffffc00f09947 */ /* 0x008fea000383ffff */
[----:B------:R-:W-:Y:S05]  /*a250*/  BRA `(.L_x_1007) ;  /* 0xfffffff000487947 */ /* 0x000fea000383ffff */
.L_x_974:
[----:B---3--:R3:W4:Y:S02]  /*a260*/  SYNCS.PHASECHK.TRANS64.TRYWAIT P0, [R3+URZ+0x26840], R2 ;  /* 0x02684002030075a7 */ /* 0x008724000800017f */
[----:B----4-:R-:W-:Y:S05]  /*a270*/  @!P0 NANOSLEEP.SYNCS 0x989680 ;  /* 0x009896800000895d */ /* 0x010fea0003900000 */
[----:B------:R-:W4:Y:S02]  /*a280*/  @!P0 SYNCS.PHASECHK.TRANS64 P0, [R3+URZ+0x26840], R2 ;  /* 0x02684002030085a7 */ /* 0x000f24000800007f */
[----:B----4-:R-:W-:Y:S05]  /*a290*/  @!P0 BRA `(.L_x_974) ;  /* 0xfffffffc00f08947 */ /* 0x010fea000383ffff */
[----:B------:R-:W-:Y:S05]  /*a2a0*/  BRA `(.L_x_1008) ;  /* 0xfffffff000f07947 */ /* 0x000fea000383ffff */
.L_x_976:
[----:B------:R-:W-:Y:S01]  /*a2b0*/  BSSY B0, `(.L_x_1009) ;  /* 0x0000006000007945 */ /* 0x000fe20003800000 */
[----:B------:R-:W-:-:S07]  /*a2c0*/  IMAD.MOV.U32 R15, RZ, RZ, -0x1 ;  /* 0xffffffffff0f7424 */ /* 0x000fce00078e00ff */
[----:B--2---:R-:W-:Y:S05]  /*a2d0*/  WARPSYNC.COLLECTIVE R15, `(.L_x_1010) ;  /* 0x000000000f0c7348 */ /* 0x004fea0003c00000 */
[----:B------:R-:W-:Y:S02]  /*a2e0*/  ELECT P6, UR62, PT ;  /* 0x00000000003e782f */ /* 0x000fe400038c0000 */
[----:B------:R-:W-:Y:S01]  /*a2f0*/  MOV R14, UR62 ;  /* 0x0000003e000e7c02 */ /* 0x000fe20008000f00 */
[----:B--2---:R-:W-:Y:S10]  /*a300*/  ENDCOLLECTIVE ;  /* 0x000000000000791b */ /* 0x004ff40003800000 */
.L_x_1010:
[----:B------:R-:W-:Y:S05]  /*a310*/  BSYNC B0 ;  /* 0x0000000000007941 */ /* 0x000fea0003800000 */
.L_x_1009:
[----:B------:R-:W-:Y:S01]  /*a320*/  PLOP3.LUT P0, PT, P6, PT, PT, 0x80, 0x0 ;  /* 0x000000000000781c */ /* 0x000fe2000370f070 */
[----:B------:R-:W-:-:S12]  /*a330*/  BRA `(.L_x_1011) ;  /* 0xfffffff400b87947 */ /* 0x000fd8000383ffff */
.L_x_978:
[----:B-1----:R1:W3:Y:S02]  /*a340*/  SYNCS.PHASECHK.TRANS64.TRYWAIT P1, [R6+URZ], R5 ;  /* 0x00000005060075a7 */ /* 0x0022e4000802017f */
[----:B---3--:R-:W-:Y:S05]  /*a350*/  @!P1 NANOSLEEP.SYNCS 0x989680 ;  /* 0x009896800000995d */ /* 0x008fea0003900000 */
[----:B------:R-:W3:Y:S02]  /*a360*/  @!P1 SYNCS.PHASECHK.TRANS64 P1, [R6+URZ], R5 ;  /* 0x00000005060095a7 */ /* 0x000ee4000802007f */
[----:B---3--:R-:W-:Y:S05]  /*a370*/  @!P1 BRA `(.L_x_978) ;  /* 0xfffffffc00f09947 */ /* 0x008fea000383ffff */
[----:B------:R-:W-:Y:S05]  /*a380*/  BRA `(.L_x_1012) ;  /* 0xfffffff400f87947 */ /* 0x000fea000383ffff */
.L_x_979:
[----:B---3--:R3:W4:Y:S02]  /*a390*/  SYNCS.PHASECHK.TRANS64.TRYWAIT P1, [R3+URZ], R2 ;  /* 0x00000002030075a7 */ /* 0x008724000802017f */
[----:B----4-:R-:W-:Y:S05]  /*a3a0*/  @!P1 NANOSLEEP.SYNCS 0x989680 ;  /* 0x009896800000995d */ /* 0x010fea0003900000 */
[----:B------:R-:W4:Y:S02]  /*a3b0*/  @!P1 SYNCS.PHASECHK.TRANS64 P1, [R3+URZ], R2 ;  /* 0x00000002030095a7 */ /* 0x000f24000802007f */
[----:B----4-:R-:W-:Y:S05]  /*a3c0*/  @!P1 BRA `(.L_x_979) ;  /* 0xfffffffc00f09947 */ /* 0x010fea000383ffff */
[----:B------:R-:W-:Y:S05]  /*a3d0*/  BRA `(.L_x_1013) ;  /* 0xfffffff400ec7947 */ /* 0x000fea000383ffff */
.L_x_981:
[----:B---3--:R3:W4:Y:S02]  /*a3e0*/  SYNCS.PHASECHK.TRANS64.TRYWAIT P0, [R0+URZ], R5 ;  /* 0x00000005000075a7 */ /* 0x008724000800017f */
[----:B----4-:R-:W-:Y:S05]  /*a3f0*/  @!P0 NANOSLEEP.SYNCS 0x989680 ;  /* 0x009896800000895d */ /* 0x010fea0003900000 */
[----:B------:R-:W4:Y:S02]  /*a400*/  @!P0 SYNCS.PHASECHK.TRANS64 P0, [R0+URZ], R5 ;  /* 0x00000005000085a7 */ /* 0x000f24000800007f */
[----:B----4-:R-:W-:Y:S05]  /*a410*/  @!P0 BRA `(.L_x_981) ;  /* 0xfffffffc00f08947 */ /* 0x010fea000383ffff */
[----:B------:R-:W-:Y:S05]  /*a420*/  BRA `(.L_x_1014) ;  /* 0xfffffff400f07947 */ /* 0x000fea000383ffff */
.L_x_1015:
        /* <DEDUP_REMOVED lines=13> */
.L_x_3300:


//--------------------- .text._ZN7cutlass13device_kernelIN5flash11enable_sm90INS1_16FlashAttnBwdSm90INS1_25CollectiveMainloopBwdSm90ILi2ELi2ELi2EN4cute5tupleIJNS5_1CILi1EEES8_S8_EEENS6_IJNS7_ILi64EEENS7_ILi128EEENS7_ILi96EEEEEENS_10bfloat16_tEfNS_4arch4Sm90ELb0ELb1ELb1ELb0ELb0ELb1ELb0ELb0ELi2ELi1ELi2ELi1ELb1EEENS1_21CollectiveEpilogueBwdISD_SE_SG_Li256ELb0ELb0ELi1EEENS1_19SingleTileSchedulerILb0ELb0ELb0ELi128EEEEEEEEEvNT_6ParamsE --------------------------
	.section	.text._ZN7cutlass13device_kernelIN5flash11enable_sm90INS1_16FlashAttnBwdSm90INS1_25CollectiveMainloopBwdSm90ILi2ELi2ELi2EN4cute5tupleIJNS5_1CILi1EEES8_S8_EEENS6_IJNS7_ILi64EEENS7_ILi128EEENS7_ILi96EEEEEENS_10bfloat16_tEfNS_4arch4Sm90ELb0ELb1ELb1ELb0ELb0ELb1ELb0ELb0ELi2ELi1ELi2ELi1ELb1EEENS1_21CollectiveEpilogueBwdISD_SE_SG_Li256ELb0ELb0ELi1EEENS1_19SingleTileSchedulerILb0ELb0ELb0ELi128EEEEEEEEEvNT_6ParamsE,"ax",@progbits
	.align	128
.text._ZN7cutlass13device_kernelIN5flash11enable_sm90INS1_16FlashAttnBwdSm90INS1_25CollectiveMainloopBwdSm90ILi2ELi2ELi2EN4cute5tupleIJNS5_1CILi1EEES8_S8_EEENS6_IJNS7_ILi64EEENS7_ILi128EEENS7_ILi96EEEEEENS_10bfloat16_tEfNS_4arch4Sm90ELb0ELb1ELb1ELb0ELb0ELb1ELb0ELb0ELi2ELi1ELi2ELi1ELb1EEENS1_21CollectiveEpilogueBwdISD_SE_SG_Li256ELb0ELb0ELi1EEENS1_19SingleTileSchedulerILb0ELb0ELb0ELi128EEEEEEEEEvNT_6ParamsE:
        .type           _ZN7cutlass13device_kernelIN5flash11enable_sm90INS1_16FlashAttnBwdSm90INS1_25CollectiveMainloopBwdSm90ILi2ELi2ELi2EN4cute5tupleIJNS5_1CILi1EEES8_S8_EEENS6_IJNS7_ILi64EEENS7_ILi128EEENS7_ILi96EEEEEENS_10bfloat16_tEfNS_4arch4Sm90ELb0ELb1ELb1ELb0ELb0ELb1ELb0ELb0ELi2ELi1ELi2ELi1ELb1EEENS1_21CollectiveEpilogueBwdISD_SE_SG_Li256ELb0ELb0ELi1EEENS1_19SingleTileSchedulerILb0ELb0ELb0ELi128EEEEEEEEEvNT_6ParamsE,@function
        .size           _ZN7cutlass13device_kernelIN5flash11enable_sm90INS1_16FlashAttnBwdSm90INS1_25CollectiveMainloopBwdSm90ILi2ELi2ELi2EN4cute5tupleIJNS5_1CILi1EEES8_S8_EEENS6_IJNS7_ILi64EEENS7_ILi128EEENS7_ILi96EEEEEENS_10bfloat16_tEfNS_4arch4Sm90ELb0ELb1ELb1ELb0ELb0ELb1ELb0ELb0ELi2ELi1ELi2ELi1ELb1EEENS1_21CollectiveEpilogueBwdISD_SE_SG_Li256ELb0ELb0ELi1EEENS1_19SingleTileSchedulerILb0ELb0ELb0ELi128EEEEEEEEEvNT_6ParamsE,(.L_x_3301 - _ZN7cutlass13device_kernelIN5flash11enable_sm90INS1_16FlashAttnBwdSm90INS1_25CollectiveMainloopBwdSm90ILi2ELi2ELi2EN4cute5tupleIJNS5_1CILi1EEES8_S8_EEENS6_IJNS7_ILi64EEENS7_ILi128EEENS7_ILi96EEEEEENS_10bfloat16_tEfNS_4arch4Sm90ELb0ELb1ELb1ELb0ELb0ELb1ELb0ELb0ELi2ELi1ELi2ELi1ELb1EEENS1_21CollectiveEpilogueBwdISD_SE_SG_Li256ELb0ELb0ELi1EEENS1_19SingleTileSchedulerILb0ELb0ELb0ELi128EEEEEEEEEvNT_6ParamsE)
        .other          _ZN7cutlass13device_kernelIN5flash11enable_sm90INS1_16FlashAttnBwdSm90INS1_25CollectiveMainloopBwdSm90ILi2ELi2ELi2EN4cute5tupleIJNS5_1CILi1EEES8_S8_EEENS6_IJNS7_ILi64EEENS7_ILi128EEENS7_ILi96EEEEEENS_10bfloat16_tEfNS_4arch4Sm90ELb0ELb1ELb1ELb0ELb0ELb1ELb0ELb0ELi2ELi1ELi2ELi1ELb1EEENS1_21CollectiveEpilogueBwdISD_SE_SG_Li256ELb0ELb0ELi1EEENS1_19SingleTileSchedulerILb0ELb0ELb0ELi128EEEEEEEEEvNT_6ParamsE,@"STO_CUDA_ENTRY STV_DEFAULT"
_ZN7cutlass13device_kernelIN5flash11enable_sm90INS1_16FlashAttnBwdSm90INS1_25CollectiveMainloopBwdSm90ILi2ELi2ELi2EN4cute5tupleIJNS5_1CILi1EEES8_S8_EEENS6_IJNS7_ILi64EEENS7_ILi128EEENS7_ILi96EEEEEENS_10bfloat16_tEfNS_4arch4Sm90ELb0ELb1ELb1ELb0ELb0ELb1ELb0ELb0ELi2ELi1ELi2ELi1ELb1EEENS1_21CollectiveEpilogueBwdISD_SE_SG_Li256ELb0ELb0ELi1EEENS1_19SingleTileSchedulerILb0ELb0ELb0ELi128EEEEEEEEEvNT_6ParamsE:
[----:B------:R-:W1:Y:S02]  /*0000*/  LDC R1, c[0x0][0x28] ;  /* 0x00000a00ff017b82 */ /* 0x000e640000000800 */
[----:B-1----:R-:W-:Y:S01]  /*0010*/  VIADD R1, R1, 0xfffffff8 ;  /* 0xfffffff801017836 */ /* 0x002fe20000000000 */
[----:B------:R-:W1:Y:S01]  /*0020*/  S2R R3, SR_TID.X ;  /* 0x0000000000037919 */ /* 0x000e620000002100 */
[----:B------:R-:W-:Y:S01]  /*0030*/  ELECT P0, URZ, PT ;  /* 0x00000000003f782f */ /* 0x000fe20003800000 */
[----:B------:R-:W-:Y:S01]  /*0040*/  BSSY B0, `(.L_x_1016) ;  /* 0x000001a000007945 */ /* 0x000fe20003800000 */
[--C-:B-1----:R-:W-:Y:S02]  /*0050*/  SHF.R.U32.HI R0, RZ, 0x5, R3.reuse ;  /* 0x00000005ff007819 */ /* 0x102fe40000011603 */
[----:B------:R-:W-:-:S03]  /*0060*/  SHF.R.U32.HI R3, RZ, 0x7, R3 ;  /* 0x00000007ff037819 */ /* 0x000fc60000011603 */
[----:B------:R-:W1:Y:S02]  /*0070*/  SHFL.IDX PT, R2, R0, RZ, 0x1f ;  /* 0x00001fff00027589 */ /* 0x000e6400000e0000 */
[----:B-1----:R-:W-:-:S13]  /*0080*/  ISETP.EQ.AND P0, PT, R2, RZ, P0 ;  /* 0x000000ff0200720c */ /* 0x002fda0000702270 */
[----:B------:R-:W-:Y:S05]  /*0090*/  @!P0 BRA `(.L_x_1017) ;  /* 0x0000000000508947 */ /* 0x000fea0003800000 */
        /* <DEDUP_REMOVED lines=20> */
.L_x_1017:
[----:B------:R-:W-:Y:S05]  /*01e0*/  BSYNC B0 ;  /* 0x0000000000007941 */ /* 0x000fea0003800000 */
.L_x_1016:
        /* <DEDUP_REMOVED lines=37> */
.L_x_1018:
        /* <DEDUP_REMOVED lines=22> */
.L_x_1019:
[----:B------:R-:W-:Y:S01]  /*05a0*/  PLOP3.LUT P0, PT, PT, PT, UP0, 0x80, 0x0 ;  /* 0x000000000000781c */ /* 0x000fe20003f0f008 */
[----:B------:R-:W-:Y:S01]  /*05b0*/  NOP ;  /* 0x0000000000007918 */ /* 0x000fe20000000000 */
[----:B-12-4-:R-:W-:Y:S11]  /*05c0*/  BAR.SYNC.DEFER_BLOCKING 0x0 ;  /* 0x0000000000007b1d */ /* 0x016ff60000010000 */
[----:B------:R-:W-:Y:S05]  /*05d0*/  @!P0 BRA `(.L_x_1020) ;  /* 0x0000006000048947 */ /* 0x000fea0003800000 */
.L_x_1021:
[----:B------:R-:W-:-:S08]  /*05e0*/  NOP ;  /* 0x0000000000007918 */ /* 0x000fd00000000000 */
[----:B------:R-:W1:Y:S02]  /*05f0*/  USETMAXREG.TRY_ALLOC.CTAPOOL UP0, 0xf0 ;  /* 0x000000f0000079c8 */ /* 0x000e640008000600 */
[----:B-1----:R-:W-:-:S13]  /*0600*/  PLOP3.LUT P0, PT, PT, PT, UP0, 0x80, 0x0 ;  /* 0x000000000000781c */ /* 0x002fda0003f0f008 */
[----:B------:R-:W-:Y:S05]  /*0610*/  @!P0 BRA `(.L_x_1021) ;  /* 0xfffffffc00f08947 */ /* 0x000fea000383ffff */
[----:B------:R-:W-:Y:S01]  /*0620*/  LOP3.LUT R0, R0, 0x3, RZ, 0xc0, !PT ;  /* 0x0000000300007812 */ /* 0x000fe200078ec0ff */
[----:B------:R-:W1:Y:S01]  /*0630*/  S2R R2, SR_TID.X ;  /* 0x0000000000027919 */ /* 0x000e620000002100 */
[----:B------:R-:W2:Y:S04]  /*0640*/  S2UR UR4, SR_CTAID.Z ;  /* 0x00000000000479c3 */ /* 0x000ea80000002700 */
[----:B------:R-:W3:Y:S02]  /*0650*/  SHFL.IDX PT, R0, R0, RZ, 0x1f ;  /* 0x00001fff00007589 */ /* 0x000ee400000e0000 */
[----:B---3--:R-:W-:Y:S02]  /*0660*/  ISETP.NE.AND P0, PT, R0, RZ, PT ;  /* 0x000000ff0000720c */ /* 0x008fe40003f05270 */
[----:B-1----:R-:W-:-:S11]  /*0670*/  SHF.R.U32.HI R2, RZ, 0x7, R2 ;  /* 0x00000007ff027819 */ /* 0x002fd60000011602 */
[----:B------:R-:W-:-:S05]  /*0680*/  @!P0 VIADD R2, R2, 0x9 ;  /* 0x0000000902028836 */ /* 0x000fca0000000000 */
[----:B------:R1:W-:Y:S06]  /*0690*/  @!P0 BAR.ARV R2, 0xa0 ;  /* 0x000280020000851d */ /* 0x0003ec0000002000 */
[----:B--2---:R-:W-:-:S13]  /*06a0*/  ISETP.LE.AND P0, PT, RZ, UR4, PT ;  /* 0x00000004ff007c0c */ /* 0x004fda000bf03270 */
[----:B-1----:R-:W-:Y:S05]  /*06b0*/  @!P0 EXIT ;  /* 0x000000000000894d */ /* 0x002fea0003800000 */
[----:B------:R-:W1:Y:S01]  /*06c0*/  S2UR UR39, SR_CTAID.X ;  /* 0x00000000002779c3 */ /* 0x000e620000002500 */
[----:B------:R-:W2:Y:S01]  /*06d0*/  S2R R3, SR_TID.X ;  /* 0x0000000000037919 */ /* 0x000ea20000002100 */
[----:B------:R-:W-:Y:S01]  /*06e0*/  ULDC UR7, c[0x0][0x280] ;  /* 0x0000a00000077ab9 */ /* 0x000fe20000000800 */
[----:B------:R-:W-:Y:S01]  /*06f0*/  ULDC UR6, c[0x0][0x290] ;  /* 0x0000a40000067ab9 */ /* 0x000fe20000000800 */
[----:B------:R-:W-:Y:S01]  /*0700*/  ULDC UR4, c[0x0][0x74c] ;  /* 0x0001d30000047ab9 */ /* 0x000fe20000000800 */
[----:B------:R-:W-:Y:S02]  /*0710*/  PLOP3.LUT P0, PT, PT, PT, PT, 0x80, 0x0 ;  /* 0x000000000000781c */ /* 0x000fe40003f0f070 */
        /* <DEDUP_REMOVED lines=18> */
[----:B-1----:R-:W-:Y:S02]  /*0840*/  ULEA UR5, UR39, UR7, 0x7 ;  /* 0x0000000727057291 */ /* 0x002fe4000f8e383f */
[----:B------:R-:W-:Y:S02]  /*0850*/  ISETP.LE.AND P1, PT, RZ, UR39, PT ;  /* 0x00000027ff007c0c */ /* 0x000fe4000bf23270 */
[----:B------:R-:W-:Y:S02]  /*0860*/  CS2R R34, SRZ ;  /* 0x0000000000227805 */ /* 0x000fe4000001ff00 */
[----:B------:R-:W-:Y:S01]  /*0870*/  CS2R R32, SRZ ;  /* 0x0000000000207805 */ /* 0x000fe2000001ff00 */
[----:B------:R-:W-:Y:S01]  /*0880*/  UIADD3 UR4, -UR4, UR5, -UR6 ;  /* 0x0000000504047290 */ /* 0x000fe2000fffe906 */
[----:B------:R-:W-:-:S02]  /*0890*/  CS2R R30, SRZ ;  /* 0x00000000001e7805 */ /* 0x000fc4000001ff00 */
[----:B------:R-:W-:Y:S02]  /*08a0*/  CS2R R28, SRZ ;  /* 0x00000000001c7805 */ /* 0x000fe4000001ff00 */
[----:B------:R-:W-:Y:S01]  /*08b0*/  CS2R R26, SRZ ;  /* 0x00000000001a7805 */ /* 0x000fe2000001ff00 */
[----:B------:R-:W-:Y:S01]  /*08c0*/  USHF.R.S32.HI UR5, URZ, 0x1f, UR4 ;  /* 0x0000001f3f057899 */ /* 0x000fe20008011404 */
[----:B--2---:R-:W-:Y:S01]  /*08d0*/  VIADD R18, R3, 0xffffff80 ;  /* 0xffffff8003127836 */ /* 0x004fe20000000000 */
[----:B------:R-:W-:Y:S02]  /*08e0*/  CS2R R24, SRZ ;  /* 0x0000000000187805 */ /* 0x000fe4000001ff00 */
[----:B------:R-:W-:Y:S01]  /*08f0*/  CS2R R118, SRZ ;  /* 0x0000000000767805 */ /* 0x000fe2000001ff00 */
[----:B------:R-:W-:Y:S01]  /*0900*/  ULEA.HI UR5, UR5, UR4, URZ, 0x6 ;  /* 0x0000000405057291 */ /* 0x000fe2000f8f303f */
[----:B------:R-:W-:Y:S01]  /*0910*/  CS2R R116, SRZ ;  /* 0x0000000000747805 */ /* 0x000fe2000001ff00 */
[----:B------:R-:W-:Y:S01]  /*0920*/  UIADD3 UR4, UR7, 0x3f, URZ ;  /* 0x0000003f07047890 */ /* 0x000fe2000fffe03f */
[----:B------:R-:W-:Y:S01]  /*0930*/  CS2R R114, SRZ ;  /* 0x0000000000727805 */ /* 0x000fe2000001ff00 */
[----:B------:R-:W-:Y:S01]  /*0940*/  USHF.R.S32.HI UR6, URZ, 0x6, UR5 ;  /* 0x000000063f067899 */ /* 0x000fe20008011405 */
[----:B------:R-:W-:Y:S01]  /*0950*/  CS2R R112, SRZ ;  /* 0x0000000000707805 */ /* 0x000fe2000001ff00 */
[----:B------:R-:W-:Y:S01]  /*0960*/  USHF.R.S32.HI UR5, URZ, 0x1f, UR4 ;  /* 0x0000001f3f057899 */ /* 0x000fe20008011404 */
[----:B------:R-:W-:Y:S01]  /*0970*/  CS2R R110, SRZ ;  /* 0x00000000006e7805 */ /* 0x000fe2000001ff00 */
[----:B------:R-:W-:Y:S01]  /*0980*/  UISETP.LT.AND UP0, UPT, URZ, UR6, UPT ;  /* 0x000000063f00728c */ /* 0x000fe2000bf01270 */
[----:B------:R-:W-:Y:S01]  /*0990*/  CS2R R108, SRZ ;  /* 0x00000000006c7805 */ /* 0x000fe2000001ff00 */
[----:B------:R-:W-:Y:S01]  /*09a0*/  ULEA.HI UR5, UR5, UR4, URZ, 0x6 ;  /* 0x0000000405057291 */ /* 0x000fe2000f8f303f */
[----:B------:R-:W-:Y:S01]  /*09b0*/  CS2R R106, SRZ ;  /* 0x00000000006a7805 */ /* 0x000fe2000001ff00 */
[----:B------:R-:W-:Y:S01]  /*09c0*/  USEL UR37, URZ, UR6, !UP0 ;  /* 0x000000063f257287 */ /* 0x000fe2000c000000 */
[----:B------:R-:W-:Y:S01]  /*09d0*/  CS2R R104, SRZ ;  /* 0x0000000000687805 */ /* 0x000fe2000001ff00 */
[----:B------:R-:W-:Y:S01]  /*09e0*/  USHF.R.S32.HI UR36, URZ, 0x6, UR5 ;  /* 0x000000063f247899 */ /* 0x000fe20008011405 */
        /* <DEDUP_REMOVED lines=10> */
[----:B------:R-:W-:Y:S01]  /*0a90*/  IMAD.MOV.U32 R83, RZ, RZ, RZ ;  /* 0x000000ffff537224 */ /* 0x000fe200078e00ff */
[----:B------:R-:W-:Y:S06]  /*0aa0*/  @!P1 BRA `(.L_x_1022) ;  /* 0x0000000000289947 */ /* 0x000fec0003800000 */
[----:B------:R-:W-:Y:S01]  /*0ab0*/  ULEA UR4, UR39, UR7, 0x7 ;  /* 0x0000000727047291 */ /* 0x000fe2000f8e383f */
[----:B------:R-:W-:-:S03]  /*0ac0*/  ULDC UR5, c[0x0][0x290] ;  /* 0x0000a40000057ab9 */ /* 0x000fc60000000800 */
[----:B------:R-:W-:-:S03]  /*0ad0*/  UIADD3 UR4, -UR5, 0xbf, UR4 ;  /* 0x000000bf05047890 */ /* 0x000fc6000fffe104 */
[----:B------:R-:W-:Y:S02]  /*0ae0*/  ULDC UR5, c[0x0][0x748] ;  /* 0x0001d20000057ab9 */ /* 0x000fe40000000800 */
[----:B------:R-:W-:-:S04]  /*0af0*/  UIADD3 UR4, UR4, UR5, URZ ;  /* 0x0000000504047290 */ /* 0x000fc8000fffe03f */
[----:B------:R-:W-:-:S04]  /*0b00*/  USHF.R.S32.HI UR5, URZ, 0x1f, UR4 ;  /* 0x0000001f3f057899 */ /* 0x000fc80008011404 */
[----:B------:R-:W-:-:S04]  /*0b10*/  ULEA.HI UR5, UR5, UR4, URZ, 0x6 ;  /* 0x0000000405057291 */ /* 0x000fc8000f8f303f */
[----:B------:R-:W-:-:S04]  /*0b20*/  USHF.R.S32.HI UR5, URZ, 0x6, UR5 ;  /* 0x000000063f057899 */ /* 0x000fc80008011405 */
[----:B------:R-:W-:-:S04]  /*0b30*/  UISETP.LT.AND UP0, UPT, UR36, UR5, UPT ;  /* 0x000000052400728c */ /* 0x000fc8000bf01270 */
[----:B------:R-:W-:-:S12]  /*0b40*/  USEL UR36, UR36, UR5, UP0 ;  /* 0x0000000524247287 */ /* 0x000fd80008000000 */
.L_x_1022:
[----:B------:R-:W-:Y:S01]  /*0b50*/  UISETP.GT.AND UP0, UPT, UR36, UR37, UPT ;  /* 0x000000252400728c */ /* 0x000fe2000bf04270 */
[----:B------:R-:W-:Y:S01]  /*0b60*/  IMAD.MOV.U32 R82, RZ, RZ, RZ ;  /* 0x000000ffff527224 */ /* 0x000fe200078e00ff */
[----:B------:R-:W-:Y:S02]  /*0b70*/  CS2R R80, SRZ ;  /* 0x0000000000507805 */ /* 0x000fe4000001ff00 */
[----:B------:R-:W-:Y:S02]  /*0b80*/  CS2R R78, SRZ ;  /* 0x00000000004e7805 */ /* 0x000fe4000001ff00 */
[----:B------:R-:W-:Y:S02]  /*0b90*/  CS2R R76, SRZ ;  /* 0x00000000004c7805 */ /* 0x000fe4000001ff00 */
[----:B------:R-:W-:Y:S02]  /*0ba0*/  CS2R R74, SRZ ;  /* 0x00000000004a7805 */ /* 0x000fe4000001ff00 */
[----:B------:R-:W-:-:S02]  /*0bb0*/  PLOP3.LUT P1, PT, PT, PT, UP0, 0x80, 0x0 ;  /* 0x000000000000781c */ /* 0x000fc40003f2f008 */
[----:B------:R-:W-:-:S11]  /*0bc0*/  CS2R R72, SRZ ;  /* 0x0000000000487805 */ /* 0x000fd6000001ff00 */
[----:B------:R-:W-:Y:S05]  /*0bd0*/  @!P1 BRA `(.L_x_1023) ;  /* 0x0000004000ec9947 */ /* 0x000fea0003800000 */
        /* <DEDUP_REMOVED lines=19> */
.L_x_1025:
        /* <DEDUP_REMOVED lines=15> */
.L_x_1024:
        /* <DEDUP_REMOVED lines=22> */
.L_x_1027:
        /* <DEDUP_REMOVED lines=15> */
.L_x_1026:
[----:B------:R-:W-:Y:S01]  /*1050*/  SHF.R.S32.HI R19, RZ, 0x1f, R18 ;  /* 0x0000001fff137819 */ /* 0x000fe20000011412 */
[----:B------:R-:W-:-:S03]  /*1060*/  UMOV UR4, 0xffffffff ;  /* 0xffffffff00047882 */ /* 0x000fc60000000000 */
[----:B------:R-:W-:-:S04]  /*1070*/  LEA.HI R0, R19, R18, RZ, 0x7 ;  /* 0x0000001213007211 */ /* 0x000fc800078f38ff */
[----:B------:R-:W-:Y:S01]  /*1080*/  SHF.R.S32.HI R17, RZ, 0x7, R0 ;  /* 0x00000007ff117819 */ /* 0x000fe20000011400 */
[----:B------:R-:W-:Y:S06]  /*1090*/  BRA.DIV UR4, `(.L_x_1028) ;  /* 0x0000008a04307947 */ /* 0x000fec000b800000 */
[----:B------:R1:W2:Y:S02]  /*10a0*/  SHFL.IDX PT, R14, R17, RZ, 0x1f ;  /* 0x00001fff110e7589 */ /* 0x0002a400000e0000 */
.L_x_1113:
        /* <DEDUP_REMOVED lines=10> */
[----:B------:R-:W-:-:S05]  /*1150*/  LOP3.LUT R5, R24, 0x7ffffffc, RZ, 0xc0, !PT ;  /* 0x7ffffffc18057812 */ /* 0x000fca00078ec0ff */
[----:B------:R-:W-:Y:S01]  /*1160*/  IMAD.IADD R2, R22, 0x1, -R5 ;  /* 0x0000000116027824 */ /* 0x000fe200078e0a05 */
[----:B---3--:R-:W-:Y:S06]  /*1170*/  @P0 BRA `(.L_x_1029) ;  /* 0x0000000000080947 */ /* 0x008fec0003800000 */
[----:B------:R-:W2:Y:S02]  /*1180*/  SYNCS.PHASECHK.TRANS64.TRYWAIT P0, [R237+URZ+0x26800], R4 ;  /* 0x02680004ed0075a7 */ /* 0x000ea4000800017f */
[----:B--2---:R-:W-:Y:S05]  /*1190*/  @!P0 BRA `(.L_x_1030) ;  /* 0x0000008800108947 */ /* 0x004fea0003800000 */
.L_x_1029:
[----:B------:R-:W-:Y:S02]  /*11a0*/  IMAD.IADD R16, R14, 0x1, -R3 ;  /* 0x000000010e107824 */ /* 0x000fe400078e0a03 */
[----:B------:R-:W-:Y:S01]  /*11b0*/  IMAD.SHL.U32 R2, R2, 0x2, RZ ;  /* 0x0000000202027824 */ /* 0x000fe200078e00ff */
[----:B------:R-:W-:Y:S06]  /*11c0*/  @!P1 BRA `(.L_x_1031) ;  /* 0x0000000000409947 */ /* 0x000fec0003800000 */
[----:B------:R-:W-:Y:S01]  /*11d0*/  MOV R0, 0x0 ;  /* 0x0000000000007802 */ /* 0x000fe20000000f00 */
[----:B------:R-:W-:Y:S01]  /*11e0*/  ULDC.64 UR4, c[0x4][0x88] ;  /* 0x0100220000047ab9 */ /* 0x000fe20000000a00 */
[----:B------:R-:W-:Y:S01]  /*11f0*/  ULDC.64 UR6, c[0x4][0x90] ;  /* 0x0100240000067ab9 */ /* 0x000fe20000000a00 */
[----:B--2---:R-:W-:Y:S01]  /*1200*/  IMAD.U32 R4, RZ, RZ, UR4 ;  /* 0x00000004ff047e24 */ /* 0x004fe2000f8e00ff */
[----:B------:R2:W3:Y:S01]  /*1210*/  LDC.64 R14, c[0x4][R0] ;  /* 0x01000000000e7b82 */ /* 0x0004e20000000a00 */
        /* <DEDUP_REMOVED lines=8> */
[----:B--2---:R-:W-:-:S07]  /*12a0*/  IMAD.MOV.U32 R13, RZ, RZ, RZ ;  /* 0x000000ffff0d7224 */ /* 0x004fce00078e00ff */
[----:B------:R-:W-:-:S07]  /*12b0*/  LEPC R20, `(.L_x_1031) ;  /* 0x000000001014794e */ /* 0x000fce0000000000 */
[----:B-1-3--:R-:W-:Y:S05]  /*12c0*/  CALL.ABS.NOINC R14 ;  /* 0x000000000e007343 */ /* 0x00afea0003c00000 */
.L_x_1031:
[----:B------:R-:W-:Y:S01]  /*12d0*/  LEA.HI R0, R19, R18, RZ, 0x4 ;  /* 0x0000001213007211 */ /* 0x000fe200078f20ff */
[----:B------:R-:W-:Y:S05]  /*12e0*/  WARPSYNC.ALL ;  /* 0x0000000000007948 */ /* 0x000fea0003800000 */
[----:B------:R-:W-:-:S05]  /*12f0*/  LOP3.LUT R3, R0, 0xfffffff0, RZ, 0xc0, !PT ;  /* 0xfffffff000037812 */ /* 0x000fca00078ec0ff */
[----:B------:R-:W-:Y:S01]  /*1300*/  IMAD.IADD R5, R18, 0x1, -R3 ;  /* 0x0000000112057824 */ /* 0x000fe200078e0a03 */
[----:B------:R-:W-:-:S04]  /*1310*/  SHF.R.S32.HI R3, RZ, 0x4, R0 ;  /* 0x00000004ff037819 */ /* 0x000fc80000011400 */
[----:B------:R-:W-:Y:S02]  /*1320*/  LEA.HI R6, R5, R5, RZ, 0x1 ;  /* 0x0000000505067211 */ /* 0x000fe400078f08ff */
[----:B------:R-:W-:Y:S02]  /*1330*/  LEA.HI R0, R0, R3, RZ, 0x1 ;  /* 0x0000000300007211 */ /* 0x000fe400078f08ff */
[--C-:B------:R-:W-:Y:S02]  /*1340*/  SHF.R.S32.HI R7, RZ, 0x1, R6.reuse ;  /* 0x00000001ff077819 */ /* 0x100fe40000011406 */
[----:B--2---:R-:W-:Y:S02]  /*1350*/  SHF.R.S32.HI R4, RZ, 0x1f, R6 ;  /* 0x0000001fff047819 */ /* 0x004fe40000011406 */
        /* <DEDUP_REMOVED lines=26> */
[--C-:B------:R-:W-:Y:S01]  /*1500*/  SHF.R.S32.HI R3, RZ, 0x2, R24.reuse ;  /* 0x00000002ff037819 */ /* 0x100fe20000011418 */
[----:B------:R-:W-:Y:S01]  /*1510*/  IMAD.SHL.U32 R7, R7, 0x10, RZ ;  /* 0x0000001007077824 */ /* 0x000fe200078e00ff */
[----:B------:R-:W-:Y:S02]  /*1520*/  SHF.R.S32.HI R24, RZ, 0x1f, R24 ;  /* 0x0000001fff187819 */ /* 0x000fe40000011418 */
[----:B------:R-:W2:Y:S01]  /*1530*/  LDSM.16.M88.4 R160, [R6+0x6000] ;  /* 0x0060000006a0783b */ /* 0x000ea20000000200 */
[----:B------:R-:W-:Y:S01]  /*1540*/  LEA.HI R18, R19, R18, RZ, 0x3 ;  /* 0x0000001213127211 */ /* 0x000fe200078f18ff */
[----:B------:R-:W-:Y:S01]  /*1550*/  IMAD R4, R17, 0x8, R4 ;  /* 0x0000000811047824 */ /* 0x000fe200078e0204 */
[----:B------:R-:W-:Y:S01]  /*1560*/  LEA.HI R24, R24, R3, RZ, 0x3 ;  /* 0x0000000318187211 */ /* 0x000fe200078f18ff */
[----:B------:R-:W3:Y:S01]  /*1570*/  LDSM.16.M88.4 R164, [R6+0x8000] ;  /* 0x0080000006a4783b */ /* 0x000ee20000000200 */
[----:B------:R-:W-:Y:S01]  /*1580*/  LOP3.LUT R7, R0, 0x30, R7, 0xf8, !PT ;  /* 0x0000003000077812 */ /* 0x000fe200078ef807 */
[----:B------:R-:W-:Y:S01]  /*1590*/  ULDC UR6, c[0x0][0x290] ;  /* 0x0000a40000067ab9 */ /* 0x000fe20000000800 */
[----:B------:R-:W-:Y:S01]  /*15a0*/  LOP3.LUT R24, R24, 0xfffffff8, RZ, 0xc0, !PT ;  /* 0xfffffff818187812 */ /* 0x000fe200078ec0ff */
[----:B------:R-:W4:Y:S01]  /*15b0*/  LDSM.16.M88.4 R168, [R6+0xa000] ;  /* 0x00a0000006a8783b */ /* 0x000f220000000200 */
[----:B------:R-:W-:Y:S01]  /*15c0*/  LOP3.LUT R7, R7, 0x8, R18, 0xf8, !PT ;  /* 0x0000000807077812 */ /* 0x000fe200078ef812 */
[----:B------:R-:W-:Y:S01]  /*15d0*/  UIMAD UR39, UR39, -0x80, UR6 ;  /* 0xffffff80272778a4 */ /* 0x000fe2000f8e0206 */
[----:B------:R-:W-:Y:S01]  /*15e0*/  SHF.R.U32.HI R8, RZ, 0x3, R0 ;  /* 0x00000003ff087819 */ /* 0x000fe20000011600 */
[----:B------:R-:W5:Y:S01]  /*15f0*/  S2R R5, SR_CTAID.X ;  /* 0x0000000000057919 */ /* 0x000f620000002500 */
[----:B------:R-:W-:Y:S01]  /*1600*/  IMAD.IADD R24, R3, 0x1, -R24 ;  /* 0x0000000103187824 */ /* 0x000fe200078e0a18 */
[----:B------:R-:W-:-:S02]  /*1610*/  LEA.HI R3, R17, R17, RZ, 0x1 ;  /* 0x0000001111037211 */ /* 0x000fc400078f08ff */
[----:B------:R-:W-:Y:S02]  /*1620*/  CS2R R70, SRZ ;  /* 0x0000000000467805 */ /* 0x000fe4000001ff00 */
[----:B------:R-:W-:Y:S02]  /*1630*/  LOP3.LUT R7, R7, R8, RZ, 0x3c, !PT ;  /* 0x0000000807077212 */ /* 0x000fe400078e3cff */
[----:B------:R-:W-:Y:S02]  /*1640*/  CS2R R68, SRZ ;  /* 0x0000000000447805 */ /* 0x000fe4000001ff00 */
[----:B------:R-:W-:Y:S02]  /*1650*/  LOP3.LUT R0, R3, 0x3fffffe, RZ, 0xc0, !PT ;  /* 0x03fffffe03007812 */ /* 0x000fe400078ec0ff */
[----:B------:R-:W-:Y:S02]  /*1660*/  CS2R R66, SRZ ;  /* 0x0000000000427805 */ /* 0x000fe4000001ff00 */
[----:B------:R-:W-:Y:S01]  /*1670*/  LEA.HI R23, R23, R22, RZ, 0x5 ;  /* 0x0000001617177211 */ /* 0x000fe200078f28ff */
[----:B------:R-:W-:Y:S01]  /*1680*/  IMAD.U32 R3, R4, 0x200, R7 ;  /* 0x0000020004037824 */ /* 0x000fe200078e0007 */
[----:B------:R-:W-:Y:S01]  /*1690*/  CS2R R64, SRZ ;  /* 0x0000000000407805 */ /* 0x000fe2000001ff00 */
[C---:B------:R-:W-:Y:S01]  /*16a0*/  IMAD.IADD R0, R17.reuse, 0x1, -R0 ;  /* 0x0000000111007824 */ /* 0x040fe200078e0a00 */
[----:B------:R-:W-:Y:S01]  /*16b0*/  SHF.R.S32.HI R23, RZ, 0x5, R23 ;  /* 0x00000005ff177819 */ /* 0x000fe20000011417 */
[----:B-1----:R-:W-:Y:S01]  /*16c0*/  IMAD R17, R17, 0x300, R22 ;  /* 0x0000030011117824 */ /* 0x002fe200078e0216 */
[----:B------:R1:W-:Y:S01]  /*16d0*/  STL [R1], R3 ;  /* 0x0000000301007387 */ /* 0x0003e20000100800 */
[----:B------:R-:W-:-:S02]  /*16e0*/  CS2R R62, SRZ ;  /* 0x00000000003e7805 */ /* 0x000fc4000001ff00 */
[----:B------:R-:W-:Y:S01]  /*16f0*/  CS2R R60, SRZ ;  /* 0x00000000003c7805 */ /* 0x000fe2000001ff00 */
[----:B------:R-:W-:Y:S01]  /*1700*/  IMAD R23, R23, 0x10, R24 ;  /* 0x0000001017177824 */ /* 0x000fe200078e0218 */
[----:B------:R-:W-:Y:S01]  /*1710*/  CS2R R58, SRZ ;  /* 0x00000000003a7805 */ /* 0x000fe2000001ff00 */
[----:B------:R-:W-:Y:S01]  /*1720*/  IMAD.SHL.U32 R4, R17, 0x4, RZ ;  /* 0x0000000411047824 */ /* 0x000fe200078e00ff */
[----:B------:R-:W-:Y:S01]  /*1730*/  CS2R R56, SRZ ;  /* 0x0000000000387805 */ /* 0x000fe2000001ff00 */
[----:B------:R-:W-:Y:S01]  /*1740*/  IMAD R0, R0, 0x40, R23 ;  /* 0x0000004000007824 */ /* 0x000fe200078e0217 */
[----:B------:R-:W-:Y:S02]  /*1750*/  CS2R R54, SRZ ;  /* 0x0000000000367805 */ /* 0x000fe4000001ff00 */
[----:B------:R-:W-:Y:S01]  /*1760*/  CS2R R52, SRZ ;  /* 0x0000000000347805 */ /* 0x000fe2000001ff00 */
[----:B-1----:R-:W-:Y:S01]  /*1770*/  IMAD.MOV.U32 R3, RZ, RZ, 0x20 ;  /* 0x00000020ff037424 */ /* 0x002fe200078e00ff */
[----:B------:R-:W-:-:S02]  /*1780*/  CS2R R50, SRZ ;  /* 0x0000000000327805 */ /* 0x000fc4000001ff00 */
[----:B------:R-:W-:Y:S02]  /*1790*/  CS2R R48, SRZ ;  /* 0x0000000000307805 */ /* 0x000fe4000001ff00 */
[----:B------:R-:W-:Y:S02]  /*17a0*/  CS2R R46, SRZ ;  /* 0x00000000002e7805 */ /* 0x000fe4000001ff00 */
[----:B------:R-:W-:Y:S02]  /*17b0*/  CS2R R44, SRZ ;  /* 0x00000000002c7805 */ /* 0x000fe4000001ff00 */
[----:B------:R-:W-:Y:S02]  /*17c0*/  SEL R3, R3, 0xffffffe0, !P0 ;  /* 0xffffffe003037807 */ /* 0x000fe40004000000 */
[----:B------:R-:W-:Y:S02]  /*17d0*/  CS2R R42, SRZ ;  /* 0x00000000002a7805 */ /* 0x000fe4000001ff00 */
[----:B------:R-:W-:-:S02]  /*17e0*/  CS2R R40, SRZ ;  /* 0x0000000000287805 */ /* 0x000fc4000001ff00 */
[----:B------:R-:W-:Y:S02]  /*17f0*/  CS2R R38, SRZ ;  /* 0x0000000000267805 */ /* 0x000fe4000001ff00 */
[----:B------:R-:W-:Y:S01]  /*1800*/  CS2R R36, SRZ ;  /* 0x0000000000247805 */ /* 0x000fe2000001ff00 */
[----:B------:R-:W-:Y:S01]  /*1810*/  IMAD.IADD R3, R6, 0x1, R3 ;  /* 0x0000000106037824 */ /* 0x000fe200078e0203 */
[----:B------:R-:W-:Y:S02]  /*1820*/  CS2R R34, SRZ ;  /* 0x0000000000227805 */ /* 0x000fe4000001ff00 */
[----:B------:R-:W-:Y:S02]  /*1830*/  CS2R R32, SRZ ;  /* 0x0000000000207805 */ /* 0x000fe4000001ff00 */
[----:B------:R-:W-:Y:S02]  /*1840*/  CS2R R30, SRZ ;  /* 0x00000000001e7805 */ /* 0x000fe4000001ff00 */
[----:B------:R-:W-:Y:S01]  /*1850*/  CS2R R28, SRZ ;  /* 0x00000000001c7805 */ /* 0x000fe2000001ff00 */
[----:B------:R-:W1:Y:S01]  /*1860*/  LDSM.16.M88.4 R172, [R3+0x6000] ;  /* 0x0060000003ac783b */ /* 0x000e620000000200 */
[----:B------:R-:W-:-:S02]  /*1870*/  CS2R R26, SRZ ;  /* 0x00000000001a7805 */ /* 0x000fc4000001ff00 */
[----:B------:R-:W-:Y:S02]  /*1880*/  CS2R R24, SRZ ;  /* 0x0000000000187805 */ /* 0x000fe4000001ff00 */
[----:B------:R-:W-:Y:S01]  /*1890*/  CS2R R118, SRZ ;  /* 0x0000000000767805 */ /* 0x000fe2000001ff00 */
[----:B------:R-:W1:Y:S01]  /*18a0*/  LDSM.16.M88.4 R176, [R3+0x8000] ;  /* 0x0080000003b0783b */ /* 0x000e620000000200 */
        /* <DEDUP_REMOVED lines=11> */
[----:B-----5:R-:W-:Y:S01]  /*1960*/  IMAD R3, R5, -0x80, -R0 ;  /* 0xffffff8005037824 */ /* 0x020fe200078e0a00 */
        /* <DEDUP_REMOVED lines=12> */
[----:B------:R-:W-:Y:S01]  /*1a30*/  CS2R R72, SRZ ;  /* 0x0000000000487805 */ /* 0x000fe2000001ff00 */
[----:B------:R-:W-:Y:S01]  /*1a40*/  IMAD R4, R4, 0x4, R237 ;  /* 0x0000000404047824 */ /* 0x000fe200078e02ed */
[----:B------:R-:W-:Y:S01]  /*1a50*/  IADD3 R0, -R0, UR39, RZ ;  /* 0x0000002700007c10 */ /* 0x000fe2000fffe1ff */
[----:B------:R-:W-:Y:S01]  /*1a60*/  ULOP3.LUT UR16, UR38, 0x1, URZ, 0xfc, !UPT ;  /* 0x0000000126107892 */ /* 0x000fe2000f8efc3f */
[----:B------:R-:W-:Y:S01]  /*1a70*/  UMOV UR4, URZ ;  /* 0x0000003f00047c82 */ /* 0x000fe20008000000 */
[----:B------:R-:W-:Y:S01]  /*1a80*/  UMOV UR5, URZ ;  /* 0x0000003f00057c82 */ /* 0x000fe20008000000 */
[----:B------:R-:W-:Y:S01]  /*1a90*/  ULDC UR17, c[0x0][0x280] ;  /* 0x0000a00000117ab9 */ /* 0x000fe20000000800 */
[----:B------:R-:W-:Y:S01]  /*1aa0*/  ULDC UR18, c[0x0][0x75c] ;  /* 0x0001d70000127ab9 */ /* 0x000fe20000000800 */
[----:B-1234-:R-:W-:-:S07]  /*1ab0*/  ULDC UR19, c[0x0][0x744] ;  /* 0x0001d10000137ab9 */ /* 0x01efce0000000800 */
.L_x_1042:
[----:B------:R-:W-:-:S06]  /*1ac0*/  UISETP.NE.AND UP0, UPT, UR16, 0x3, UPT ;  /* 0x000000031000788c */ /* 0x000fcc000bf05270 */
[----:B------:R-:W-:-:S13]  /*1ad0*/  PLOP3.LUT P6, PT, PT, PT, UP0, 0x80, 0x0 ;  /* 0x000000000000781c */ /* 0x000fda0003fcf008 */
[----:B-1----:R-:W-:Y:S05]  /*1ae0*/  @!P6 BRA `(.L_x_1032) ;  /* 0x000000000004e947 */ /* 0x002fea0003800000 */
[----:B------:R-:W-:Y:S01]  /*1af0*/  BPT.TRAP 0x1 ;  /* 0x000000040000795c */ /* 0x000fe20000300000 */
.L_x_1032:
[----:B------:R-:W-:Y:S01]  /*1b00*/  R2UR UR6, R237 ;  /* 0x00000000ed0672ca */ /* 0x000fe200000e0000 */
[----:B------:R-:W-:-:S05]  /*1b10*/  IMAD.U32 R120, RZ, RZ, UR4 ;  /* 0x00000004ff787e24 */ /* 0x000fca000f8e00ff */
[----:B------:R-:W-:-:S07]  /*1b20*/  SHF.L.U32 R120, R120, 0x1f, RZ ;  /* 0x0000001f78787819 */ /* 0x000fce00000006ff */
[----:B------:R-:W-:-:S09]  /*1b30*/  ULEA UR6, UR5, UR6, 0x3 ;  /* 0x0000000605067291 */ /* 0x000fd2000f8e183f */
[----:B------:R1:W2:Y:S01]  /*1b40*/  SYNCS.PHASECHK.TRANS64.TRYWAIT P0, [UR6+0x26810], R120 ;  /* 0x02681078ff0075a7 */ /* 0x0002a20008000146 */
[----:B------:R-:W-:Y:S05]  /*1b50*/  @!P6 BRA `(.L_x_1033) ;  /* 0x000000000004e947 */ /* 0x000fea0003800000 */
[----:B------:R-:W-:Y:S01]  /*1b60*/  BPT.TRAP 0x1 ;  /* 0x000000040000795c */ /* 0x000fe20000300000 */
.L_x_1033:
[----:B--2---:R-:W-:Y:S05]  /*1b70*/  @P0 BRA `(.L_x_1034) ;  /* 0x0000000000080947 */ /* 0x004fea0003800000 */
[----:B------:R-:W2:Y:S02]  /*1b80*/  SYNCS.PHASECHK.TRANS64.TRYWAIT P0, [UR6+0x26810], R120 ;  /* 0x02681078ff0075a7 */ /* 0x000ea40008000146 */
[----:B--2---:R-:W-:Y:S05]  /*1b90*/  @!P0 BRA `(.L_x_1035) ;  /* 0x0000007c00a48947 */ /* 0x004fea0003800000 */
.L_x_1034:
[----:B------:R-:W-:Y:S01]  /*1ba0*/  R2UR UR7, R237 ;  /* 0x00000000ed0772ca */ /* 0x000fe200000e0000 */
[----:B--2---:R-:W-:Y:S01]  /*1bb0*/  IMAD R5, R16, 0x800, R237 ;  /* 0x0000080010057824 */ /* 0x004fe200078e02ed */
[----:B------:R-:W-:Y:S01]  /*1bc0*/  WARPGROUP.ARRIVE ;  /* 0x00000000000079c5 */ /* 0x000fe20000000000 */
[----:B------:R-:W-:Y:S01]  /*1bd0*/  UMOV UR9, 0xc0000010 ;  /* 0xc000001000097882 */ /* 0x000fe20000000000 */
[----:B------:R-:W-:Y:S02]  /*1be0*/  UMOV UR11, 0x80000020 ;  /* 0x80000020000b7882 */ /* 0x000fe40000000000 */
[----:B------:R-:W-:Y:S01]  /*1bf0*/  R2UR UR8, R5 ;  /* 0x00000000050872ca */ /* 0x000fe200000e0000 */
[----:B------:R-:W-:-:S04]  /*1c00*/  IMAD.U32 R5, RZ, RZ, UR5 ;  /* 0x00000005ff057e24 */ /* 0x000fc8000f8e00ff */
[----:B------:R-:W-:Y:S02]  /*1c10*/  IMAD R6, R5, 0x40, R2 ;  /* 0x0000004005067824 */ /* 0x000fe400078e0202 */
[----:B------:R-:W-:Y:S02]  /*1c20*/  UIADD3 UR7, UR7, 0x12000, URZ ;  /* 0x0001200007077890 */ /* 0x000fe4000fffe03f */
[----:B------:R-:W-:Y:S02]  /*1c30*/  IMAD R5, R6, 0x4, R237 ;  /* 0x0000000406057824 */ /* 0x000fe400078e02ed */
[----:B------:R-:W-:Y:S02]  /*1c40*/  USHF.R.U32.HI UR7, URZ, 0x4, UR7 ;  /* 0x000000043f077899 */ /* 0x000fe40008011607 */
[----:B------:R-:W-:Y:S02]  /*1c50*/  USHF.R.U32.HI UR8, URZ, 0x4, UR8 ;  /* 0x000000043f087899 */ /* 0x000fe40008011608 */
        /* <DEDUP_REMOVED lines=54> */
.L_x_1036:
[----:B------:R1:W1:Y:S01]  /*1fc0*/  SYNCS.PHASECHK.TRANS64.TRYWAIT P0, [UR6+0x26830], R120 ;  /* 0x02683078ff0075a7 */ /* 0x0002620008000146 */
[----:B------:R-:W-:Y:S05]  /*1fd0*/  @!P6 BRA `(.L_x_1037) ;  /* 0x000000000004e947 */ /* 0x000fea0003800000 */
[----:B------:R-:W-:Y:S01]  /*1fe0*/  BPT.TRAP 0x1 ;  /* 0x000000040000795c */ /* 0x000fe20000300000 */
.L_x_1037:
[----:B------:R-:W1:Y:S01]  /*1ff0*/  LDC.64 R222, c[0x0][0x748] ;  /* 0x0001d200ffde7b82 */ /* 0x000e620000000a00 */
        /* <DEDUP_REMOVED lines=23> */
[----:B------:R-:W1:Y:S08]  /*2170*/  MUFU.TANH R6, R6 ;  /* 0x0000000600067308 */ /* 0x000e700000002400 */
        /* <DEDUP_REMOVED lines=20> */
[----:B------:R-:W2:Y:S08]  /*22c0*/  MUFU.TANH R204, R204 ;  /* 0x000000cc00cc7308 */ /* 0x000eb00000002400 */
[----:B------:R-:W2:Y:S01]  /*22d0*/  MUFU.TANH R205, R205 ;  /* 0x000000cd00cd7308 */ /* 0x000ea20000002400 */
[----:B-1----:R-:W-:Y:S05]  /*22e0*/  @P0 BRA `(.L_x_1038) ;  /* 0x0000000000080947 */ /* 0x002fea0003800000 */
[----:B------:R-:W1:Y:S02]  /*22f0*/  SYNCS.PHASECHK.TRANS64.TRYWAIT P0, [UR6+0x26830], R120 ;  /* 0x02683078ff0075a7 */ /* 0x000e640008000146 */
[----:B-1----:R-:W-:Y:S05]  /*2300*/  @!P0 BRA `(.L_x_1039) ;  /* 0x0000007400e08947 */ /* 0x002fea0003800000 */
.L_x_1038:
[----:B------:R-:W-:Y:S01]  /*2310*/  ULEA UR9, UR37, -UR17, 0x6 ;  /* 0x8000001125097291 */ /* 0x000fe2000f8e303f */
[----:B------:R-:W-:Y:S01]  /*2320*/  ISETP.GT.AND P2, PT, R3, RZ, PT ;  /* 0x000000ff0300720c */ /* 0x000fe20003f44270 */
[----:B------:R-:W-:Y:S01]  /*2330*/  FMUL.FTZ R236, R151, UR18 ;  /* 0x0000001297ec7c20 */ /* 0x000fe20008410000 */
[----:B------:R-:W-:Y:S01]  /*2340*/  ISETP.GT.AND P0, PT, R3, 0x8, PT ;  /* 0x000000080300780c */ /* 0x000fe20003f04270 */
[----:B------:R-:W-:Y:S01]  /*2350*/  FMUL.FTZ R235, R152, UR18 ;  /* 0x0000001298eb7c20 */ /* 0x000fe20008410000 */
[----:B------:R-:W-:Y:S01]  /*2360*/  ISETP.GT.AND P1, PT, R0, RZ, PT ;  /* 0x000000ff0000720c */ /* 0x000fe20003f24270 */
[----:B------:R-:W-:Y:S01]  /*2370*/  FMUL.FTZ R234, R154, UR18 ;  /* 0x000000129aea7c20 */ /* 0x000fe20008410000 */
[C---:B------:R-:W-:Y:S01]  /*2380*/  IADD3 R120, R0.reuse, UR9, R2 ;  /* 0x0000000900787c10 */ /* 0x040fe2000fffe002 */
[----:B------:R-:W1:Y:S01]  /*2390*/  MUFU.TANH R236, R236 ;  /* 0x000000ec00ec7308 */ /* 0x000e620000002400 */
[----:B------:R-:W-:Y:S01]  /*23a0*/  ISETP.GT.AND P3, PT, R0, 0x8, PT ;  /* 0x000000080000780c */ /* 0x000fe20003f64270 */
[----:B------:R-:W-:Y:S01]  /*23b0*/  UMOV UR11, 0x80000020 ;  /* 0x80000020000b7882 */ /* 0x000fe20000000000 */
[--C-:B------:R-:W-:Y:S01]  /*23c0*/  IADD3 R123, RZ, -R120, -R223.reuse ;  /* 0x80000078ff7b7210 */ /* 0x100fe20007ffe8df */
[--C-:B------:R-:W-:Y:S01]  /*23d0*/  IMAD.IADD R121, R222, 0x1, -R120.reuse ;  /* 0x00000001de797824 */ /* 0x100fe200078e0a78 */
[----:B------:R-:W-:Y:S01]  /*23e0*/  IADD3 R223, -R120, 0x8, -R223 ;  /* 0x0000000878df7810 */ /* 0x000fe20007ffe9df */
[----:B------:R-:W-:Y:S01]  /*23f0*/  UMOV UR15, 0x80000020 ;  /* 0x80000020000f7882 */ /* 0x000fe20000000000 */
[----:B------:R-:W-:Y:S01]  /*2400*/  IADD3 R120, R222, 0x8, -R120 ;  /* 0x00000008de787810 */ /* 0x000fe20007ffe878 */
[----:B------:R-:W5:Y:S01]  /*2410*/  MUFU.TANH R235, R235 ;  /* 0x000000eb00eb7308 */ /* 0x000f620000002400 */
[----:B------:R-:W-:Y:S01]  /*2420*/  SEL R121, R121, 0x40, !P2 ;  /* 0x0000004079797807 */ /* 0x000fe20005000000 */
[----:B------:R-:W-:Y:S01]  /*2430*/  FMUL.FTZ R224, R159, UR18 ;  /* 0x000000129fe07c20 */ /* 0x000fe20008410000 */
[----:B------:R-:W-:-:S02]  /*2440*/  SEL R122, R120, 0x40, !P0 ;  /* 0x00000040787a7807 */ /* 0x000fc40004000000 */
[----:B------:R-:W-:Y:S02]  /*2450*/  SEL R120, R123, 0x40, P1 ;  /* 0x000000407b787807 */ /* 0x000fe40000800000 */
[C---:B------:R-:W-:Y:S01]  /*2460*/  ISETP.GE.AND P0, PT, R121.reuse, RZ, PT ;  /* 0x000000ff7900720c */ /* 0x040fe20003f06270 */
[----:B------:R-:W5:Y:S01]  /*2470*/  MUFU.TANH R234, R234 ;  /* 0x000000ea00ea7308 */ /* 0x000f620000002400 */
[----:B------:R-:W-:Y:S02]  /*2480*/  ISETP.GE.AND P1, PT, R121, 0x8, PT ;  /* 0x000000087900780c */ /* 0x000fe40003f26270 */
[----:B------:R-:W-:Y:S02]  /*2490*/  SEL R223, R223, 0x40, P3 ;  /* 0x00000040dfdf7807 */ /* 0x000fe40001800000 */
[C---:B------:R-:W-:Y:S02]  /*24a0*/  ISETP.GT.OR P0, PT, R120.reuse, RZ, !P0 ;  /* 0x000000ff7800720c */ /* 0x040fe40004704670 */
[----:B------:R-:W-:Y:S01]  /*24b0*/  ISETP.GT.OR P1, PT, R120, 0x8, !P1 ;  /* 0x000000087800780c */ /* 0x000fe20004f24670 */
[----:B------:R-:W-:Y:S01]  /*24c0*/  MUFU.TANH R224, R224 ;  /* 0x000000e000e07308 */ /* 0x000fe20000002400 */
[----:B------:R-:W-:-:S02]  /*24d0*/  ISETP.GE.AND P3, PT, R122, RZ, PT ;  /* 0x000000ff7a00720c */ /* 0x000fc40003f66270 */
[----:B------:R-:W-:Y:S02]  /*24e0*/  ISETP.GE.AND P4, PT, R121, 0x1, PT ;  /* 0x000000017900780c */ /* 0x000fe40003f86270 */
[----:B------:R-:W-:Y:S02]  /*24f0*/  ISETP.GE.AND P5, PT, R122, 0x1, PT ;  /* 0x000000017a00780c */ /* 0x000fe40003fa6270 */
[----:B------:R-:W-:Y:S02]  /*2500*/  FSEL R225, R6, -INF , !P0 ;  /* 0xff80000006e17808 */ /* 0x000fe40004000000 */
[----:B------:R-:W-:Y:S02]  /*2510*/  FSEL R221, R10, -INF , !P1 ;  /* 0xff8000000add7808 */ /* 0x000fe40004800000 */
[----:B------:R-:W-:Y:S01]  /*2520*/  ISETP.GE.AND P2, PT, R122, 0x8, PT ;  /* 0x000000087a00780c */ /* 0x000fe20003f46270 */
[----:B---3--:R-:W-:Y:S01]  /*2530*/  FFMA.FTZ R225, R225, UR19, -R194 ;  /* 0x00000013e1e17c23 */ /* 0x008fe200080108c2 */
[----:B------:R-:W-:Y:S01]  /*2540*/  ISETP.GT.OR P3, PT, R223, RZ, !P3 ;  /* 0x000000ffdf00720c */ /* 0x000fe20005f64670 */
[----:B----4-:R-:W-:Y:S01]  /*2550*/  FFMA.FTZ R230, R221, UR19, -R192 ;  /* 0x00000013dde67c23 */ /* 0x010fe200080108c0 */
[----:B------:R-:W-:Y:S01]  /*2560*/  ISETP.GE.AND P0, PT, R121, 0x9, PT ;  /* 0x000000097900780c */ /* 0x000fe20003f06270 */
[----:B------:R-:W-:Y:S01]  /*2570*/  FMUL.FTZ R221, R156, UR18 ;  /* 0x000000129cdd7c20 */ /* 0x000fe20008410000 */
[----:B------:R-:W-:Y:S01]  /*2580*/  ISETP.GT.OR P4, PT, R120, 0x1, !P4 ;  /* 0x000000017800780c */ /* 0x000fe20006784670 */
[----:B------:R-:W-:Y:S01]  /*2590*/  MUFU.EX2 R225, R225 ;  /* 0x000000e100e17308 */ /* 0x000fe20000000800 */
[----:B------:R-:W-:-:S02]  /*25a0*/  ISETP.GT.OR P5, PT, R223, 0x1, !P5 ;  /* 0x00000001df00780c */ /* 0x000fc40006fa4670 */
[----:B------:R-:W-:Y:S02]  /*25b0*/  ISETP.GE.AND P1, PT, R121, 0x11, PT ;  /* 0x000000117900780c */ /* 0x000fe40003f26270 */
[----:B------:R-:W-:Y:S02]  /*25c0*/  FSEL R233, R8, -INF , !P3 ;  /* 0xff80000008e97808 */ /* 0x000fe40005800000 */
[----:B------:R-:W-:Y:S01]  /*25d0*/  FSEL R226, R7, -INF , !P4 ;  /* 0xff80000007e27808 */ /* 0x000fe20006000000 */
[----:B------:R-:W-:Y:S01]  /*25e0*/  MUFU.TANH R221, R221 ;  /* 0x000000dd00dd7308 */ /* 0x000fe20000002400 */
[----:B------:R-:W-:Y:S01]  /*25f0*/  FSEL R232, R9, -INF , !P5 ;  /* 0xff80000009e87808 */ /* 0x000fe20006800000 */
[----:B------:R-:W-:Y:S01]  /*2600*/  FFMA.FTZ R233, R233, UR19, -R194 ;  /* 0x00000013e9e97c23 */ /* 0x000fe200080108c2 */
[----:B------:R-:W-:Y:S01]  /*2610*/  ISETP.GT.OR P2, PT, R223, 0x8, !P2 ;  /* 0x00000008df00780c */ /* 0x000fe20005744670 */
[--C-:B------:R-:W-:Y:S01]  /*2620*/  FFMA.FTZ R226, R226, UR19, -R195.reuse ;  /* 0x00000013e2e27c23 */ /* 0x100fe200080108c3 */
[----:B------:R-:W-:Y:S01]  /*2630*/  ISETP.GT.OR P0, PT, R120, 0x9, !P0 ;  /* 0x000000097800780c */ /* 0x000fe20004704670 */
[----:B------:R-:W-:Y:S01]  /*2640*/  FFMA.FTZ R232, R232, UR19, -R195 ;  /* 0x00000013e8e87c23 */ /* 0x000fe200080108c3 */
[----:B------:R-:W-:Y:S01]  /*2650*/  ISETP.GT.OR P1, PT, R120, 0x11, !P1 ;  /* 0x000000117800780c */ /* 0x000fe20004f24670 */
[----:B------:R-:W-:Y:S01]  /*2660*/  FMUL.FTZ R195, R153, UR18 ;  /* 0x0000001299c37c20 */ /* 0x000fe20008410000 */
[----:B------:R-:W-:Y:S01]  /*2670*/  R2UR UR8, R237 ;  /* 0x00000000ed0872ca */ /* 0x000fe200000e0000 */
[----:B------:R-:W3:Y:S01]  /*2680*/  MUFU.EX2 R153, R233 ;  /* 0x000000e900997308 */ /* 0x000ee20000000800 */
[----:B------:R-:W-:-:S02]  /*2690*/  ISETP.GE.AND P3, PT, R122, 0x9, PT ;  /* 0x000000097a00780c */ /* 0x000fc40003f66270 */
[----:B------:R-:W-:Y:S02]  /*26a0*/  ISETP.GE.AND P4, PT, R121, 0x10, PT ;  /* 0x000000107900780c */ /* 0x000fe40003f86270 */
[----:B------:R-:W-:Y:S02]  /*26b0*/  ISETP.GE.AND P5, PT, R122, 0x10, PT ;  /* 0x000000107a00780c */ /* 0x000fe40003fa6270 */
[----:B------:R-:W-:Y:S01]  /*26c0*/  FSEL R231, R12, -INF , !P2 ;  /* 0xff8000000ce77808 */ /* 0x000fe20005000000 */
[----:B------:R-:W-:Y:S01]  /*26d0*/  FFMA.FTZ R8, -R8, R8, 1 ;  /* 0x3f80000008087423 */ /* 0x000fe20000010108 */
[----:B------:R-:W-:Y:S01]  /*26e0*/  FSEL R222, R11, -INF , !P0 ;  /* 0xff8000000bde7808 */ /* 0x000fe20004000000 */
[----:B------:R-:W-:Y:S01]  /*26f0*/  MUFU.TANH R195, R195 ;  /* 0x000000c300c37308 */ /* 0x000fe20000002400 */
[----:B------:R-:W-:Y:S01]  /*2700*/  FSEL R219, R15, -INF , !P1 ;  /* 0xff8000000fdb7808 */ /* 0x000fe20004800000 */
[----:B------:R-:W-:Y:S01]  /*2710*/  UIADD3 UR8, UR8, 0x18000, URZ ;  /* 0x0001800008087890 */ /* 0x000fe2000fffe03f */
[----:B------:R-:W-:Y:S01]  /*2720*/  ISETP.GE.AND P2, PT, R122, 0x11, PT ;  /* 0x000000117a00780c */ /* 0x000fe20003f46270 */
[----:B------:R-:W-:Y:S01]  /*2730*/  FFMA.FTZ R231, R231, UR19, -R192 ;  /* 0x00000013e7e77c23 */ /* 0x000fe200080108c0 */
[----:B------:R-:W-:Y:S01]  /*2740*/  ISETP.GT.OR P3, PT, R223, 0x9, !P3 ;  /* 0x00000009df00780c */ /* 0x000fe20005f64670 */
[----:B------:R-:W-:Y:S01]  /*2750*/  USHF.R.U32.HI UR8, URZ, 0x4, UR8 ;  /* 0x000000043f087899 */ /* 0x000fe20008011608 */
[----:B------:R-:W-:Y:S01]  /*2760*/  ISETP.GE.AND P0, PT, R121, 0x18, PT ;  /* 0x000000187900780c */ /* 0x000fe20003f06270 */
[--C-:B------:R-:W-:Y:S01]  /*2770*/  FFMA.FTZ R194, R222, UR19, -R193.reuse ;  /* 0x00000013dec27c23 */ /* 0x100fe200080108c1 */
[----:B------:R-:W-:Y:S01]  /*2780*/  ISETP.GT.OR P4, PT, R120, 0x10, !P4 ;  /* 0x000000107800780c */ /* 0x000fe20006784670 */
[----:B------:R-:W-:Y:S01]  /*2790*/  ULOP3.LUT UR8, UR8, 0x3fff, URZ, 0xc0, !UPT ;  /* 0x00003fff08087892 */ /* 0x000fe2000f8ec03f */
[----:B------:R-:W-:Y:S01]  /*27a0*/  ISETP.GT.OR P5, PT, R223, 0x10, !P5 ;  /* 0x00000010df00780c */ /* 0x000fe20006fa4670 */
[----:B------:R-:W-:Y:S01]  /*27b0*/  FMUL.FTZ R222, R157, UR18 ;  /* 0x000000129dde7c20 */ /* 0x000fe20008410000 */
[----:B------:R-:W-:Y:S01]  /*27c0*/  ISETP.GE.AND P1, PT, R121, 0x20, PT ;  /* 0x000000207900780c */ /* 0x000fe20003f26270 */
[----:B------:R-:W-:Y:S01]  /*27d0*/  ULOP3.LUT UR10, UR8, 0x10000, URZ, 0xfc, !UPT ;  /* 0x00010000080a7892 */ /* 0x000fe2000f8efc3f */
[----:B------:R-:W-:Y:S01]  /*27e0*/  FSEL R220, R13, -INF , !P3 ;  /* 0xff8000000ddc7808 */ /* 0x000fe20005800000 */
[----:B------:R-:W-:Y:S01]  /*27f0*/  MUFU.EX2 R226, R226 ;  /* 0x000000e200e27308 */ /* 0x000fe20000000800 */
[----:B------:R-:W-:Y:S01]  /*2800*/  FSEL R228, R14, -INF , !P4 ;  /* 0xff8000000ee47808 */ /* 0x000fe20006000000 */
[----:B------:R-:W-:Y:S01]  /*2810*/  UIMAD UR10, UR5, 0x300, UR10 ;  /* 0x00000300050a78a4 */ /* 0x000fe2000f8e020a */
[----:B------:R-:W-:Y:S01]  /*2820*/  FSEL R227, R17, -INF , !P5 ;  /* 0xff80000011e37808 */ /* 0x000fe20006800000 */
[----:B------:R-:W-:Y:S01]  /*2830*/  FFMA.FTZ R229, R220, UR19, -R193 ;  /* 0x00000013dce57c23 */ /* 0x000fe200080108c1 */
[----:B------:R-:W-:Y:S01]  /*2840*/  ISETP.GT.OR P2, PT, R223, 0x11, !P2 ;  /* 0x00000011df00780c */ /* 0x000fe20005744670 */
[----:B------:R-:W-:Y:S01]  /*2850*/  UIADD3 UR12, UR10, 0x2, URZ ;  /* 0x000000020a0c7890 */ /* 0x000fe2000fffe03f */
[C---:B------:R-:W-:Y:S01]  /*2860*/  ISETP.GT.OR P0, PT, R120.reuse, 0x18, !P0 ;  /* 0x000000187800780c */ /* 0x040fe20004704670 */
[----:B------:R-:W-:Y:S01]  /*2870*/  FMUL.FTZ R220, R155, UR18 ;  /* 0x000000129bdc7c20 */ /* 0x000fe20008410000 */
[----:B------:R-:W-:Y:S01]  /*2880*/  ISETP.GT.OR P1, PT, R120, 0x20, !P1 ;  /* 0x000000207800780c */ /* 0x000fe20004f24670 */
[----:B------:R4:W3:Y:S01]  /*2890*/  MUFU.EX2 R155, R232 ;  /* 0x000000e8009b7308 */ /* 0x0008e20000000800 */
[----:B------:R-:W-:-:S02]  /*28a0*/  ISETP.GE.AND P3, PT, R122, 0x18, PT ;  /* 0x000000187a00780c */ /* 0x000fc40003f66270 */
[----:B------:R-:W-:Y:S01]  /*28b0*/  ISETP.GE.AND P4, PT, R121, 0x19, PT ;  /* 0x000000197900780c */ /* 0x000fe20003f86270 */
[----:B------:R-:W-:Y:S01]  /*28c0*/  UMOV UR14, UR12 ;  /* 0x0000000c000e7c82 */ /* 0x000fe20008000000 */
[----:B------:R-:W-:Y:S01]  /*28d0*/  ISETP.GE.AND P5, PT, R122, 0x19, PT ;  /* 0x000000197a00780c */ /* 0x000fe20003fa6270 */
[----:B------:R-:W-:Y:S01]  /*28e0*/  UIADD3 UR12, UR10, 0x100, URZ ;  /* 0x000001000a0c7890 */ /* 0x000fe2000fffe03f */
[----:B------:R-:W-:Y:S01]  /*28f0*/  FSEL R218, R18, -INF , !P2 ;  /* 0xff80000012da7808 */ /* 0x000fe20005000000 */
[----:B------:R-:W-:Y:S01]  /*2900*/  FFMA.FTZ R227, R227, UR19, -R190 ;  /* 0x00000013e3e37c23 */ /* 0x000fe200080108be */
[----:B------:R-:W-:Y:S01]  /*2910*/  FSEL R214, R19, -INF , !P0 ;  /* 0xff80000013d67808 */ /* 0x000fe20004000000 */
[----:B----4-:R-:W4:Y:S01]  /*2920*/  LDL R232, [R1] ;  /* 0x0000000001e87983 */ /* 0x010f220000100800 */
[----:B------:R-:W-:Y:S01]  /*2930*/  FSEL R152, R199, -INF , !P1 ;  /* 0xff800000c7987808 */ /* 0x000fe20004800000 */
[----:B------:R-:W-:Y:S01]  /*2940*/  MUFU.EX2 R159, R231 ;  /* 0x000000e7009f7308 */ /* 0x000fe20000000800 */
[----:B------:R-:W-:-:S02]  /*2950*/  ISETP.GE.AND P2, PT, R122, 0x20, PT ;  /* 0x000000207a00780c */ /* 0x000fc40003f46270 */
[----:B------:R-:W-:Y:S02]  /*2960*/  ISETP.GT.OR P3, PT, R223, 0x18, !P3 ;  /* 0x00000018df00780c */ /* 0x000fe40005f64670 */
[----:B------:R-:W-:Y:S02]  /*2970*/  ISETP.GE.AND P0, PT, R121, 0x21, PT ;  /* 0x000000217900780c */ /* 0x000fe40003f06270 */
[----:B------:R-:W-:Y:S01]  /*2980*/  ISETP.GT.OR P4, PT, R120, 0x19, !P4 ;  /* 0x000000197800780c */ /* 0x000fe20006784670 */
[----:B------:R-:W-:Y:S01]  /*2990*/  FFMA.FTZ R219, R219, UR19, -R191 ;  /* 0x00000013dbdb7c23 */ /* 0x000fe200080108bf */
[----:B------:R-:W-:Y:S01]  /*29a0*/  ISETP.GT.OR P5, PT, R223, 0x19, !P5 ;  /* 0x00000019df00780c */ /* 0x000fe20006fa4670 */
[----:B------:R-:W3:Y:S01]  /*29b0*/  MUFU.EX2 R194, R194 ;  /* 0x000000c200c27308 */ /* 0x000ee20000000800 */
[----:B------:R-:W-:Y:S02]  /*29c0*/  ISETP.GE.AND P1, PT, R121, 0x29, PT ;  /* 0x000000297900780c */ /* 0x000fe40003f26270 */
[----:B------:R-:W-:-:S02]  /*29d0*/  FSEL R217, R197, -INF , !P3 ;  /* 0xff800000c5d97808 */ /* 0x000fc40005800000 */
[----:B------:R-:W-:Y:S02]  /*29e0*/  FSEL R215, R196, -INF , !P4 ;  /* 0xff800000c4d77808 */ /* 0x000fe40006000000 */
[----:B------:R-:W-:Y:S01]  /*29f0*/  FSEL R216, R198, -INF , !P5 ;  /* 0xff800000c6d87808 */ /* 0x000fe20006800000 */
[----:B------:R-:W-:Y:S01]  /*2a00*/  MUFU.TANH R222, R222 ;  /* 0x000000de00de7308 */ /* 0x000fe20000002400 */
[----:B------:R-:W-:Y:S02]  /*2a10*/  ISETP.GT.OR P2, PT, R223, 0x20, !P2 ;  /* 0x00000020df00780c */ /* 0x000fe40005744670 */
[C---:B------:R-:W-:Y:S02]  /*2a20*/  ISETP.GT.OR P0, PT, R120.reuse, 0x21, !P0 ;  /* 0x000000217800780c */ /* 0x040fe40004704670 */
[----:B------:R-:W-:Y:S02]  /*2a30*/  ISETP.GT.OR P1, PT, R120, 0x29, !P1 ;  /* 0x000000297800780c */ /* 0x000fe40004f24670 */
[----:B------:R-:W-:Y:S01]  /*2a40*/  ISETP.GE.AND P3, PT, R122, 0x21, PT ;  /* 0x000000217a00780c */ /* 0x000fe20003f66270 */
[----:B------:R-:W-:Y:S01]  /*2a50*/  MUFU.TANH R220, R220 ;  /* 0x000000dc00dc7308 */ /* 0x000fe20000002400 */
[----:B------:R-:W-:-:S02]  /*2a60*/  ISETP.GE.AND P4, PT, R121, 0x28, PT ;  /* 0x000000287900780c */ /* 0x000fc40003f86270 */
[----:B------:R-:W-:Y:S02]  /*2a70*/  ISETP.GE.AND P5, PT, R122, 0x28, PT ;  /* 0x000000287a00780c */ /* 0x000fe40003fa6270 */
[----:B------:R-:W-:Y:S02]  /*2a80*/  FSEL R213, R201, -INF , !P2 ;  /* 0xff800000c9d57808 */ /* 0x000fe40005000000 */
[----:B------:R-:W-:Y:S02]  /*2a90*/  FSEL R154, R200, -INF , !P0 ;  /* 0xff800000c89a7808 */ /* 0x000fe40004000000 */
[----:B--2---:R-:W-:Y:S02]  /*2aa0*/  FSEL R206, R204, -INF , !P1 ;  /* 0xff800000ccce7808 */ /* 0x004fe40004800000 */
[----:B------:R-:W-:Y:S02]  /*2ab0*/  ISETP.GE.AND P2, PT, R122, 0x29, PT ;  /* 0x000000297a00780c */ /* 0x000fe40003f46270 */
[----:B------:R-:W-:-:S02]  /*2ac0*/  ISETP.GT.OR P3, PT, R223, 0x21, !P3 ;  /* 0x00000021df00780c */ /* 0x000fc40005f64670 */
[----:B------:R-:W-:Y:S02]  /*2ad0*/  ISETP.GE.AND P0, PT, R121, 0x30, PT ;  /* 0x000000307900780c */ /* 0x000fe40003f06270 */
[----:B------:R-:W-:Y:S02]  /*2ae0*/  ISETP.GT.OR P4, PT, R120, 0x28, !P4 ;  /* 0x000000287800780c */ /* 0x000fe40006784670 */
[----:B------:R-:W-:Y:S02]  /*2af0*/  ISETP.GT.OR P5, PT, R223, 0x28, !P5 ;  /* 0x00000028df00780c */ /* 0x000fe40006fa4670 */
[----:B------:R-:W-:Y:S02]  /*2b00*/  ISETP.GE.AND P1, PT, R122, 0x30, PT ;  /* 0x000000307a00780c */ /* 0x000fe40003f26270 */
[----:B------:R-:W-:Y:S02]  /*2b10*/  FSEL R212, R202, -INF , !P3 ;  /* 0xff800000cad47808 */ /* 0x000fe40005800000 */
[----:B------:R-:W-:-:S02]  /*2b20*/  FSEL R208, R203, -INF , !P4 ;  /* 0xff800000cbd07808 */ /* 0x000fc40006000000 */
[----:B------:R-:W-:Y:S02]  /*2b30*/  FSEL R211, R205, -INF , !P5 ;  /* 0xff800000cdd37808 */ /* 0x000fe40006800000 */
[C---:B------:R-:W-:Y:S02]  /*2b40*/  ISETP.GT.OR P2, PT, R223.reuse, 0x29, !P2 ;  /* 0x00000029df00780c */ /* 0x040fe40005744670 */
[----:B------:R-:W-:Y:S02]  /*2b50*/  ISETP.GT.OR P0, PT, R120, 0x30, !P0 ;  /* 0x000000307800780c */ /* 0x000fe40004704670 */
[----:B------:R-:W-:Y:S02]  /*2b60*/  ISETP.GT.OR P1, PT, R223, 0x30, !P1 ;  /* 0x00000030df00780c */ /* 0x000fe40004f24670 */
[C---:B------:R-:W-:Y:S02]  /*2b70*/  ISETP.GE.AND P3, PT, R121.reuse, 0x31, PT ;  /* 0x000000317900780c */ /* 0x040fe40003f66270 */
[----:B------:R-:W-:-:S02]  /*2b80*/  ISETP.GE.AND P4, PT, R121, 0x38, PT ;  /* 0x000000387900780c */ /* 0x000fc40003f86270 */
[----:B------:R-:W-:Y:S02]  /*2b90*/  ISETP.GE.AND P5, PT, R121, 0x39, PT ;  /* 0x000000397900780c */ /* 0x000fe40003fa6270 */
[----:B-1----:R-:W-:Y:S02]  /*2ba0*/  FSEL R210, R236, -INF , !P2 ;  /* 0xff800000ecd27808 */ /* 0x002fe40005000000 */
[----:B-----5:R-:W-:Y:S02]  /*2bb0*/  FSEL R207, R235, -INF , !P0 ;  /* 0xff800000ebcf7808 */ /* 0x020fe40004000000 */
[----:B------:R-:W-:Y:S02]  /*2bc0*/  FSEL R209, R234, -INF , !P1 ;  /* 0xff800000ead17808 */ /* 0x000fe40004800000 */
[C---:B------:R-:W-:Y:S02]  /*2bd0*/  ISETP.GE.AND P2, PT, R122.reuse, 0x31, PT ;  /* 0x000000317a00780c */ /* 0x040fe40003f46270 */
[----:B------:R-:W-:-:S02]  /*2be0*/  ISETP.GE.AND P0, PT, R122, 0x38, PT ;  /* 0x000000387a00780c */ /* 0x000fc40003f06270 */
[----:B------:R-:W-:Y:S02]  /*2bf0*/  ISETP.GE.AND P1, PT, R122, 0x39, PT ;  /* 0x000000397a00780c */ /* 0x000fe40003f26270 */
[C---:B------:R-:W-:Y:S02]  /*2c00*/  ISETP.GT.OR P3, PT, R120.reuse, 0x31, !P3 ;  /* 0x000000317800780c */ /* 0x040fe40005f64670 */
[C---:B------:R-:W-:Y:S02]  /*2c10*/  ISETP.GT.OR P4, PT, R120.reuse, 0x38, !P4 ;  /* 0x000000387800780c */ /* 0x040fe40006784670 */
[----:B------:R-:W-:Y:S02]  /*2c20*/  ISETP.GT.OR P5, PT, R120, 0x39, !P5 ;  /* 0x000000397800780c */ /* 0x000fe40006fa4670 */
[----:B------:R-:W-:Y:S01]  /*2c30*/  WARPGROUP.ARRIVE ;  /* 0x00000000000079c5 */ /* 0x000fe20000000000 */
[C---:B------:R-:W-:Y:S02]  /*2c40*/  ISETP.GT.OR P2, PT, R223.reuse, 0x31, !P2 ;  /* 0x00000031df00780c */ /* 0x040fe40005744670 */
[----:B------:R-:W-:-:S02]  /*2c50*/  ISETP.GT.OR P0, PT, R223, 0x38, !P0 ;  /* 0x00000038df00780c */ /* 0x000fc40004704670 */
[----:B------:R-:W-:Y:S01]  /*2c60*/  ISETP.GT.OR P1, PT, R223, 0x39, !P1 ;  /* 0x00000039df00780c */ /* 0x000fe20004f24670 */
[----:B------:R-:W-:Y:S01]  /*2c70*/  HGMMA.64x64x16.F32.BF16 R120, R160, gdesc[UR8], RZ, !UPT, gsb0 ;  /* 0x00e00008a0787df0 */ /* 0x000fe2000c0018ff */
[----:B------:R-:W-:Y:S01]  /*2c80*/  UMOV UR11, 0x80000020 ;  /* 0x80000020000b7882 */ /* 0x000fe20000000000 */
[----:B------:R-:W-:Y:S01]  /*2c90*/  FMUL.FTZ R223, R158, UR18 ;  /* 0x000000129edf7c20 */ /* 0x000fe20008410000 */
[----:B------:R-:W-:Y:S02]  /*2ca0*/  WARPGROUP.DEPBAR.LE gsb0, 0x0 ;  /* 0x00008000000079c5 */ /* 0x000fe40000010000 */
[----:B------:R-:W-:Y:S01]  /*2cb0*/  WARPGROUP.ARRIVE ;  /* 0x00000000000079c5 */ /* 0x000fe20000000000 */
[----:B------:R1:W-:Y:S05]  /*2cc0*/  MUFU.EX2 R158, R230 ;  /* 0x000000e6009e7308 */ /* 0x0003ea0000000800 */
[----:B------:R-:W-:Y:S01]  /*2cd0*/  HGMMA.64x64x16.F32.BF16 R120, R172, gdesc[UR12], R120, gsb0 ;  /* 0x00e0000cac787df0 */ /* 0x000fe20008001878 */
[----:B------:R-:W-:Y:S01]  /*2ce0*/  UMOV UR14, UR12 ;  /* 0x0000000c000e7c82 */ /* 0x000fe20008000000 */
[----:B------:R-:W-:Y:S01]  /*2cf0*/  UMOV UR15, 0x80000020 ;  /* 0x80000020000f7882 */ /* 0x000fe20000000000 */
[----:B------:R-:W-:Y:S01]  /*2d00*/  UIADD3 UR12, UR10, 0x102, URZ ;  /* 0x000001020a0c7890 */ /* 0x000fe2000fffe03f */
[----:B------:R-:W-:Y:S01]  /*2d10*/  FFMA.FTZ R214, R214, UR19, -R188 ;  /* 0x00000013d6d67c23 */ /* 0x000fe200080108bc */
[----:B------:R-:W-:Y:S01]  /*2d20*/  FFMA.FTZ R213, R213, UR19, -R186 ;  /* 0x00000013d5d57c23 */ /* 0x000fe200080108ba */
[--C-:B------:R-:W-:Y:S01]  /*2d30*/  FFMA.FTZ R206, R206, UR19, -R185.reuse ;  /* 0x00000013cece7c23 */ /* 0x100fe200080108b9 */
[----:B------:R-:W-:Y:S01]  /*2d40*/  FFMA.FTZ R210, R210, UR19, -R185 ;  /* 0x00000013d2d27c23 */ /* 0x000fe200080108b9 */
[----:B------:R-:W-:Y:S01]  /*2d50*/  MUFU.TANH R223, R223 ;  /* 0x000000df00df7308 */ /* 0x000fe20000002400 */
[----:B------:R-:W-:-:S02]  /*2d60*/  WARPGROUP.DEPBAR.LE gsb0, 0x0 ;  /* 0x00008000000079c5 */ /* 0x000fc40000010000 */
[----:B------:R-:W-:-:S06]  /*2d70*/  WARPGROUP.ARRIVE ;  /* 0x00000000000079c5 */ /* 0x000fcc0000000000 */
[----:B------:R-:W-:Y:S01]  /*2d80*/  HGMMA.64x64x16.F32.BF16 R120, R164, gdesc[UR12], R120, gsb0 ;  /* 0x00e0000ca4787df0 */ /* 0x000fe20008001878 */
[----:B------:R-:W-:Y:S01]  /*2d90*/  UMOV UR14, UR12 ;  /* 0x0000000c000e7c82 */ /* 0x000fe20008000000 */
[----:B------:R-:W-:Y:S01]  /*2da0*/  UMOV UR15, 0x80000020 ;  /* 0x80000020000f7882 */ /* 0x000fe20000000000 */
[----:B------:R-:W-:Y:S02]  /*2db0*/  UIADD3 UR12, UR10, 0x200, URZ ;  /* 0x000002000a0c7890 */ /* 0x000fe4000fffe03f */
[----:B------:R-:W-:Y:S01]  /*2dc0*/  UIADD3 UR10, UR10, 0x202, URZ ;  /* 0x000002020a0a7890 */ /* 0x000fe2000fffe03f */
[----:B------:R-:W-:Y:S02]  /*2dd0*/  WARPGROUP.DEPBAR.LE gsb0, 0x0 ;  /* 0x00008000000079c5 */ /* 0x000fe40000010000 */
[----:B------:R-:W-:-:S06]  /*2de0*/  WARPGROUP.ARRIVE ;  /* 0x00000000000079c5 */ /* 0x000fcc0000000000 */
[----:B------:R-:W-:Y:S01]  /*2df0*/  HGMMA.64x64x16.F32.BF16 R120, R176, gdesc[UR12], R120, gsb0 ;  /* 0x00e0000cb0787df0 */ /* 0x000fe20008001878 */
[----:B------:R-:W-:Y:S01]  /*2e00*/  UMOV UR14, UR12 ;  /* 0x0000000c000e7c82 */ /* 0x000fe20008000000 */
[----:B------:R-:W-:Y:S01]  /*2e10*/  UMOV UR15, 0x80000020 ;  /* 0x80000020000f7882 */ /* 0x000fe20000000000 */
[----:B------:R-:W-:Y:S02]  /*2e20*/  WARPGROUP.DEPBAR.LE gsb0, 0x0 ;  /* 0x00008000000079c5 */ /* 0x000fe40000010000 */
[----:B------:R-:W-:-:S06]  /*2e30*/  WARPGROUP.ARRIVE ;  /* 0x00000000000079c5 */ /* 0x000fcc0000000000 */
[----:B------:R-:W-:Y:S03]  /*2e40*/  HGMMA.64x64x16.F32.BF16 R120, R168, gdesc[UR12], R120, gsb0 ;  /* 0x00e0000ca8787df0 */ /* 0x000fe60008001878 */
[----:B------:R-:W-:Y:S02]  /*2e50*/  WARPGROUP.DEPBAR.LE gsb0, 0x0 ;  /* 0x00008000000079c5 */ /* 0x000fe40000010000 */
[----:B------:R-:W-:-:S06]  /*2e60*/  WARPGROUP.ARRIVE ;  /* 0x00000000000079c5 */ /* 0x000fcc0000000000 */
[----:B------:R-:W-:Y:S01]  /*2e70*/  HGMMA.64x64x16.F32.BF16 R120, R180, gdesc[UR8], R120, gsb0 ;  /* 0x00e00008b4787df0 */ /* 0x000fe20008001878 */
[----:B------:R-:W-:Y:S02]  /*2e80*/  FFMA.FTZ R188, R217, UR19, -R188 ;  /* 0x00000013d9bc7c23 */ /* 0x000fe400080108bc */
[----:B------:R-:W-:Y:S02]  /*2e90*/  WARPGROUP.DEPBAR.LE gsb0, 0x0 ;  /* 0x00008000000079c5 */ /* 0x000fe40000010000 */
[----:B------:R-:W1:Y:S04]  /*2ea0*/  LDS.64 R192, [R5+0x1e200] ;  /* 0x01e2000005c07984 */ /* 0x000e680000000a00 */
[----:B------:R-:W2:Y:S01]  /*2eb0*/  LDS.64 R156, [R5+0x1e220] ;  /* 0x01e22000059c7984 */ /* 0x000ea20000000a00 */
[--C-:B-1----:R-:W-:Y:S01]  /*2ec0*/  FADD.FTZ R230, R120, -R192.reuse ;  /* 0x800000c078e67221 */ /* 0x102fe20000010000 */
[----:B------:R-:W-:Y:S01]  /*2ed0*/  FADD.FTZ R192, R122, -R192 ;  /* 0x800000c07ac07221 */ /* 0x000fe20000010000 */
[----:B------:R-:W-:Y:S01]  /*2ee0*/  FFMA.FTZ R122, R228, UR19, -R190 ;  /* 0x00000013e47a7c23 */ /* 0x000fe200080108be */
[----:B------:R-:W-:Y:S01]  /*2ef0*/  FFMA.FTZ R190, -R6, R6, 1 ;  /* 0x3f80000006be7423 */ /* 0x000fe20000010106 */
[--C-:B------:R-:W-:Y:S01]  /*2f00*/  FADD.FTZ R6, R123, -R193.reuse ;  /* 0x800000c17b067221 */ /* 0x100fe20000010000 */
[----:B---3--:R-:W-:Y:S01]  /*2f10*/  FMUL.FTZ R123, R153, R192 ;  /* 0x000000c0997b7220 */ /* 0x008fe20000410000 */
[----:B------:R-:W-:Y:S01]  /*2f20*/  FADD.FTZ R231, R121, -R193 ;  /* 0x800000c179e77221 */ /* 0x000fe20000010000 */
[----:B------:R-:W-:Y:S01]  /*2f30*/  FFMA.FTZ R193, -R9, R9, 1 ;  /* 0x3f80000009c17423 */ /* 0x000fe20000010109 */
[----:B------:R-:W-:Y:S01]  /*2f40*/  FMUL.FTZ R6, R155, R6 ;  /* 0x000000069b067220 */ /* 0x000fe20000410000 */
[----:B------:R-:W-:Y:S01]  /*2f50*/  FMUL.FTZ R192, R8, R123 ;  /* 0x0000007b08c07220 */ /* 0x000fe20000410000 */
[----:B------:R-:W-:Y:S01]  /*2f60*/  FFMA.FTZ R123, R218, UR19, -R191 ;  /* 0x00000013da7b7c23 */ /* 0x000fe200080108bf */
[----:B------:R-:W-:Y:S01]  /*2f70*/  FFMA.FTZ R191, -R7, R7, 1 ;  /* 0x3f80000007bf7423 */ /* 0x000fe20000010107 */
[----:B------:R-:W-:-:S02]  /*2f80*/  FMUL.FTZ R193, R193, R6 ;  /* 0x00000006c1c17220 */ /* 0x000fc40000410000 */
[----:B------:R-:W1:Y:S01]  /*2f90*/  LDS.64 R6, [R5+0x1e240] ;  /* 0x01e2400005067984 */ /* 0x000e620000000a00 */
[----:B--2---:R-:W-:Y:S01]  /*2fa0*/  FADD.FTZ R217, R125, -R157 ;  /* 0x8000009d7dd97221 */ /* 0x004fe20000010000 */
[----:B------:R2:W-:Y:S01]  /*2fb0*/  MUFU.EX2 R9, R214 ;  /* 0x000000d600097308 */ /* 0x0005e20000000800 */
[----:B------:R-:W-:Y:S01]  /*2fc0*/  FFMA.FTZ R125, R215, UR19, -R189 ;  /* 0x00000013d77d7c23 */ /* 0x000fe200080108bd */
[----:B------:R-:W-:Y:S01]  /*2fd0*/  FFMA.FTZ R215, -R11, R11, 1 ;  /* 0x3f8000000bd77423 */ /* 0x000fe2000001010b */
[----:B--2---:R-:W-:Y:S01]  /*2fe0*/  FFMA.FTZ R214, -R10, R10, 1 ;  /* 0x3f8000000ad67423 */ /* 0x004fe2000001010a */
[----:B------:R-:W-:-:S04]  /*2ff0*/  FMUL.FTZ R10, R194, R217 ;  /* 0x000000d9c20a7220 */ /* 0x000fc80000410000 */
[----:B------:R-:W2:Y:S01]  /*3000*/  MUFU.EX2 R120, R229 ;  /* 0x000000e500787308 */ /* 0x000ea20000000800 */
[----:B------:R-:W-:Y:S02]  /*3010*/  FMUL.FTZ R215, R215, R10 ;  /* 0x0000000ad7d77220 */ /* 0x000fe40000410000 */
[----:B------:R-:W3:Y:S01]  /*3020*/  LDS.64 R10, [R5+0x1e260] ;  /* 0x01e26000050a7984 */ /* 0x000ee20000000a00 */
[----:B------:R-:W-:-:S04]  /*3030*/  FADD.FTZ R126, R126, -R156 ;  /* 0x8000009c7e7e7221 */ /* 0x000fc80000010000 */
[----:B------:R-:W5:Y:S01]  /*3040*/  MUFU.EX2 R121, R227 ;  /* 0x000000e300797308 */ /* 0x000f620000000800 */
[----:B------:R-:W-:Y:S01]  /*3050*/  FADD.FTZ R127, R127, -R157 ;  /* 0x8000009d7f7f7221 */ /* 0x000fe20000010000 */
[----:B------:R-:W-:Y:S01]  /*3060*/  FFMA.FTZ R157, -R12, R12, 1 ;  /* 0x3f8000000c9d7423 */ /* 0x000fe2000001010c */
[----:B------:R-:W-:-:S05]  /*3070*/  FMUL.FTZ R126, R159, R126 ;  /* 0x0000007e9f7e7220 */ /* 0x000fca0000410000 */
[----:B------:R-:W5:Y:S01]  /*3080*/  MUFU.EX2 R122, R122 ;  /* 0x0000007a007a7308 */ /* 0x000f620000000800 */
[----:B------:R-:W-:Y:S01]  /*3090*/  FMUL.FTZ R157, R157, R126 ;  /* 0x0000007e9d9d7220 */ /* 0x000fe20000410000 */
[----:B------:R-:W-:Y:S01]  /*30a0*/  FFMA.FTZ R126, R152, UR19, -R186 ;  /* 0x00000013987e7c23 */ /* 0x000fe200080108ba */
[----:B------:R-:W-:Y:S01]  /*30b0*/  FFMA.FTZ R186, -R13, R13, 1 ;  /* 0x3f8000000dba7423 */ /* 0x000fe2000001010d */
[----:B--2---:R-:W-:Y:S01]  /*30c0*/  FMUL.FTZ R127, R120, R127 ;  /* 0x0000007f787f7220 */ /* 0x004fe20000410000 */
[--C-:B------:R-:W-:Y:S01]  /*30d0*/  FFMA.FTZ R208, R208, UR19, -R184.reuse ;  /* 0x00000013d0d07c23 */ /* 0x100fe200080108b8 */
[----:B------:R-:W-:Y:S01]  /*30e0*/  FFMA.FTZ R211, R211, UR19, -R184 ;  /* 0x00000013d3d37c23 */ /* 0x000fe200080108b8 */
[--C-:B-1----:R-:W-:Y:S01]  /*30f0*/  FADD.FTZ R185, R128, -R6.reuse ;  /* 0x8000000680b97221 */ /* 0x102fe20000010000 */
[----:B------:R-:W-:Y:S01]  /*3100*/  FADD.FTZ R6, R130, -R6 ;  /* 0x8000000682067221 */ /* 0x000fe20000010000 */
[----:B------:R-:W-:Y:S01]  /*3110*/  FMUL.FTZ R186, R186, R127 ;  /* 0x0000007fbaba7220 */ /* 0x000fe20000410000 */
[----:B------:R1:W2:Y:S01]  /*3120*/  MUFU.EX2 R8, R219 ;  /* 0x000000db00087308 */ /* 0x0002a20000000800 */
[--C-:B------:R-:W-:Y:S01]  /*3130*/  FFMA.FTZ R127, R154, UR19, -R187.reuse ;  /* 0x000000139a7f7c23 */ /* 0x100fe200080108bb */
[----:B------:R-:W-:Y:S01]  /*3140*/  FFMA.FTZ R152, R212, UR19, -R187 ;  /* 0x00000013d4987c23 */ /* 0x000fe200080108bb */
[----:B------:R-:W-:Y:S01]  /*3150*/  FFMA.FTZ R184, -R14, R14, 1 ;  /* 0x3f8000000eb87423 */ /* 0x000fe2000001010e */
[--C-:B------:R-:W-:Y:S01]  /*3160*/  FADD.FTZ R187, R129, -R7.reuse ;  /* 0x8000000781bb7221 */ /* 0x100fe20000010000 */
[----:B------:R-:W-:Y:S01]  /*3170*/  FADD.FTZ R154, R131, -R7 ;  /* 0x80000007839a7221 */ /* 0x000fe20000010000 */
[----:B-----5:R-:W-:-:S02]  /*3180*/  FMUL.FTZ R14, R121, R6 ;  /* 0x00000006790e7220 */ /* 0x020fc40000410000 */
[----:B------:R-:W5:Y:S01]  /*3190*/  MUFU.EX2 R123, R123 ;  /* 0x0000007b007b7308 */ /* 0x000f620000000800 */
[----:B------:R-:W4:Y:S01]  /*31a0*/  LDS.64 R6, [R5+0x1e280] ;  /* 0x01e2800005067984 */ /* 0x000f220000000a00 */
[----:B-1----:R-:W-:Y:S01]  /*31b0*/  FADD.FTZ R219, R124, -R156 ;  /* 0x8000009c7cdb7221 */ /* 0x002fe20000010000 */
[----:B------:R-:W-:-:S05]  /*31c0*/  FMUL.FTZ R185, R122, R185 ;  /* 0x000000b97ab97220 */ /* 0x000fca0000410000 */
[----:B------:R-:W1:Y:S01]  /*31d0*/  MUFU.EX2 R124, R188 ;  /* 0x000000bc007c7308 */ /* 0x000e620000000800 */
[----:B------:R-:W-:Y:S01]  /*31e0*/  FMUL.FTZ R184, R184, R185 ;  /* 0x000000b9b8b87220 */ /* 0x000fe20000410000 */
[----:B------:R-:W-:Y:S01]  /*31f0*/  FFMA.FTZ R185, -R17, R17, 1 ;  /* 0x3f80000011b97423 */ /* 0x000fe20000010111 */
[----:B------:R-:W-:Y:S01]  /*3200*/  FFMA.FTZ R129, -R15, R15, 1 ;  /* 0x3f8000000f817423 */ /* 0x000fe2000001010f */
[----:B------:R-:W-:Y:S01]  /*3210*/  FFMA.FTZ R216, R216, UR19, -R189 ;  /* 0x00000013d8d87c23 */ /* 0x000fe200080108bd */
[----:B------:R-:W-:Y:S02]  /*3220*/  FSEL R131, R221, -INF , !P4 ;  /* 0xff800000dd837808 */ /* 0x000fe40006000000 */
[----:B------:R-:W-:Y:S01]  /*3230*/  FSEL R15, R223, -INF , !P0 ;  /* 0xff800000df0f7808 */ /* 0x000fe20004000000 */
[----:B------:R-:W1:Y:S01]  /*3240*/  MUFU.EX2 R125, R125 ;  /* 0x0000007d007d7308 */ /* 0x000e620000000800 */
[----:B------:R-:W-:Y:S01]  /*3250*/  FMUL.FTZ R185, R185, R14 ;  /* 0x0000000eb9b97220 */ /* 0x000fe20000410000 */
[----:B--2---:R-:W-:Y:S01]  /*3260*/  FMUL.FTZ R14, R8, R187 ;  /* 0x000000bb080e7220 */ /* 0x004fe20000410000 */
[----:B-----5:R-:W-:Y:S01]  /*3270*/  FMUL.FTZ R187, R123, R154 ;  /* 0x0000009a7bbb7220 */ /* 0x020fe20000410000 */
[--C-:B------:R-:W-:Y:S01]  /*3280*/  FFMA.FTZ R131, R131, UR19, -R20.reuse ;  /* 0x0000001383837c23 */ /* 0x100fe20008010814 */
[----:B------:R-:W-:Y:S01]  /*3290*/  FFMA.FTZ R154, R15, UR19, -R20 ;  /* 0x000000130f9a7c23 */ /* 0x000fe20008010814 */
[----:B------:R-:W-:-:S02]  /*32a0*/  FFMA.FTZ R130, -R18, R18, 1 ;  /* 0x3f80000012827423 */ /* 0x000fc40000010112 */
[----:B------:R-:W2:Y:S01]  /*32b0*/  MUFU.EX2 R12, R216 ;  /* 0x000000d8000c7308 */ /* 0x000ea20000000800 */
[----:B------:R-:W-:Y:S01]  /*32c0*/  FSEL R20, R222, -INF , !P5 ;  /* 0xff800000de147808 */ /* 0x000fe20006800000 */
[----:B---3--:R-:W-:Y:S01]  /*32d0*/  FADD.FTZ R189, R134, -R10 ;  /* 0x8000000a86bd7221 */ /* 0x008fe20000010000 */
[--C-:B------:R-:W-:Y:S01]  /*32e0*/  FFMA.FTZ R207, R207, UR19, -R22.reuse ;  /* 0x00000013cfcf7c23 */ /* 0x100fe20008010816 */
[----:B------:R-:W-:Y:S01]  /*32f0*/  FFMA.FTZ R209, R209, UR19, -R22 ;  /* 0x00000013d1d17c23 */ /* 0x000fe20008010816 */
[----:B------:R-:W-:Y:S01]  /*3300*/  FMUL.FTZ R130, R130, R187 ;  /* 0x000000bb82827220 */ /* 0x000fe20000410000 */
[----:B------:R-:W-:Y:S02]  /*3310*/  FSEL R156, R224, -INF , !P1 ;  /* 0xff800000e09c7808 */ /* 0x000fe40004800000 */
[----:B------:R3:W-:Y:S01]  /*3320*/  MUFU.EX2 R22, R208 ;  /* 0x000000d000167308 */ /* 0x0007e20000000800 */
[----:B------:R-:W-:Y:S01]  /*3330*/  FFMA.FTZ R134, R20, UR19, -R21 ;  /* 0x0000001314867c23 */ /* 0x000fe20008010815 */
[----:B------:R-:W-:Y:S01]  /*3340*/  FFMA.FTZ R187, -R197, R197, 1 ;  /* 0x3f800000c5bb7423 */ /* 0x000fe200000101c5 */
[----:B------:R-:W-:Y:S01]  /*3350*/  FMUL.FTZ R129, R129, R14 ;  /* 0x0000000e81817220 */ /* 0x000fe20000410000 */
[----:B------:R-:W-:Y:S01]  /*3360*/  FADD.FTZ R20, R133, -R11 ;  /* 0x8000000b85147221 */ /* 0x000fe20000010000 */
[----:B------:R-:W5:Y:S01]  /*3370*/  LDS.64 R14, [R5+0x1e2a0] ;  /* 0x01e2a000050e7984 */ /* 0x000f620000000a00 */
[----:B---3--:R-:W-:Y:S01]  /*3380*/  FADD.FTZ R208, R132, -R10 ;  /* 0x8000000a84d07221 */ /* 0x008fe20000010000 */
[----:B-1----:R-:W-:Y:S01]  /*3390*/  FMUL.FTZ R10, R124, R189 ;  /* 0x000000bd7c0a7220 */ /* 0x002fe20000410000 */
[----:B------:R-:W-:Y:S01]  /*33a0*/  FFMA.FTZ R156, R156, UR19, -R21 ;  /* 0x000000139c9c7c23 */ /* 0x000fe20008010815 */
[----:B------:R-:W1:Y:S01]  /*33b0*/  MUFU.EX2 R126, R126 ;  /* 0x0000007e007e7308 */ /* 0x000e620000000800 */
[----:B------:R-:W-:Y:S01]  /*33c0*/  FFMA.FTZ R132, -R19, R19, 1 ;  /* 0x3f80000013847423 */ /* 0x000fe20000010113 */
[----:B------:R-:W-:Y:S01]  /*33d0*/  FMUL.FTZ R187, R187, R10 ;  /* 0x0000000abbbb7220 */ /* 0x000fe20000410000 */
[----:B------:R-:W-:Y:S01]  /*33e0*/  FMUL.FTZ R21, R9, R208 ;  /* 0x000000d009157220 */ /* 0x000fe20000410000 */
[----:B------:R-:W-:Y:S01]  /*33f0*/  FADD.FTZ R11, R135, -R11 ;  /* 0x8000000b870b7221 */ /* 0x000fe20000010000 */
[----:B------:R-:W-:Y:S01]  /*3400*/  FMUL.FTZ R10, R125, R20 ;  /* 0x000000147d0a7220 */ /* 0x000fe20000410000 */
[----:B------:R-:W-:-:S02]  /*3410*/  FFMA.FTZ R133, -R196, R196, 1 ;  /* 0x3f800000c4857423 */ /* 0x000fc400000101c4 */
[----:B------:R-:W3:Y:S01]  /*3420*/  MUFU.EX2 R13, R213 ;  /* 0x000000d5000d7308 */ /* 0x000ee20000000800 */
[----:B------:R-:W-:Y:S01]  /*3430*/  FMUL.FTZ R132, R132, R21 ;  /* 0x0000001584847220 */ /* 0x000fe20000410000 */
[----:B------:R-:W-:Y:S01]  /*3440*/  FSEL R128, R195, -INF , !P3 ;  /* 0xff800000c3807808 */ /* 0x000fe20005800000 */
[----:B--2---:R-:W-:Y:S01]  /*3450*/  FMUL.FTZ R21, R12, R11 ;  /* 0x0000000b0c157220 */ /* 0x004fe20000410000 */
[----:B------:R-:W-:-:S04]  /*3460*/  FSEL R188, R220, -INF , !P2 ;  /* 0xff800000dcbc7808 */ /* 0x000fc80005000000 */
[----:B------:R-:W2:Y:S01]  /*3470*/  MUFU.EX2 R152, R152 ;  /* 0x0000009800987308 */ /* 0x000ea20000000800 */
[----:B------:R-:W-:Y:S02]  /*3480*/  FMUL.FTZ R133, R133, R10 ;  /* 0x0000000a85857220 */ /* 0x000fe40000410000 */
[----:B------:R-:W5:Y:S01]  /*3490*/  LDS.64 R10, [R5+0x1e2c0] ;  /* 0x01e2c000050a7984 */ /* 0x000f620000000a00 */
[--C-:B------:R-:W-:Y:S01]  /*34a0*/  FFMA.FTZ R128, R128, UR19, -R23.reuse ;  /* 0x0000001380807c23 */ /* 0x100fe20008010817 */
[----:B------:R-:W-:Y:S01]  /*34b0*/  FFMA.FTZ R188, R188, UR19, -R23 ;  /* 0x00000013bcbc7c23 */ /* 0x000fe20008010817 */
[--C-:B----4-:R-:W-:Y:S02]  /*34c0*/  FADD.FTZ R189, R136, -R6.reuse ;  /* 0x8000000688bd7221 */ /* 0x110fe40000010000 */
[----:B------:R4:W-:Y:S01]  /*34d0*/  MUFU.EX2 R23, R206 ;  /* 0x000000ce00177308 */ /* 0x0009e20000000800 */
[----:B------:R-:W-:Y:S01]  /*34e0*/  FFMA.FTZ R198, -R198, R198, 1 ;  /* 0x3f800000c6c67423 */ /* 0x000fe200000101c6 */
[----:B------:R-:W-:Y:S01]  /*34f0*/  FADD.FTZ R6, R138, -R6 ;  /* 0x800000068a067221 */ /* 0x000fe20000010000 */
[----:B-1----:R-:W-:Y:S01]  /*3500*/  FMUL.FTZ R196, R126, R189 ;  /* 0x000000bd7ec47220 */ /* 0x002fe20000410000 */
[--C-:B----4-:R-:W-:Y:S01]  /*3510*/  FADD.FTZ R206, R137, -R7.reuse ;  /* 0x8000000789ce7221 */ /* 0x110fe20000010000 */
[----:B------:R-:W-:-:S03]  /*3520*/  FADD.FTZ R7, R139, -R7 ;  /* 0x800000078b077221 */ /* 0x000fc60000010000 */
[----:B------:R-:W1:Y:S01]  /*3530*/  MUFU.EX2 R127, R127 ;  /* 0x0000007f007f7308 */ /* 0x000e620000000800 */
[----:B------:R-:W-:Y:S01]  /*3540*/  FMUL.FTZ R136, R198, R21 ;  /* 0x00000015c6887220 */ /* 0x000fe20000410000 */
[----:B---3--:R-:W-:Y:S01]  /*3550*/  FMUL.FTZ R198, R13, R6 ;  /* 0x000000060dc67220 */ /* 0x008fe20000410000 */
[----:B--2---:R-:W-:Y:S02]  /*3560*/  FMUL.FTZ R189, R152, R7 ;  /* 0x0000000798bd7220 */ /* 0x004fe40000410000 */
[----:B------:R2:W3:Y:S01]  /*3570*/  LDS.64 R6, [R5+0x1e2e0] ;  /* 0x01e2e00005067984 */ /* 0x0004e20000000a00 */
[----:B------:R-:W-:Y:S02]  /*3580*/  FFMA.FTZ R138, -R200, R200, 1 ;  /* 0x3f800000c88a7423 */ /* 0x000fe400000101c8 */
[----:B------:R-:W4:Y:S01]  /*3590*/  MUFU.EX2 R17, R211 ;  /* 0x000000d300117308 */ /* 0x000f220000000800 */
[----:B------:R-:W-:Y:S01]  /*35a0*/  FFMA.FTZ R137, -R201, R201, 1 ;  /* 0x3f800000c9897423 */ /* 0x000fe200000101c9 */
[----:B-1----:R-:W-:-:S06]  /*35b0*/  FMUL.FTZ R139, R127, R206 ;  /* 0x000000ce7f8b7220 */ /* 0x002fcc0000410000 */
[----:B------:R1:W3:Y:S01]  /*35c0*/  MUFU.EX2 R21, R188 ;  /* 0x000000bc00157308 */ /* 0x0002e20000000800 */
[----:B------:R-:W-:Y:S01]  /*35d0*/  FMUL.FTZ R138, R138, R139 ;  /* 0x0000008b8a8a7220 */ /* 0x000fe20000410000 */
[--C-:B-----5:R-:W-:Y:S01]  /*35e0*/  FADD.FTZ R139, R140, -R14.reuse ;  /* 0x8000000e8c8b7221 */ /* 0x120fe20000010000 */
[----:B------:R-:W-:Y:S01]  /*35f0*/  FMUL.FTZ R137, R137, R198 ;  /* 0x000000c689897220 */ /* 0x000fe20000410000 */
[----:B------:R-:W-:-:S04]  /*3600*/  FADD.FTZ R198, R142, -R14 ;  /* 0x8000000e8ec67221 */ /* 0x000fc80000010000 */
[----:B------:R-:W5:Y:S01]  /*3610*/  MUFU.EX2 R128, R128 ;  /* 0x0000008000807308 */ /* 0x000f620000000800 */
[----:B------:R-:W-:Y:S01]  /*3620*/  FFMA.FTZ R203, -R203, R203, 1 ;  /* 0x3f800000cbcb7423 */ /* 0x000fe200000101cb */
[----:B------:R-:W-:Y:S01]  /*3630*/  FMUL.FTZ R142, R22, R139 ;  /* 0x0000008b168e7220 */ /* 0x000fe20000410000 */
[----:B-1----:R-:W-:Y:S01]  /*3640*/  FADD.FTZ R188, R141, -R15 ;  /* 0x8000000f8dbc7221 */ /* 0x002fe20000010000 */
[--C-:B------:R-:W-:Y:S02]  /*3650*/  FADD.FTZ R145, R145, -R11.reuse ;  /* 0x8000000b91917221 */ /* 0x100fe40000010000 */
[----:B--2---:R-:W-:Y:S01]  /*3660*/  FMUL.FTZ R5, R203, R142 ;  /* 0x0000008ecb057220 */ /* 0x004fe20000410000 */
[----:B------:R-:W-:Y:S01]  /*3670*/  FADD.FTZ R142, R147, -R11 ;  /* 0x8000000b938e7221 */ /* 0x000fe20000010000 */
[----:B------:R-:W1:Y:S01]  /*3680*/  MUFU.EX2 R154, R154 ;  /* 0x0000009a009a7308 */ /* 0x000e620000000800 */
[----:B------:R-:W-:Y:S01]  /*3690*/  FFMA.FTZ R14, -R205, R205, 1 ;  /* 0x3f800000cd0e7423 */ /* 0x000fe200000101cd */
[----:B------:R-:W-:Y:S01]  /*36a0*/  FFMA.FTZ R140, -R204, R204, 1 ;  /* 0x3f800000cc8c7423 */ /* 0x000fe200000101cc */
[----:B----4-:R-:W-:Y:S01]  /*36b0*/  FMUL.FTZ R139, R17, R198 ;  /* 0x000000c6118b7220 */ /* 0x010fe20000410000 */
[----:B------:R-:W-:-:S04]  /*36c0*/  FMUL.FTZ R141, R23, R188 ;  /* 0x000000bc178d7220 */ /* 0x000fc80000410000 */
[----:B------:R-:W2:Y:S01]  /*36d0*/  MUFU.EX2 R11, R156 ;  /* 0x0000009c000b7308 */ /* 0x000ea20000000800 */
[----:B------:R-:W-:Y:S01]  /*36e0*/  FMUL.FTZ R14, R14, R139 ;  /* 0x0000008b0e0e7220 */ /* 0x000fe20000410000 */
[----:B------:R-:W-:Y:S01]  /*36f0*/  FMUL.FTZ R140, R140, R141 ;  /* 0x0000008d8c8c7220 */ /* 0x000fe20000410000 */
[----:B------:R-:W-:-:S05]  /*3700*/  FADD.FTZ R144, R144, -R10 ;  /* 0x8000000a90907221 */ /* 0x000fca0000010000 */
[----:B------:R-:W4:Y:S01]  /*3710*/  MUFU.EX2 R18, R210 ;  /* 0x000000d200127308 */ /* 0x000f220000000800 */
[----:B------:R-:W-:Y:S01]  /*3720*/  FADD.FTZ R139, R146, -R10 ;  /* 0x8000000a928b7221 */ /* 0x000fe20000010000 */
[----:B------:R-:W-:Y:S01]  /*3730*/  FFMA.FTZ R220, -R220, R220, 1 ;  /* 0x3f800000dcdc7423 */ /* 0x000fe200000101dc */
[----:B---3--:R-:W-:-:S05]  /*3740*/  FMUL.FTZ R141, R21, R142 ;  /* 0x0000008e158d7220 */ /* 0x008fca0000410000 */
[----:B------:R-:W3:Y:S01]  /*3750*/  MUFU.EX2 R19, R207 ;  /* 0x000000cf00137308 */ /* 0x000ee20000000800 */
[----:B------:R-:W-:Y:S01]  /*3760*/  FFMA.FTZ R195, -R195, R195, 1 ;  /* 0x3f800000c3c37423 */ /* 0x000fe200000101c3 */
[----:B-----5:R-:W-:-:S06]  /*3770*/  FMUL.FTZ R10, R128, R145 ;  /* 0x00000091800a7220 */ /* 0x020fcc0000410000 */
[----:B------:R-:W5:Y:S08]  /*3780*/  MUFU.EX2 R20, R209 ;  /* 0x000000d100147308 */ /* 0x000f700000000800 */
[----:B------:R-:W5:Y:S08]  /*3790*/  MUFU.EX2 R131, R131 ;  /* 0x0000008300837308 */ /* 0x000f700000000800 */
[----:B------:R-:W5:Y:S01]  /*37a0*/  MUFU.EX2 R134, R134 ;  /* 0x0000008600867308 */ /* 0x000f620000000800 */
[----:B------:R-:W-:Y:S01]  /*37b0*/  FMUL.FTZ R220, R220, R141 ;  /* 0x0000008ddcdc7220 */ /* 0x000fe20000410000 */
[----:B------:R-:W-:Y:S01]  /*37c0*/  FMUL.FTZ R195, R195, R10 ;  /* 0x0000000ac3c37220 */ /* 0x000fe20000410000 */
[--C-:B------:R-:W-:Y:S01]  /*37d0*/  FADD.FTZ R141, R150, -R6.reuse ;  /* 0x80000006968d7221 */ /* 0x100fe20000010000 */
[----:B------:R-:W-:Y:S01]  /*37e0*/  FADD.FTZ R10, R151, -R7 ;  /* 0x80000007970a7221 */ /* 0x000fe20000010000 */
[----:B------:R-:W-:Y:S01]  /*37f0*/  FFMA.FTZ R135, -R199, R199, 1 ;  /* 0x3f800000c7877423 */ /* 0x000fe200000101c7 */
[----:B------:R-:W-:Y:S01]  /*3800*/  FADD.FTZ R143, R143, -R15 ;  /* 0x8000000f8f8f7221 */ /* 0x000fe20000010000 */
[----:B------:R-:W-:Y:S01]  /*3810*/  FADD.FTZ R148, R148, -R6 ;  /* 0x8000000694947221 */ /* 0x000fe20000010000 */
[----:B------:R-:W-:Y:S01]  /*3820*/  FMUL.FTZ R233, R225, R230 ;  /* 0x000000e6e1e97220 */ /* 0x000fe20000410000 */
[----:B------:R-:W-:Y:S01]  /*3830*/  FMUL.FTZ R218, R226, R231 ;  /* 0x000000e7e2da7220 */ /* 0x000fe20000410000 */
[----:B------:R-:W-:Y:S01]  /*3840*/  FADD.FTZ R149, R149, -R7 ;  /* 0x8000000795957221 */ /* 0x000fe20000010000 */
[----:B-1----:R-:W-:Y:S01]  /*3850*/  FMUL.FTZ R6, R154, R141 ;  /* 0x0000008d9a067220 */ /* 0x002fe20000410000 */
[----:B------:R-:W-:Y:S01]  /*3860*/  FMUL.FTZ R219, R158, R219 ;  /* 0x000000db9edb7220 */ /* 0x000fe20000410000 */
[----:B--2---:R-:W-:Y:S01]  /*3870*/  FMUL.FTZ R141, R11, R10 ;  /* 0x0000000a0b8d7220 */ /* 0x004fe20000410000 */
[----:B------:R-:W-:Y:S01]  /*3880*/  FMUL.FTZ R135, R135, R196 ;  /* 0x000000c487877220 */ /* 0x000fe20000410000 */
[----:B------:R-:W-:-:S02]  /*3890*/  IMAD.U32 R10, RZ, RZ, UR5 ;  /* 0x00000005ff0a7e24 */ /* 0x000fc4000f8e00ff */
[----:B------:R-:W-:Y:S01]  /*38a0*/  FFMA.FTZ R196, -R202, R202, 1 ;  /* 0x3f800000cac47423 */ /* 0x000fe200000101ca */
[----:B------:R-:W-:Y:S01]  /*38b0*/  FFMA.FTZ R15, -R236, R236, 1 ;  /* 0x3f800000ec0f7423 */ /* 0x000fe200000101ec */
[----:B----4-:R-:W-:Y:S01]  /*38c0*/  FMUL.FTZ R188, R18, R143 ;  /* 0x0000008f12bc7220 */ /* 0x010fe20000410000 */
[----:B------:R-:W-:Y:S01]  /*38d0*/  FMUL.FTZ R190, R190, R233 ;  /* 0x000000e9bebe7220 */ /* 0x000fe20000410000 */
[----:B------:R-:W-:Y:S01]  /*38e0*/  FMUL.FTZ R191, R191, R218 ;  /* 0x000000dabfbf7220 */ /* 0x000fe20000410000 */
[----:B------:R-:W-:Y:S01]  /*38f0*/  FFMA.FTZ R235, -R235, R235, 1 ;  /* 0x3f800000ebeb7423 */ /* 0x000fe200000101eb */
[----:B------:R-:W-:Y:S01]  /*3900*/  FFMA.FTZ R234, -R234, R234, 1 ;  /* 0x3f800000eaea7423 */ /* 0x000fe200000101ea */
[----:B---3--:R-:W-:Y:S01]  /*3910*/  FMUL.FTZ R144, R19, R144 ;  /* 0x0000009013907220 */ /* 0x008fe20000410000 */
[----:B-----5:R-:W-:Y:S01]  /*3920*/  FMUL.FTZ R139, R20, R139 ;  /* 0x0000008b148b7220 */ /* 0x020fe20000410000 */
[----:B------:R-:W-:Y:S01]  /*3930*/  FFMA.FTZ R221, -R221, R221, 1 ;  /* 0x3f800000dddd7423 */ /* 0x000fe200000101dd */
[----:B------:R-:W-:Y:S01]  /*3940*/  FFMA.FTZ R223, -R223, R223, 1 ;  /* 0x3f800000dfdf7423 */ /* 0x000fe200000101df */
[----:B------:R-:W-:Y:S01]  /*3950*/  FFMA.FTZ R222, -R222, R222, 1 ;  /* 0x3f800000dede7423 */ /* 0x000fe200000101de */
[----:B------:R-:W-:Y:S01]  /*3960*/  FFMA.FTZ R224, -R224, R224, 1 ;  /* 0x3f800000e0e07423 */ /* 0x000fe200000101e0 */
[----:B------:R-:W-:Y:S01]  /*3970*/  FMUL.FTZ R148, R131, R148 ;  /* 0x0000009483947220 */ /* 0x000fe20000410000 */
[----:B------:R-:W-:Y:S01]  /*3980*/  FMUL.FTZ R149, R134, R149 ;  /* 0x0000009586957220 */ /* 0x000fe20000410000 */
[----:B------:R-:W-:Y:S01]  /*3990*/  FMUL.FTZ R214, R214, R219 ;  /* 0x000000dbd6d67220 */ /* 0x000fe20000410000 */
[----:B------:R-:W-:-:S02]  /*39a0*/  IMAD R10, R10, 0x2000, R232 ;  /* 0x000020000a0a7824 */ /* 0x000fc400078e02e8 */
[----:B------:R-:W-:Y:S01]  /*39b0*/  FMUL.FTZ R196, R196, R189 ;  /* 0x000000bdc4c47220 */ /* 0x000fe20000410000 */
[----:B------:R-:W-:Y:S01]  /*39c0*/  FMUL.FTZ R15, R15, R188 ;  /* 0x000000bc0f0f7220 */ /* 0x000fe20000410000 */
[----:B------:R-:W-:Y:S01]  /*39d0*/  FMUL.FTZ R144, R235, R144 ;  /* 0x00000090eb907220 */ /* 0x000fe20000410000 */
[----:B------:R-:W-:Y:S01]  /*39e0*/  FMUL.FTZ R139, R234, R139 ;  /* 0x0000008bea8b7220 */ /* 0x000fe20000410000 */
[----:B------:R-:W-:Y:S01]  /*39f0*/  FMUL.FTZ R146, R221, R148 ;  /* 0x00000094dd927220 */ /* 0x000fe20000410000 */
[----:B------:R-:W-:Y:S01]  /*3a00*/  FMUL.FTZ R6, R223, R6 ;  /* 0x00000006df067220 */ /* 0x000fe20000410000 */
[----:B------:R-:W-:Y:S01]  /*3a10*/  FMUL.FTZ R7, R222, R149 ;  /* 0x00000095de077220 */ /* 0x000fe20000410000 */
[----:B------:R-:W-:Y:S01]  /*3a20*/  FMUL.FTZ R141, R224, R141 ;  /* 0x0000008de08d7220 */ /* 0x000fe20000410000 */
[----:B------:R-:W-:Y:S01]  /*3a30*/  F2FP.BF16.F32.PACK_AB R188, R191, R190 ;  /* 0x000000bebfbc723e */ /* 0x000fe200000010ff */
[----:B------:R-:W-:Y:S01]  /*3a40*/  IMAD R10, R10, 0x2, R237 ;  /* 0x000000020a0a7824 */ /* 0x000fe200078e02ed */
[----:B------:R-:W-:-:S02]  /*3a50*/  F2FP.BF16.F32.PACK_AB R189, R193, R192 ;  /* 0x000000c0c1bd723e */ /* 0x000fc400000010ff */
[----:B------:R-:W-:Y:S02]  /*3a60*/  F2FP.BF16.F32.PACK_AB R190, R215, R214 ;  /* 0x000000d6d7be723e */ /* 0x000fe400000010ff */
[----:B------:R-:W-:Y:S01]  /*3a70*/  F2FP.BF16.F32.PACK_AB R191, R186, R157 ;  /* 0x0000009dbabf723e */ /* 0x000fe200000010ff */
[----:B------:R-:W-:Y:S01]  /*3a80*/  ULOP3.LUT UR8, UR8, 0x1000000, URZ, 0xfc, !UPT ;  /* 0x0100000008087892 */ /* 0x000fe2000f8efc3f */
[----:B------:R-:W-:Y:S02]  /*3a90*/  F2FP.BF16.F32.PACK_AB R184, R129, R184 ;  /* 0x000000b881b8723e */ /* 0x000fe400000010ff */
        /* <DEDUP_REMOVED lines=10> */
[----:B------:R-:W-:Y:S01]  /*3b40*/  F2FP.BF16.F32.PACK_AB R147, R141, R6 ;  /* 0x000000068d93723e */ /* 0x000fe200000010ff */
[----:B------:R1:W-:Y:S01]  /*3b50*/  STSM.16.MT88.4 [R10+0x1e800], R188 ;  /* 0x01e800bc0a007844 */ /* 0x0003e20000004200 */
[----:B------:R-:W-:Y:S01]  /*3b60*/  F2FP.BF16.F32.PACK_AB R156, R226, R225 ;  /* 0x000000e1e29c723e */ /* 0x000fe200000010ff */
[----:B------:R-:W-:Y:S01]  /*3b70*/  UIMAD UR8, UR5, 0x300, UR8 ;  /* 0x00000300050878a4 */ /* 0x000fe2000f8e0208 */
[----:B------:R-:W-:Y:S01]  /*3b80*/  F2FP.BF16.F32.PACK_AB R157, R155, R153 ;  /* 0x000000999b9d723e */ /* 0x000fe200000010ff */
[----:B------:R1:W-:Y:S01]  /*3b90*/  STSM.16.MT88.4 [R10+0x1f000], R184 ;  /* 0x01f000b80a007844 */ /* 0x0003e20000004200 */
[----:B------:R-:W-:Y:S02]  /*3ba0*/  F2FP.BF16.F32.PACK_AB R158, R194, R158 ;  /* 0x0000009ec29e723e */ /* 0x000fe400000010ff */
[----:B------:R-:W-:Y:S01]  /*3bb0*/  F2FP.BF16.F32.PACK_AB R159, R120, R159 ;  /* 0x0000009f789f723e */ /* 0x000fe200000010ff */
[----:B------:R1:W-:Y:S04]  /*3bc0*/  STSM.16.MT88.4 [R10+0x1f800], R148 ;  /* 0x01f800940a007844 */ /* 0x0003e80000004200 */
[----:B------:R1:W-:Y:S01]  /*3bd0*/  STSM.16.MT88.4 [R10+0x20000], R144 ;  /* 0x020000900a007844 */ /* 0x0003e20000004200 */
[----:B------:R-:W-:Y:S01]  /*3be0*/  WARPGROUP.ARRIVE ;  /* 0x00000000000079c5 */ /* 0x000fe20000000000 */
[----:B------:R-:W-:Y:S01]  /*3bf0*/  UMOV UR10, UR8 ;  /* 0x00000008000a7c82 */ /* 0x000fe20008000000 */
[----:B------:R-:W-:-:S04]  /*3c00*/  UMOV UR11, 0x80000020 ;  /* 0x80000020000b7882 */ /* 0x000fc80000000000 */
[----:B------:R-:W-:Y:S01]  /*3c10*/  HGMMA.64x96x16.F32.BF16 R72, R156, gdesc[UR8].tnspB, R72, gsb0 ;  /* 0x416000089c487df0 */ /* 0x000fe20008001848 */
[----:B------:R-:W-:Y:S02]  /*3c20*/  F2FP.BF16.F32.PACK_AB R120, R8, R122 ;  /* 0x0000007a0878723e */ /* 0x000fe400000010ff */
[----:B------:R-:W-:Y:S01]  /*3c30*/  F2FP.BF16.F32.PACK_AB R121, R123, R121 ;  /* 0x000000797b79723e */ /* 0x000fe200000010ff */
[----:B------:R-:W-:Y:S01]  /*3c40*/  UIADD3 UR10, UR8, 0x40, URZ ;  /* 0x00000040080a7890 */ /* 0x000fe2000fffe03f */
[----:B------:R-:W-:Y:S02]  /*3c50*/  F2FP.BF16.F32.PACK_AB R122, R125, R9 ;  /* 0x000000097d7a723e */ /* 0x000fe400000010ff */
[----:B------:R-:W-:Y:S01]  /*3c60*/  F2FP.BF16.F32.PACK_AB R123, R12, R124 ;  /* 0x0000007c0c7b723e */ /* 0x000fe200000010ff */
[----:B------:R-:W-:Y:S01]  /*3c70*/  UMOV UR11, 0x80000020 ;  /* 0x80000020000b7882 */ /* 0x000fe20000000000 */
[----:B------:R-:W-:Y:S02]  /*3c80*/  WARPGROUP.DEPBAR.LE gsb0, 0x0 ;  /* 0x00008000000079c5 */ /* 0x000fe40000010000 */
[----:B------:R-:W-:-:S06]  /*3c90*/  WARPGROUP.ARRIVE ;  /* 0x00000000000079c5 */ /* 0x000fcc0000000000 */
[----:B------:R-:W-:Y:S01]  /*3ca0*/  HGMMA.64x96x16.F32.BF16 R72, R120, gdesc[UR8].tnspB, R72, gsb0 ;  /* 0x4160000878487df0 */ /* 0x000fe20008001848 */
[----:B------:R-:W-:Y:S01]  /*3cb0*/  UIADD3 UR10, UR8, 0x80, URZ ;  /* 0x00000080080a7890 */ /* 0x000fe2000fffe03f */
[----:B------:R-:W-:Y:S01]  /*3cc0*/  UMOV UR11, 0x80000020 ;  /* 0x80000020000b7882 */ /* 0x000fe20000000000 */
[----:B------:R-:W-:Y:S01]  /*3cd0*/  VIADD R129, R237, 0x1e800 ;  /* 0x0001e800ed817836 */ /* 0x000fe20000000000 */
[----:B------:R-:W-:Y:S01]  /*3ce0*/  F2FP.BF16.F32.PACK_AB R130, R134, R131 ;  /* 0x000000838682723e */ /* 0x000fe200000010ff */
[----:B------:R-:W-:Y:S01]  /*3cf0*/  UIADD3 UR12, UR8, 0xc0, URZ ;  /* 0x000000c0080c7890 */ /* 0x000fe2000fffe03f */
[----:B------:R-:W-:Y:S02]  /*3d00*/  F2FP.BF16.F32.PACK_AB R128, R128, R19 ;  /* 0x000000138080723e */ /* 0x000fe400000010ff */
[----:B------:R-:W-:Y:S02]  /*3d10*/  R2UR UR9, R129 ;  /* 0x00000000810972ca */ /* 0x000fe400000e0000 */
[----:B------:R-:W-:-:S02]  /*3d20*/  F2FP.BF16.F32.PACK_AB R129, R21, R20 ;  /* 0x000000141581723e */ /* 0x000fc400000010ff */
[----:B------:R-:W-:Y:S01]  /*3d30*/  F2FP.BF16.F32.PACK_AB R131, R11, R154 ;  /* 0x0000009a0b83723e */ /* 0x000fe200000010ff */
[----:B------:R-:W-:Y:S02]  /*3d40*/  WARPGROUP.DEPBAR.LE gsb0, 0x0 ;  /* 0x00008000000079c5 */ /* 0x000fe40000010000 */
[----:B------:R-:W-:Y:S02]  /*3d50*/  F2FP.BF16.F32.PACK_AB R120, R127, R126 ;  /* 0x0000007e7f78723e */ /* 0x000fe400000010ff */
[----:B------:R-:W-:Y:S02]  /*3d60*/  F2FP.BF16.F32.PACK_AB R121, R152, R13 ;  /* 0x0000000d9879723e */ /* 0x000fe400000010ff */
[----:B------:R-:W-:Y:S02]  /*3d70*/  F2FP.BF16.F32.PACK_AB R122, R23, R22 ;  /* 0x00000016177a723e */ /* 0x000fe400000010ff */
[----:B------:R-:W-:-:S04]  /*3d80*/  F2FP.BF16.F32.PACK_AB R123, R18, R17 ;  /* 0x00000011127b723e */ /* 0x000fc800000010ff */
[----:B------:R-:W-:-:S06]  /*3d90*/  WARPGROUP.ARRIVE ;  /* 0x00000000000079c5 */ /* 0x000fcc0000000000 */
[----:B------:R-:W-:Y:S01]  /*3da0*/  HGMMA.64x96x16.F32.BF16 R72, R120, gdesc[UR8].tnspB, R72, gsb0 ;  /* 0x4160000878487df0 */ /* 0x000fe20008001848 */
[----:B------:R-:W-:Y:S01]  /*3db0*/  UMOV UR14, UR12 ;  /* 0x0000000c000e7c82 */ /* 0x000fe20008000000 */
[----:B------:R-:W-:Y:S01]  /*3dc0*/  UMOV UR15, 0x80000020 ;  /* 0x80000020000f7882 */ /* 0x000fe20000000000 */
[----:B------:R-:W-:Y:S02]  /*3dd0*/  WARPGROUP.DEPBAR.LE gsb0, 0x0 ;  /* 0x00008000000079c5 */ /* 0x000fe40000010000 */
[----:B------:R-:W-:-:S06]  /*3de0*/  WARPGROUP.ARRIVE ;  /* 0x00000000000079c5 */ /* 0x000fcc0000000000 */
[----:B------:R-:W-:Y:S01]  /*3df0*/  HGMMA.64x96x16.F32.BF16 R72, R128, gdesc[UR12].tnspB, R72, gsb0 ;  /* 0x4160000c80487df0 */ /* 0x000fe20008001848 */
[----:B------:R-:W-:-:S05]  /*3e00*/  IMAD R5, R16, 0x1000, R237 ;  /* 0x0000100010057824 */ /* 0x000fca00078e02ed */
[----:B------:R-:W-:Y:S01]  /*3e10*/  R2UR UR10, R5 ;  /* 0x00000000050a72ca */ /* 0x000fe200000e0000 */
[----:B------:R-:W-:-:S04]  /*3e20*/  USHF.R.U32.HI UR9, URZ, 0x4, UR9 ;  /* 0x000000043f097899 */ /* 0x000fc80008011609 */
[----:B------:R-:W-:-:S04]  /*3e30*/  ULOP3.LUT UR9, UR9, 0x3fff, URZ, 0xc0, !UPT ;  /* 0x00003fff09097892 */ /* 0x000fc8000f8ec03f */
[----:B------:R-:W-:-:S04]  /*3e40*/  ULOP3.LUT UR9, UR9, 0x10000, URZ, 0xfc, !UPT ;  /* 0x0001000009097892 */ /* 0x000fc8000f8efc3f */
[----:B------:R-:W-:Y:S02]  /*3e50*/  USHF.R.U32.HI UR10, URZ, 0x4, UR10 ;  /* 0x000000043f0a7899 */ /* 0x000fe4000801160a */
[----:B------:R-:W-:Y:S02]  /*3e60*/  ULEA UR8, UR5, UR9, 0xa ;  /* 0x0000000905087291 */ /* 0x000fe4000f8e503f */
[----:B------:R-:W-:Y:S01]  /*3e70*/  ULOP3.LUT UR10, UR10, 0x3fff, URZ, 0xc0, !UPT ;  /* 0x00003fff0a0a7892 */ /* 0x000fe2000f8ec03f */
[----:B------:R-:W-:Y:S01]  /*3e80*/  UMOV UR11, 0xc0000010 ;  /* 0xc0000010000b7882 */ /* 0x000fe20000000000 */
        /* <DEDUP_REMOVED lines=11> */
[----:B------:R-:W-:Y:S01]  /*3f40*/  UIADD3 UR20, UR10, 0x200, URZ ;  /* 0x000002000a147890 */ /* 0x000fe2000fffe03f */
[----:B------:R-:W-:Y:S01]  /*3f50*/  UMOV UR12, UR8 ;  /* 0x00000008000c7c82 */ /* 0x000fe20008000000 */
[----:B------:R-:W-:Y:S01]  /*3f60*/  UMOV UR13, UR9 ;  /* 0x00000009000d7c82 */ /* 0x000fe20008000000 */
[----:B------:R-:W-:-:S04]  /*3f70*/  UMOV UR15, 0xc0000010 ;  /* 0xc0000010000f7882 */ /* 0x000fc80000000000 */
[----:B------:R-:W-:Y:S01]  /*3f80*/  UMOV UR14, UR20 ;  /* 0x00000014000e7c82 */ /* 0x000fe20008000000 */
[----:B------:R-:W-:Y:S02]  /*3f90*/  WARPGROUP.DEPBAR.LE gsb0, 0x0 ;  /* 0x00008000000079c5 */ /* 0x000fe40000010000 */
        /* <DEDUP_REMOVED lines=17> */
[----:B------:R-:W-:Y:S01]  /*40b0*/  UIADD3 UR9, UR10, 0x220, URZ ;  /* 0x000002200a097890 */ /* 0x000fe2000fffe03f */
[----:B------:R-:W-:-:S06]  /*40c0*/  UMOV UR15, 0xc0000010 ;  /* 0xc0000010000f7882 */ /* 0x000fcc0000000000 */
[----:B------:R-:W-:Y:S01]  /*40d0*/  UMOV UR14, UR9 ;  /* 0x00000009000e7c82 */ /* 0x000fe20008000000 */
        /* <DEDUP_REMOVED lines=105> */
[----:B------:R-:W-:Y:S02]  /*4770*/  UIADD3 UR8, UR8, 0x206, URZ ;  /* 0x0000020608087890 */ /* 0x000fe4000fffe03f */
[----:B------:R-:W-:Y:S02]  /*4780*/  UIADD3 UR12, UR10, 0x2e0, URZ ;  /* 0x000002e00a0c7890 */ /* 0x000fe4000fffe03f */
[----:B------:R-:W-:Y:S01]  /*4790*/  UIADD3 UR13, UR10, 0x4e0, URZ ;  /* 0x000004e00a0d7890 */ /* 0x000fe2000fffe03f */
[----:B------:R-:W-:Y:S02]  /*47a0*/  UMOV UR11, 0xc0000010 ;  /* 0xc0000010000b7882 */ /* 0x000fe40000000000 */
[----:B------:R-:W-:Y:S01]  /*47b0*/  UMOV UR10, UR9 ;  /* 0x00000009000a7c82 */ /* 0x000fe20008000000 */
[----:B------:R-:W-:Y:S01]  /*47c0*/  UMOV UR9, 0x40000040 ;  /* 0x4000004000097882 */ /* 0x000fe20000000000 */
[----:B------:R-:W-:-:S02]  /*47d0*/  WARPGROUP.DEPBAR.LE gsb0, 0x0 ;  /* 0x00008000000079c5 */ /* 0x000fc40000010000 */
        /* <DEDUP_REMOVED lines=15> */
.L_x_1040:
[----:B------:R-:W-:Y:S01]  /*48d0*/  UIADD3 UR8, UR6, 0x26840, URZ ;  /* 0x0002684006087890 */ /* 0x000fe2000fffe03f */
[----:B------:R-:W1:Y:S01]  /*48e0*/  S2R R5, SR_TID.X ;  /* 0x0000000000057919 */ /* 0x000e620000002100 */
[----:B------:R-:W-:Y:S02]  /*48f0*/  ULOP3.LUT UR10, UR7, 0x1000000, URZ, 0xfc, !UPT ;  /* 0x01000000070a7892 */ /* 0x000fe4000f8efc3f */
        /* <DEDUP_REMOVED lines=12> */
[----:B-1----:R-:W-:-:S05]  /*49c0*/  SHF.R.U32.HI R5, RZ, 0x7, R5 ;  /* 0x00000007ff057819 */ /* 0x002fca0000011605 */
[C---:B------:R-:W-:Y:S02]  /*49d0*/  VIADD R6, R5.reuse, 0x9 ;  /* 0x0000000905067836 */ /* 0x040fe40000000000 */
[----:B------:R-:W-:Y:S01]  /*49e0*/  VIADD R5, R5, 0xc ;  /* 0x0000000c05057836 */ /* 0x000fe20000000000 */
        /* <DEDUP_REMOVED lines=28> */
.L_x_1041:
        /* <DEDUP_REMOVED lines=62> */
.L_x_1023:
[----:B------:R-:W-:Y:S05]  /*4f90*/  @P0 BRA `(.L_x_1043) ;  /* 0x0000000c00980947 */ /* 0x000fea0003800000 */
[----:B------:R-:W2:Y:S01]  /*4fa0*/  S2UR UR4, SR_CgaCtaId ;  /* 0x00000000000479c3 */ /* 0x000ea20000008800 */
[----:B------:R-:W-:Y:S02]  /*4fb0*/  UMOV UR37, 0x400 ;  /* 0x0000040000257882 */ /* 0x000fe40000000000 */
[----:B--2---:R-:W-:-:S06]  /*4fc0*/  ULEA UR37, UR4, UR37, 0x18 ;  /* 0x0000002504257291 */ /* 0x004fcc000f8ec03f */
[----:B------:R-:W-:-:S05]  /*4fd0*/  IMAD.U32 R16, RZ, RZ, UR37 ;  /* 0x00000025ff107e24 */ /* 0x000fca000f8e00ff */
        /* <DEDUP_REMOVED lines=18> */
.L_x_1044:
[----:B------:R-:W-:-:S06]  /*5100*/  UIADD3 UR4, UR37, 0x6000, URZ ;  /* 0x0000600025047890 */ /* 0x000fcc000fffe03f */
        /* <DEDUP_REMOVED lines=19> */
.L_x_1045:
        /* <DEDUP_REMOVED lines=18> */
.L_x_1046:
        /* <DEDUP_REMOVED lines=18> */
.L_x_1047:
[----:B------:R-:W2:Y:S01]  /*5480*/  S2R R0, SR_TID.X ;  /* 0x0000000000007919 */ /* 0x000ea20000002100 */
        /* <DEDUP_REMOVED lines=15> */
[----:B--2---:R-:W-:Y:S01]  /*5580*/  VIADD R0, R0, 0xffffff80 ;  /* 0xffffff8000007836 */ /* 0x004fe20000000000 */
[----:B------:R-:W-:Y:S02]  /*5590*/  F2FP.BF16.F32.PACK_AB R97, R99, R98 ;  /* 0x000000626361723e */ /* 0x000fe400000010ff */
[----:B------:R-:W-:-:S02]  /*55a0*/  F2FP.BF16.F32.PACK_AB R104, R105, R104 ;  /* 0x000000686968723e */ /* 0x000fc400000010ff */
[----:B------:R-:W-:Y:S02]  /*55b0*/  SHF.R.S32.HI R3, RZ, 0x1f, R0 ;  /* 0x0000001fff037819 */ /* 0x000fe40000011400 */
[----:B------:R-:W-:Y:S02]  /*55c0*/  F2FP.BF16.F32.PACK_AB R98, R101, R100 ;  /* 0x000000646562723e */ /* 0x000fe400000010ff */
[CC--:B------:R-:W-:Y:S02]  /*55d0*/  LEA.HI R2, R3.reuse, R0.reuse, RZ, 0x4 ;  /* 0x0000000003027211 */ /* 0x0c0fe400078f20ff */
[----:B------:R-:W-:Y:S02]  /*55e0*/  LEA.HI R3, R3, R0, RZ, 0x5 ;  /* 0x0000000003037211 */ /* 0x000fe400078f28ff */
[----:B-1----:R-:W-:Y:S02]  /*55f0*/  LOP3.LUT R5, R2, 0xfffffff0, RZ, 0xc0, !PT ;  /* 0xfffffff002057812 */ /* 0x002fe400078ec0ff */
[----:B------:R-:W-:-:S02]  /*5600*/  SHF.R.S32.HI R9, RZ, 0x5, R3 ;  /* 0x00000005ff097819 */ /* 0x000fc40000011403 */
[----:B------:R-:W-:Y:S01]  /*5610*/  F2FP.BF16.F32.PACK_AB R99, R103, R102 ;  /* 0x000000666763723e */ /* 0x000fe200000010ff */
[----:B------:R-:W-:Y:S01]  /*5620*/  IMAD.IADD R5, R0, 0x1, -R5 ;  /* 0x0000000100057824 */ /* 0x000fe200078e0a05 */
[----:B------:R-:W-:Y:S02]  /*5630*/  SHF.R.S32.HI R0, RZ, 0x4, R2 ;  /* 0x00000004ff007819 */ /* 0x000fe40000011402 */
[----:B------:R-:W-:Y:S02]  /*5640*/  F2FP.BF16.F32.PACK_AB R105, R107, R106 ;  /* 0x0000006a6b69723e */ /* 0x000fe400000010ff */
[----:B------:R-:W-:Y:S01]  /*5650*/  LEA.HI R4, R5, R5, RZ, 0x1 ;  /* 0x0000000505047211 */ /* 0x000fe200078f08ff */
[----:B------:R-:W-:Y:S01]  /*5660*/  IMAD.SHL.U32 R0, R0, 0x8, RZ ;  /* 0x0000000800007824 */ /* 0x000fe200078e00ff */
[----:B------:R-:W-:Y:S02]  /*5670*/  SHF.R.S32.HI R8, RZ, 0x1f, R5 ;  /* 0x0000001fff087819 */ /* 0x000fe40000011405 */
[----:B------:R-:W-:-:S02]  /*5680*/  SHF.R.S32.HI R6, RZ, 0x1, R4 ;  /* 0x00000001ff067819 */ /* 0x000fc40000011404 */
[----:B------:R-:W-:Y:S02]  /*5690*/  SHF.R.S32.HI R7, RZ, 0x1f, R4 ;  /* 0x0000001fff077819 */ /* 0x000fe40000011404 */
[----:B------:R-:W-:Y:S02]  /*56a0*/  LEA.HI R8, R8, R5, RZ, 0x3 ;  /* 0x0000000508087211 */ /* 0x000fe400078f18ff */
[----:B------:R-:W-:Y:S02]  /*56b0*/  LEA.HI R7, R7, R6, RZ, 0x2 ;  /* 0x0000000607077211 */ /* 0x000fe400078f10ff */
[----:B------:R-:W-:Y:S01]  /*56c0*/  LOP3.LUT R4, R4, 0x3fffffe, RZ, 0xc0, !PT ;  /* 0x03fffffe04047812 */ /* 0x000fe200078ec0ff */
[----:B------:R-:W-:Y:S01]  /*56d0*/  IMAD.SHL.U32 R8, R8, 0x20, RZ ;  /* 0x0000002008087824 */ /* 0x000fe200078e00ff */
[----:B------:R-:W-:Y:S02]  /*56e0*/  LOP3.LUT R7, R7, 0xfffffffc, RZ, 0xc0, !PT ;  /* 0xfffffffc07077812 */ /* 0x000fe400078ec0ff */
[----:B------:R-:W-:Y:S01]  /*56f0*/  F2FP.BF16.F32.PACK_AB R112, R113, R112 ;  /* 0x000000707170723e */ /* 0x000fe200000010ff */
[----:B------:R-:W-:Y:S01]  /*5700*/  IMAD.IADD R4, R5, 0x1, -R4 ;  /* 0x0000000105047824 */ /* 0x000fe200078e0a04 */
[----:B------:R-:W-:Y:S01]  /*5710*/  LOP3.LUT R8, R8, 0x7fffff00, RZ, 0xc0, !PT ;  /* 0x7fffff0008087812 */ /* 0x000fe200078ec0ff */
[----:B------:R-:W-:Y:S01]  /*5720*/  IMAD.IADD R7, R6, 0x1, -R7 ;  /* 0x0000000106077824 */ /* 0x000fe200078e0a07 */
[----:B------:R-:W-:-:S02]  /*5730*/  F2FP.BF16.F32.PACK_AB R106, R109, R108 ;  /* 0x0000006c6d6a723e */ /* 0x000fc400000010ff */
[----:B------:R-:W-:Y:S01]  /*5740*/  F2FP.BF16.F32.PACK_AB R107, R111, R110 ;  /* 0x0000006e6f6b723e */ /* 0x000fe200000010ff */
[C---:B------:R-:W-:Y:S01]  /*5750*/  IMAD.SHL.U32 R2, R7.reuse, 0x40, RZ ;  /* 0x0000004007027824 */ /* 0x040fe200078e00ff */
[----:B------:R-:W-:Y:S01]  /*5760*/  LOP3.LUT P0, RZ, R7, 0x2, RZ, 0xc0, !PT ;  /* 0x0000000207ff7812 */ /* 0x000fe2000780c0ff */
[----:B------:R-:W-:Y:S01]  /*5770*/  IMAD R5, R9, 0x200, R8 ;  /* 0x0000020009057824 */ /* 0x000fe200078e0208 */
[----:B------:R-:W-:Y:S02]  /*5780*/  F2FP.BF16.F32.PACK_AB R113, R115, R114 ;  /* 0x000000727371723e */ /* 0x000fe400000010ff */
[----:B------:R-:W-:Y:S01]  /*5790*/  LOP3.LUT R3, R2, 0xc0, RZ, 0xc0, !PT ;  /* 0x000000c002037812 */ /* 0x000fe200078ec0ff */
[----:B------:R-:W-:Y:S01]  /*57a0*/  IMAD R5, R4, 0x20, R5 ;  /* 0x0000002004057824 */ /* 0x000fe200078e0205 */
[----:B------:R-:W-:Y:S01]  /*57b0*/  F2FP.BF16.F32.PACK_AB R24, R25, R24 ;  /* 0x000000181918723e */ /* 0x000fe200000010ff */
[----:B------:R-:W-:Y:S01]  /*57c0*/  IMAD.MOV.U32 R2, RZ, RZ, 0x20 ;  /* 0x00000020ff027424 */ /* 0x000fe200078e00ff */
[----:B------:R-:W-:-:S02]  /*57d0*/  LOP3.LUT R0, R3, 0x8, R0, 0xf8, !PT ;  /* 0x0000000803007812 */ /* 0x000fc400078ef800 */
[----:B------:R-:W-:Y:S02]  /*57e0*/  SHF.R.U32.HI R3, RZ, 0x3, R3 ;  /* 0x00000003ff037819 */ /* 0x000fe40000011603 */
[----:B------:R-:W-:Y:S02]  /*57f0*/  F2FP.BF16.F32.PACK_AB R114, R117, R116 ;  /* 0x000000747572723e */ /* 0x000fe400000010ff */
[----:B------:R-:W-:Y:S02]  /*5800*/  LOP3.LUT R0, R0, R3, RZ, 0x3c, !PT ;  /* 0x0000000300007212 */ /* 0x000fe400078e3cff */
[----:B------:R-:W-:Y:S02]  /*5810*/  SEL R3, R2, 0xffffffe0, !P0 ;  /* 0xffffffe002037807 */ /* 0x000fe40004000000 */
[----:B------:R-:W-:Y:S01]  /*5820*/  F2FP.BF16.F32.PACK_AB R115, R119, R118 ;  /* 0x000000767773723e */ /* 0x000fe200000010ff */
[----:B------:R-:W-:Y:S01]  /*5830*/  IMAD.IADD R0, R5, 0x1, R0 ;  /* 0x0000000105007824 */ /* 0x000fe200078e0200 */
[----:B------:R-:W-:-:S02]  /*5840*/  F2FP.BF16.F32.PACK_AB R25, R27, R26 ;  /* 0x0000001a1b19723e */ /* 0x000fc400000010ff */
[----:B------:R-:W-:Y:S02]  /*5850*/  F2FP.BF16.F32.PACK_AB R32, R33, R32 ;  /* 0x000000202120723e */ /* 0x000fe400000010ff */
[----:B------:R-:W-:Y:S02]  /*5860*/  LEA R0, R0, UR37, 0x1 ;  /* 0x0000002500007c11 */ /* 0x000fe4000f8e08ff */
[----:B------:R-:W-:Y:S02]  /*5870*/  F2FP.BF16.F32.PACK_AB R26, R29, R28 ;  /* 0x0000001c1d1a723e */ /* 0x000fe400000010ff */
[----:B------:R-:W-:Y:S01]  /*5880*/  IADD3 R2, R3, 0x6000, R0 ;  /* 0x0000600003027810 */ /* 0x000fe20007ffe000 */
[----:B------:R-:W-:Y:S01]  /*5890*/  STSM.16.M88.4 [R0+0x6000], R72 ;  /* 0x0060004800007844 */ /* 0x000fe20000000200 */
[----:B------:R-:W-:Y:S02]  /*58a0*/  F2FP.BF16.F32.PACK_AB R27, R31, R30 ;  /* 0x0000001e1f1b723e */ /* 0x000fe400000010ff */
[----:B------:R-:W-:Y:S01]  /*58b0*/  F2FP.BF16.F32.PACK_AB R33, R35, R34 ;  /* 0x000000222321723e */ /* 0x000fe200000010ff */
[----:B------:R-:W1:Y:S01]  /*58c0*/  SHFL.IDX PT, R3, R9, RZ, 0x1f ;  /* 0x00001fff09037589 */ /* 0x000e6200000e0000 */
[----:B------:R-:W-:-:S02]  /*58d0*/  F2FP.BF16.F32.PACK_AB R40, R41, R40 ;  /* 0x000000282928723e */ /* 0x000fc400000010ff */
[----:B------:R-:W-:Y:S01]  /*58e0*/  F2FP.BF16.F32.PACK_AB R34, R37, R36 ;  /* 0x000000242522723e */ /* 0x000fe200000010ff */
[----:B------:R2:W-:Y:S01]  /*58f0*/  STSM.16.M88.4 [R2], R80 ;  /* 0x0000005002007844 */ /* 0x0005e20000000200 */
[----:B------:R-:W-:Y:S02]  /*5900*/  F2FP.BF16.F32.PACK_AB R35, R39, R38 ;  /* 0x000000262723723e */ /* 0x000fe400000010ff */
[----:B------:R-:W-:Y:S01]  /*5910*/  F2FP.BF16.F32.PACK_AB R41, R43, R42 ;  /* 0x0000002a2b29723e */ /* 0x000fe200000010ff */
[----:B------:R2:W-:Y:S01]  /*5920*/  STSM.16.M88.4 [R0+0x8000], R88 ;  /* 0x0080005800007844 */ /* 0x0005e20000000200 */
[----:B------:R-:W-:Y:S02]  /*5930*/  F2FP.BF16.F32.PACK_AB R48, R49, R48 ;  /* 0x000000303130723e */ /* 0x000fe400000010ff */
[----:B------:R-:W-:Y:S01]  /*5940*/  F2FP.BF16.F32.PACK_AB R42, R45, R44 ;  /* 0x0000002c2d2a723e */ /* 0x000fe200000010ff */
[----:B------:R2:W-:Y:S01]  /*5950*/  STSM.16.M88.4 [R2+0x2000], R96 ;  /* 0x0020006002007844 */ /* 0x0005e20000000200 */
[----:B------:R-:W-:-:S02]  /*5960*/  F2FP.BF16.F32.PACK_AB R43, R47, R46 ;  /* 0x0000002e2f2b723e */ /* 0x000fc400000010ff */
[----:B------:R-:W-:Y:S01]  /*5970*/  F2FP.BF16.F32.PACK_AB R49, R51, R50 ;  /* 0x000000323331723e */ /* 0x000fe200000010ff */
[----:B------:R2:W-:Y:S01]  /*5980*/  STSM.16.M88.4 [R0+0xa000], R104 ;  /* 0x00a0006800007844 */ /* 0x0005e20000000200 */
[----:B------:R-:W-:Y:S02]  /*5990*/  F2FP.BF16.F32.PACK_AB R56, R57, R56 ;  /* 0x000000383938723e */ /* 0x000fe400000010ff */
[----:B------:R-:W-:Y:S01]  /*59a0*/  F2FP.BF16.F32.PACK_AB R50, R53, R52 ;  /* 0x000000343532723e */ /* 0x000fe200000010ff */
[----:B------:R2:W-:Y:S01]  /*59b0*/  STSM.16.M88.4 [R2+0x4000], R112 ;  /* 0x0040007002007844 */ /* 0x0005e20000000200 */
[----:B------:R-:W-:Y:S02]  /*59c0*/  F2FP.BF16.F32.PACK_AB R51, R55, R54 ;  /* 0x000000363733723e */ /* 0x000fe400000010ff */
[----:B------:R-:W-:Y:S01]  /*59d0*/  F2FP.BF16.F32.PACK_AB R57, R59, R58 ;  /* 0x0000003a3b39723e */ /* 0x000fe200000010ff */
[----:B------:R2:W-:Y:S01]  /*59e0*/  STSM.16.M88.4 [R0], R24 ;  /* 0x0000001800007844 */ /* 0x0005e20000000200 */
[----:B------:R-:W-:-:S02]  /*59f0*/  F2FP.BF16.F32.PACK_AB R64, R65, R64 ;  /* 0x000000404140723e */ /* 0x000fc400000010ff */
[----:B------:R-:W-:Y:S01]  /*5a00*/  F2FP.BF16.F32.PACK_AB R58, R61, R60 ;  /* 0x0000003c3d3a723e */ /* 0x000fe200000010ff */
[----:B------:R2:W-:Y:S01]  /*5a10*/  STSM.16.M88.4 [R2+-0x6000], R32 ;  /* 0xffa0002002007844 */ /* 0x0005e20000000200 */
[----:B------:R-:W-:Y:S02]  /*5a20*/  F2FP.BF16.F32.PACK_AB R59, R63, R62 ;  /* 0x0000003e3f3b723e */ /* 0x000fe400000010ff */
[----:B------:R-:W-:Y:S01]  /*5a30*/  F2FP.BF16.F32.PACK_AB R65, R67, R66 ;  /* 0x000000424341723e */ /* 0x000fe200000010ff */
[----:B------:R2:W-:Y:S01]  /*5a40*/  STSM.16.M88.4 [R0+0x2000], R40 ;  /* 0x0020002800007844 */ /* 0x0005e20000000200 */
[----:B------:R-:W-:Y:S02]  /*5a50*/  F2FP.BF16.F32.PACK_AB R66, R69, R68 ;  /* 0x000000444542723e */ /* 0x000fe400000010ff */
[----:B------:R-:W-:Y:S01]  /*5a60*/  F2FP.BF16.F32.PACK_AB R67, R71, R70 ;  /* 0x000000464743723e */ /* 0x000fe200000010ff */
[----:B------:R2:W-:Y:S01]  /*5a70*/  STSM.16.M88.4 [R2+-0x4000], R48 ;  /* 0xffc0003002007844 */ /* 0x0005e20000000200 */
[----:B-1----:R-:W-:-:S03]  /*5a80*/  ISETP.NE.AND P0, PT, R3, 0x7, PT ;  /* 0x000000070300780c */ /* 0x002fc60003f05270 */
[----:B------:R2:W-:Y:S04]  /*5a90*/  STSM.16.M88.4 [R0+0x4000], R56 ;  /* 0x0040003800007844 */ /* 0x0005e80000000200 */
[----:B------:R2:W-:Y:S01]  /*5aa0*/  STSM.16.M88.4 [R2+-0x2000], R64 ;  /* 0xffe0004002007844 */ /* 0x0005e20000000200 */
        /* <DEDUP_REMOVED lines=12> */
[----:B------:R-:W-:Y:S01]  /*5b70*/  ULDC.64 UR6, c[0x0][0x198] ;  /* 0x0000660000067ab9 */ /* 0x000fe20000000a00 */
[----:B------:R-:W-:Y:S02]  /*5b80*/  UIADD3 UR8, UR37, 0x6000, URZ ;  /* 0x0000600025087890 */ /* 0x000fe4000fffe03f */
[----:B------:R-:W-:Y:S02]  /*5b90*/  UIADD3 UR4, UP0, UR6, 0x770, URZ ;  /* 0x0000077006047890 */ /* 0x000fe4000ff1e03f */
[----:B------:R-:W-:Y:S02]  /*5ba0*/  UIADD3 UR40, UR37, 0x8000, URZ ;  /* 0x0000800025287890 */ /* 0x000fe4000fffe03f */
[----:B------:R-:W3:Y:S01]  /*5bb0*/  S2UR UR11, SR_CTAID.Y ;  /* 0x00000000000b79c3 */ /* 0x000ee20000002600 */
[----:B------:R-:W-:Y:S02]  /*5bc0*/  UIADD3.X UR5, URZ, UR7, URZ, UP0, !UPT ;  /* 0x000000073f057290 */ /* 0x000fe400087fe43f */
[----:B------:R-:W-:-:S02]  /*5bd0*/  UIADD3 UR6, UP0, UR6, 0x670, URZ ;  /* 0x0000067006067890 */ /* 0x000fc4000ff1e03f */
[----:B------:R-:W-:Y:S02]  /*5be0*/  UIADD3 UR32, UR37, 0xa000, URZ ;  /* 0x0000a00025207890 */ /* 0x000fe4000fffe03f */
[----:B------:R-:W-:Y:S01]  /*5bf0*/  UIADD3.X UR7, URZ, UR7, URZ, UP0, !UPT ;  /* 0x000000073f077290 */ /* 0x000fe200087fe43f */
[----:B------:R-:W4:Y:S01]  /*5c00*/  S2UR UR12, SR_CTAID.Z ;  /* 0x00000000000c79c3 */ /* 0x000f220000002700 */
[----:B------:R-:W-:Y:S02]  /*5c10*/  UIADD3 UR24, UR37, 0x2000, URZ ;  /* 0x0000200025187890 */ /* 0x000fe4000fffe03f */
[----:B------:R-:W-:Y:S01]  /*5c20*/  UIADD3 UR16, UR37, 0x4000, URZ ;  /* 0x0000400025107890 */ /* 0x000fe2000fffe03f */
[----:B------:R-:W-:Y:S01]  /*5c30*/  UMOV UR9, URZ ;  /* 0x0000003f00097c82 */ /* 0x000fe20008000000 */
[----:B------:R-:W-:Y:S01]  /*5c40*/  UMOV UR41, 0x20 ;  /* 0x0000002000297882 */ /* 0x000fe20000000000 */
[----:B------:R-:W-:Y:S01]  /*5c50*/  UMOV UR33, 0x40 ;  /* 0x0000004000217882 */ /* 0x000fe20000000000 */
[----:B-1----:R-:W-:Y:S01]  /*5c60*/  USHF.L.U32 UR10, UR10, 0x7, URZ ;  /* 0x000000070a0a7899 */ /* 0x002fe2000800063f */
[----:B------:R-:W-:Y:S01]  /*5c70*/  UMOV UR25, 0x20 ;  /* 0x0000002000197882 */ /* 0x000fe20000000000 */
[----:B------:R-:W-:-:S05]  /*5c80*/  UMOV UR17, 0x40 ;  /* 0x0000004000117882 */ /* 0x000fca0000000000 */
[----:B------:R-:W-:Y:S01]  /*5c90*/  UMOV UR42, UR10 ;  /* 0x0000000a002a7c82 */ /* 0x000fe20008000000 */
[----:B---3--:R-:W-:Y:S01]  /*5ca0*/  UMOV UR43, UR11 ;  /* 0x0000000b002b7c82 */ /* 0x008fe20008000000 */
[----:B------:R-:W-:Y:S01]  /*5cb0*/  UMOV UR35, UR11 ;  /* 0x0000000b00237c82 */ /* 0x000fe20008000000 */
[----:B------:R-:W-:Y:S01]  /*5cc0*/  UMOV UR34, UR10 ;  /* 0x0000000a00227c82 */ /* 0x000fe20008000000 */
[----:B------:R-:W-:Y:S01]  /*5cd0*/  UMOV UR27, UR11 ;  /* 0x0000000b001b7c82 */ /* 0x000fe20008000000 */
[----:B------:R-:W-:Y:S01]  /*5ce0*/  UMOV UR26, UR10 ;  /* 0x0000000a001a7c82 */ /* 0x000fe20008000000 */
[----:B------:R-:W-:Y:S01]  /*5cf0*/  UMOV UR19, UR11 ;  /* 0x0000000b00137c82 */ /* 0x000fe20008000000 */
[----:B------:R-:W-:Y:S01]  /*5d00*/  UMOV UR18, UR10 ;  /* 0x0000000a00127c82 */ /* 0x000fe20008000000 */
[----:B----4-:R-:W-:Y:S01]  /*5d10*/  UMOV UR44, UR12 ;  /* 0x0000000c002c7c82 */ /* 0x010fe20008000000 */
[----:B------:R1:W-:Y:S01]  /*5d20*/  UTMASTG.4D [UR8], [UR4] ;  /* 0x00000008040073b5 */ /* 0x0003e20008018000 */
[----:B------:R-:W-:Y:S01]  /*5d30*/  UMOV UR36, UR12 ;  /* 0x0000000c00247c82 */ /* 0x000fe20008000000 */
        /* <DEDUP_REMOVED lines=9> */
.L_x_1049:
[----:B------:R-:W-:Y:S05]  /*5dd0*/  BSYNC B0 ;  /* 0x0000000000007941 */ /* 0x000fea0003800000 */
.L_x_1048:
[----:B------:R-:W-:-:S04]  /*5de0*/  DEPBAR.LE SB0, 0x0 ;  /* 0x000080000000791a */ /* 0x000fc80000000000 */
[----:B------:R-:W-:Y:S05]  /*5df0*/  EXIT ;  /* 0x000000000000794d */ /* 0x000fea0003800000 */
.L_x_1043:
[----:B------:R-:W2:Y:S01]  /*5e00*/  S2R R0, SR_TID.X ;  /* 0x0000000000007919 */ /* 0x000ea20000002100 */
[----:B------:R-:W3:Y:S01]  /*5e10*/  S2UR UR12, SR_CTAID.Y ;  /* 0x00000000000c79c3 */ /* 0x000ee20000002600 */
[----:B------:R-:W-:Y:S01]  /*5e20*/  ULDC.64 UR4, c[0x0][0x208] ;  /* 0x0000820000047ab9 */ /* 0x000fe20000000a00 */
[----:B------:R-:W-:Y:S01]  /*5e30*/  BSSY B0, `(.L_x_1050) ;  /* 0x000003b000007945 */ /* 0x000fe20003800000 */
[----:B------:R-:W4:Y:S05]  /*5e40*/  S2R R19, SR_CTAID.X ;  /* 0x0000000000137919 */ /* 0x000f2a0000002500 */
[----:B-1----:R-:W1:Y:S08]  /*5e50*/  LDC.64 R4, c[0x0][0x820] ;  /* 0x00020800ff047b82 */ /* 0x002e700000000a00 */
[----:B------:R-:W5:Y:S08]  /*5e60*/  LDC R12, c[0x0][0x808] ;  /* 0x00020200ff0c7b82 */ /* 0x000f700000000800 */
[----:B------:R-:W4:Y:S01]  /*5e70*/  LDC.64 R10, c[0x0][0x850] ;  /* 0x00021400ff0a7b82 */ /* 0x000f220000000a00 */
[----:B---3--:R-:W-:Y:S01]  /*5e80*/  USHF.R.S32.HI UR7, URZ, 0x1f, UR12 ;  /* 0x0000001f3f077899 */ /* 0x008fe2000801140c */
[----:B--2---:R-:W-:-:S06]  /*5e90*/  VIADD R3, R0, 0xffffff80 ;  /* 0xffffff8000037836 */ /* 0x004fcc0000000000 */
[----:B------:R-:W2:Y:S01]  /*5ea0*/  S2UR UR9, SR_CTAID.Z ;  /* 0x00000000000979c3 */ /* 0x000ea20000002700 */
[----:B------:R-:W-:-:S04]  /*5eb0*/  SHF.R.S32.HI R2, RZ, 0x1f, R3 ;  /* 0x0000001fff027819 */ /* 0x000fc80000011403 */
[----:B------:R-:W-:-:S03]  /*5ec0*/  LEA.HI R2, R2, R3, RZ, 0x2 ;  /* 0x0000000302027211 */ /* 0x000fc600078f10ff */
[----:B------:R-:W3:Y:S01]  /*5ed0*/  LDC.64 R16, c[0x0][0x828] ;  /* 0x00020a00ff107b82 */ /* 0x000ee20000000a00 */
[----:B------:R-:W-:Y:S02]  /*5ee0*/  LOP3.LUT R0, R2, 0x1ffffffc, RZ, 0xc0, !PT ;  /* 0x1ffffffc02007812 */ /* 0x000fe400078ec0ff */
[----:B------:R-:W-:-:S03]  /*5ef0*/  SHF.R.S32.HI R2, RZ, 0x2, R2 ;  /* 0x00000002ff027819 */ /* 0x000fc60000011402 */
[----:B------:R-:W-:Y:S02]  /*5f00*/  IMAD.IADD R0, R3, 0x1, -R0 ;  /* 0x0000000103007824 */ /* 0x000fe400078e0a00 */
[----:B------:R-:W3:Y:S01]  /*5f10*/  LDC.64 R14, c[0x0][0x858] ;  /* 0x00021600ff0e7b82 */ /* 0x000ee20000000a00 */
[----:B------:R-:W-:Y:S01]  /*5f20*/  SHF.R.S32.HI R3, RZ, 0x1f, R2 ;  /* 0x0000001fff037819 */ /* 0x000fe20000011402 */
[----:B------:R-:W-:Y:S02]  /*5f30*/  IMAD.SHL.U32 R8, R0, 0x8, RZ ;  /* 0x0000000800087824 */ /* 0x000fe400078e00ff */
[----:B-1----:R-:W-:Y:S01]  /*5f40*/  IMAD R0, R4, UR7, RZ ;  /* 0x0000000704007c24 */ /* 0x002fe2000f8e02ff */
[----:B--2---:R-:W-:Y:S01]  /*5f50*/  USHF.R.S32.HI UR6, URZ, 0x1f, UR9 ;  /* 0x0000001f3f067899 */ /* 0x004fe20008011409 */
[----:B------:R-:W-:Y:S01]  /*5f60*/  VIADD R18, R8, 0x40 ;  /* 0x0000004008127836 */ /* 0x000fe20000000000 */
[----:B------:R-:W-:Y:S01]  /*5f70*/  SHF.R.S32.HI R9, RZ, 0x1f, R8 ;  /* 0x0000001fff097819 */ /* 0x000fe20000011408 */
[----:B------:R-:W-:-:S02]  /*5f80*/  IMAD R5, R5, UR12, R0 ;  /* 0x0000000c05057c24 */ /* 0x000fc4000f8e0200 */
[----:B----4-:R-:W-:Y:S02]  /*5f90*/  IMAD R0, R10, UR7, RZ ;  /* 0x000000070a007c24 */ /* 0x010fe4000f8e02ff */
[----:B------:R-:W-:-:S04]  /*5fa0*/  IMAD.WIDE.U32 R6, R4, UR12, R8 ;  /* 0x0000000c04067c25 */ /* 0x000fc8000f8e0008 */
[----:B------:R-:W-:Y:S02]  /*5fb0*/  IMAD.IADD R7, R7, 0x1, R5 ;  /* 0x0000000107077824 */ /* 0x000fe400078e0205 */
[----:B------:R-:W-:-:S04]  /*5fc0*/  IMAD.WIDE R4, R19, 0x80, R2 ;  /* 0x0000008013047825 */ /* 0x000fc800078e0202 */
[----:B-----5:R-:W-:Y:S02]  /*5fd0*/  IMAD R3, R19, -0x80, R12 ;  /* 0xffffff8013037824 */ /* 0x020fe400078e020c */
[----:B------:R-:W-:Y:S02]  /*5fe0*/  IMAD R13, R11, UR12, R0 ;  /* 0x0000000c0b0d7c24 */ /* 0x000fe4000f8e0200 */
[----:B------:R-:W-:Y:S01]  /*5ff0*/  IMAD.WIDE.U32 R10, R10, UR12, R8 ;  /* 0x0000000c0a0a7c25 */ /* 0x000fe2000f8e0008 */
[----:B------:R-:W-:-:S03]  /*6000*/  ISETP.GE.AND P1, PT, R2, R3, PT ;  /* 0x000000030200720c */ /* 0x000fc60003f26270 */
[----:B------:R-:W-:Y:S02]  /*6010*/  VIADD R0, R2, 0x40 ;  /* 0x0000004002007836 */ /* 0x000fe40000000000 */
[----:B---3--:R-:W-:Y:S02]  /*6020*/  IMAD R12, R16, UR6, RZ ;  /* 0x00000006100c7c24 */ /* 0x008fe4000f8e02ff */
[----:B------:R-:W-:Y:S01]  /*6030*/  IMAD R2, R14, UR6, RZ ;  /* 0x000000060e027c24 */ /* 0x000fe2000f8e02ff */
[----:B------:R-:W-:Y:S01]  /*6040*/  ISETP.GE.AND P0, PT, R0, R3, PT ;  /* 0x000000030000720c */ /* 0x000fe20003f06270 */
[----:B------:R-:W-:Y:S02]  /*6050*/  IMAD.IADD R11, R11, 0x1, R13 ;  /* 0x000000010b0b7824 */ /* 0x000fe400078e020d */
[----:B------:R-:W-:Y:S02]  /*6060*/  IMAD R17, R17, UR9, R12 ;  /* 0x0000000911117c24 */ /* 0x000fe4000f8e020c */
[----:B------:R-:W-:-:S02]  /*6070*/  IMAD R15, R15, UR9, R2 ;  /* 0x000000090f0f7c24 */ /* 0x000fc4000f8e0202 */
[----:B------:R-:W-:-:S04]  /*6080*/  IMAD.WIDE.U32 R12, R14, UR9, R10 ;  /* 0x000000090e0c7c25 */ /* 0x000fc8000f8e000a */
[----:B------:R-:W-:-:S04]  /*6090*/  IMAD.WIDE.U32 R2, R16, UR9, R6 ;  /* 0x0000000910027c25 */ /* 0x000fc8000f8e0006 */
[----:B------:R-:W-:Y:S02]  /*60a0*/  VIADD R16, R8, 0x20 ;  /* 0x0000002008107836 */ /* 0x000fe40000000000 */
[----:B------:R-:W-:Y:S02]  /*60b0*/  IMAD.IADD R15, R13, 0x1, R15 ;  /* 0x000000010d0f7824 */ /* 0x000fe400078e020f */
[----:B------:R-:W-:Y:S01]  /*60c0*/  IMAD.IADD R11, R3, 0x1, R17 ;  /* 0x00000001030b7824 */ /* 0x000fe200078e0211 */
        /* <DEDUP_REMOVED lines=17> */
.L_x_1051:
[----:B------:R-:W-:Y:S05]  /*61e0*/  BSYNC B0 ;  /* 0x0000000000007941 */ /* 0x000fea0003800000 */
.L_x_1050:
[----:B------:R-:W-:Y:S04]  /*61f0*/  BSSY B0, `(.L_x_1052) ;  /* 0x0000014000007945 */ /* 0x000fe80003800000 */
[----:B------:R-:W-:Y:S05]  /*6200*/  @P0 BRA `(.L_x_1053) ;  /* 0x0000000000480947 */ /* 0x000fea0003800000 */
[----:B------:R-:W-:Y:S01]  /*6210*/  IADD3 R7, P2, R4, 0x40, RZ ;  /* 0x0000004004077810 */ /* 0x000fe20007f5e0ff */
[----:B------:R-:W-:Y:S01]  /*6220*/  ULDC.64 UR10, c[0x0][0x818] ;  /* 0x00020600000a7ab9 */ /* 0x000fe20000000a00 */
[----:B------:R-:W-:Y:S01]  /*6230*/  IMAD.MOV.U32 R3, RZ, RZ, R11 ;  /* 0x000000ffff037224 */ /* 0x000fe200078e000b */
[----:B------:R-:W-:Y:S02]  /*6240*/  ULDC UR8, c[0x0][0x80c] ;  /* 0x0002030000087ab9 */ /* 0x000fe40000000800 */
[----:B------:R-:W-:Y:S01]  /*6250*/  IMAD.X R0, RZ, RZ, R5, P2 ;  /* 0x000000ffff007224 */ /* 0x000fe200010e0605 */
[----:B------:R-:W-:Y:S01]  /*6260*/  ISETP.GE.AND P3, PT, R8, UR8, PT ;  /* 0x0000000808007c0c */ /* 0x000fe2000bf66270 */
[----:B------:R-:W-:Y:S01]  /*6270*/  IMAD.WIDE.U32 R2, R7, UR10, R2 ;  /* 0x0000000a07027c25 */ /* 0x000fe2000f8e0002 */
[----:B------:R-:W-:Y:S02]  /*6280*/  ISETP.GE.AND P4, PT, R16, UR8, PT ;  /* 0x0000000810007c0c */ /* 0x000fe4000bf86270 */
[----:B------:R-:W-:Y:S01]  /*6290*/  ISETP.GE.AND P5, PT, R18, UR8, PT ;  /* 0x0000000812007c0c */ /* 0x000fe2000bfa6270 */
        /* <DEDUP_REMOVED lines=9> */
.L_x_1053:
[----:B------:R-:W-:Y:S05]  /*6330*/  BSYNC B0 ;  /* 0x0000000000007941 */ /* 0x000fea0003800000 */
.L_x_1052:
[----:B------:R-:W-:Y:S04]  /*6340*/  BSSY B0, `(.L_x_1054) ;  /* 0x0000012000007945 */ /* 0x000fe80003800000 */
[----:B------:R-:W-:Y:S05]  /*6350*/  @P1 BRA `(.L_x_1055) ;  /* 0x0000000000401947 */ /* 0x000fea0003800000 */
[----:B------:R-:W-:Y:S01]  /*6360*/  ULDC.64 UR8, c[0x0][0x848] ;  /* 0x0002120000087ab9 */ /* 0x000fe20000000a00 */
[----:B------:R-:W-:Y:S01]  /*6370*/  IMAD.MOV.U32 R14, RZ, RZ, R12 ;  /* 0x000000ffff0e7224 */ /* 0x000fe200078e000c */
[----:B------:R-:W-:Y:S01]  /*6380*/  ULDC UR6, c[0x0][0x83c] ;  /* 0x00020f0000067ab9 */ /* 0x000fe20000000800 */
[----:B--2---:R-:W-:Y:S01]  /*6390*/  IMAD R7, R5, UR8, RZ ;  /* 0x0000000805077c24 */ /* 0x004fe2000f8e02ff */
        /* <DEDUP_REMOVED lines=12> */
.L_x_1055:
[----:B------:R-:W-:Y:S05]  /*6460*/  BSYNC B0 ;  /* 0x0000000000007941 */ /* 0x000fea0003800000 */
.L_x_1054:
[----:B------:R-:W-:Y:S04]  /*6470*/  BSSY B0, `(.L_x_1056) ;  /* 0x0000016000007945 */ /* 0x000fe80003800000 */
[----:B------:R-:W-:Y:S05]  /*6480*/  @P0 BRA `(.L_x_1057) ;  /* 0x0000000000500947 */ /* 0x000fea0003800000 */
[----:B--23--:R-:W-:Y:S01]  /*6490*/  IADD3 R7, P0, R4, 0x40, RZ ;  /* 0x0000004004077810 */ /* 0x00cfe20007f1e0ff */
        /* <DEDUP_REMOVED lines=18> */
[----:B------:R2:W-:Y:S02]  /*65c0*/  STG.E.128 desc[UR4][R4.64+0x80], RZ ;  /* 0x000080ff04007986 */ /* 0x0005e4000c101d04 */
.L_x_1057:
[----:B------:R-:W-:Y:S05]  /*65d0*/  BSYNC B0 ;  /* 0x0000000000007941 */ /* 0x000fea0003800000 */
.L_x_1056:
[----:B------:R-:W-:Y:S05]  /*65e0*/  EXIT ;  /* 0x000000000000794d */ /* 0x000fea0003800000 */
.L_x_1020:
[----:B------:R-:W-:-:S08]  /*65f0*/  NOP ;  /* 0x0000000000007918 */ /* 0x000fd00000000000 */
[----:B------:R-:W1:-:S00]  /*6600*/  USETMAXREG.DEALLOC.CTAPOOL 0x18 ;  /* 0x00000018000079c8 */ /* 0x000e4000080e0500 */
[----:B-1----:R-:W-:Y:S01]  /*6610*/  LOP3.LUT R2, R0, 0x3, RZ, 0xc0, !PT ;  /* 0x0000000300027812 */ /* 0x002fe200078ec0ff */
[----:B------:R-:W-:Y:S01]  /*6620*/  BSSY B0, `(.L_x_1058) ;  /* 0x0000332000007945 */ /* 0x000fe20003800000 */
[----:B------:R-:W-:-:S04]  /*6630*/  IMAD.MOV.U32 R0, RZ, RZ, RZ ;  /* 0x000000ffff007224 */ /* 0x000fc800078e00ff */
        /* <DEDUP_REMOVED lines=8> */
[----:B------:R-:W1:Y:S01]  /*66c0*/  S2UR UR9, SR_CTAID.X ;  /* 0x00000000000979c3 */ /* 0x000e620000002500 */
[----:B------:R-:W-:Y:S01]  /*66d0*/  ULDC UR4, c[0x0][0x280] ;  /* 0x0000a00000047ab9 */ /* 0x000fe20000000800 */
[----:B------:R-:W-:Y:S01]  /*66e0*/  ULDC UR6, c[0x0][0x290] ;  /* 0x0000a40000067ab9 */ /* 0x000fe20000000800 */
[----:B------:R-:W-:-:S05]  /*66f0*/  ULDC UR7, c[0x0][0x74c] ;  /* 0x0001d30000077ab9 */ /* 0x000fca0000000800 */
[----:B------:R-:W2:Y:S01]  /*6700*/  S2UR UR13, SR_CTAID.Y ;  /* 0x00000000000d79c3 */ /* 0x000ea20000002600 */
[----:B-1----:R-:W-:Y:S02]  /*6710*/  ULEA UR5, UR9, UR4, 0x7 ;  /* 0x0000000409057291 */ /* 0x002fe4000f8e383f */
[----:B------:R-:W-:Y:S02]  /*6720*/  ISETP.LE.AND P0, PT, RZ, UR9, PT ;  /* 0x00000009ff007c0c */ /* 0x000fe4000bf03270 */
[----:B------:R-:W-:-:S04]  /*6730*/  UIADD3 UR5, -UR7, UR5, -UR6 ;  /* 0x0000000507057290 */ /* 0x000fc8000fffe906 */
[----:B------:R-:W-:-:S04]  /*6740*/  USHF.R.S32.HI UR6, URZ, 0x1f, UR5 ;  /* 0x0000001f3f067899 */ /* 0x000fc80008011405 */
[----:B------:R-:W-:-:S04]  /*6750*/  ULEA.HI UR6, UR6, UR5, URZ, 0x6 ;  /* 0x0000000506067291 */ /* 0x000fc8000f8f303f */
[----:B------:R-:W-:Y:S02]  /*6760*/  USHF.R.S32.HI UR5, URZ, 0x6, UR6 ;  /* 0x000000063f057899 */ /* 0x000fe40008011406 */
[----:B------:R-:W-:Y:S02]  /*6770*/  UIADD3 UR6, UR4, 0x3f, URZ ;  /* 0x0000003f04067890 */ /* 0x000fe4000fffe03f */
[----:B------:R-:W-:Y:S02]  /*6780*/  UISETP.LT.AND UP0, UPT, URZ, UR5, UPT ;  /* 0x000000053f00728c */ /* 0x000fe4000bf01270 */
[----:B------:R-:W-:Y:S02]  /*6790*/  USHF.R.S32.HI UR7, URZ, 0x1f, UR6 ;  /* 0x0000001f3f077899 */ /* 0x000fe40008011406 */
[----:B------:R-:W-:Y:S02]  /*67a0*/  USEL UR5, URZ, UR5, !UP0 ;  /* 0x000000053f057287 */ /* 0x000fe4000c000000 */
[----:B------:R-:W-:-:S04]  /*67b0*/  ULEA.HI UR7, UR7, UR6, URZ, 0x6 ;  /* 0x0000000607077291 */ /* 0x000fc8000f8f303f */
[----:B------:R-:W-:Y:S01]  /*67c0*/  USHF.R.S32.HI UR8, URZ, 0x6, UR7 ;  /* 0x000000063f087899 */ /* 0x000fe20008011407 */
[----:B--2---:R-:W-:Y:S11]  /*67d0*/  @!P0 BRA `(.L_x_1061) ;  /* 0x0000000000288947 */ /* 0x004ff60003800000 */
        /* <DEDUP_REMOVED lines=10> */
.L_x_1061:
[----:B------:R-:W-:Y:S02]  /*6880*/  UISETP.GT.AND UP0, UPT, UR8, UR5, UPT ;  /* 0x000000050800728c */ /* 0x000fe4000bf04270 */
[----:B------:R-:W-:Y:S02]  /*6890*/  USHF.R.S32.HI UR14, URZ, 0x1f, UR12 ;  /* 0x0000001f3f0e7899 */ /* 0x000fe4000801140c */
[----:B------:R-:W-:Y:S02]  /*68a0*/  USHF.R.S32.HI UR9, URZ, 0x1f, UR13 ;  /* 0x0000001f3f097899 */ /* 0x000fe4000801140d */
[----:B------:R-:W-:-:S13]  /*68b0*/  PLOP3.LUT P0, PT, PT, PT, UP0, 0x80, 0x0 ;  /* 0x000000000000781c */ /* 0x000fda0003f0f008 */
[----:B------:R-:W-:Y:S05]  /*68c0*/  @!P0 BRA `(.L_x_1060) ;  /* 0x00000030001c8947 */ /* 0x000fea0003800000 */
[----:B------:R-:W-:Y:S01]  /*68d0*/  UIADD3 UR4, -UR5, UR8, URZ ;  /* 0x0000000805047290 */ /* 0x000fe2000fffe13f */
[----:B------:R-:W-:Y:S01]  /*68e0*/  ULDC.64 UR10, c[0x0][0x2d8] ;  /* 0x0000b600000a7ab9 */ /* 0x000fe20000000a00 */
[----:B------:R-:W-:Y:S02]  /*68f0*/  ELECT P0, URZ, PT ;  /* 0x00000000003f782f */ /* 0x000fe40003800000 */
[----:B------:R-:W-:Y:S02]  /*6900*/  ULOP3.LUT UR4, UR4, 0x1, URZ, 0xc0, !UPT ;  /* 0x0000000104047892 */ /* 0x000fe4000f8ec03f */
[----:B------:R-:W-:Y:S02]  /*6910*/  UIMAD UR9, UR9, UR10, URZ ;  /* 0x0000000a090972a4 */ /* 0x000fe4000f8e023f */
[----:B------:R-:W-:Y:S02]  /*6920*/  UISETP.NE.U32.AND UP0, UPT, UR4, 0x1, UPT ;  /* 0x000000010400788c */ /* 0x000fe4000bf05070 */
[----:B------:R-:W-:-:S02]  /*6930*/  UIMAD.WIDE.U32 UR6, UR13, UR10, URZ ;  /* 0x0000000a0d0672a5 */ /* 0x000fc4000f8e003f */
[----:B------:R-:W-:Y:S02]  /*6940*/  UIMAD UR9, UR13, UR11, UR9 ;  /* 0x0000000b0d0972a4 */ /* 0x000fe4000f8e0209 */
[----:B------:R-:W-:Y:S01]  /*6950*/  PLOP3.LUT P1, PT, PT, PT, UP0, 0x80, 0x0 ;  /* 0x000000000000781c */ /* 0x000fe20003f2f008 */
[----:B------:R-:W-:Y:S01]  /*6960*/  ULDC.64 UR10, c[0x0][0x2e0] ;  /* 0x0000b800000a7ab9 */ /* 0x000fe20000000a00 */
[----:B------:R-:W-:Y:S02]  /*6970*/  UIADD3 UR7, UR7, UR9, URZ ;  /* 0x0000000907077290 */ /* 0x000fe4000fffe03f */
[----:B------:R-:W-:Y:S02]  /*6980*/  UIMAD UR9, UR14, UR10, URZ ;  /* 0x0000000a0e0972a4 */ /* 0x000fe4000f8e023f */
[----:B------:R-:W-:Y:S02]  /*6990*/  UIMAD.WIDE.U32 UR6, UR12, UR10, UR6 ;  /* 0x0000000a0c0672a5 */ /* 0x000fe4000f8e0006 */
[----:B------:R-:W-:-:S04]  /*69a0*/  UIMAD UR9, UR12, UR11, UR9 ;  /* 0x0000000b0c0972a4 */ /* 0x000fc8000f8e0209 */
[----:B------:R-:W-:Y:S01]  /*69b0*/  UIADD3 UR9, UR7, UR9, URZ ;  /* 0x0000000907097290 */ /* 0x000fe2000fffe03f */
[----:B------:R-:W-:Y:S11]  /*69c0*/  @P1 BRA `(.L_x_1062) ;  /* 0x0000000000bc1947 */ /* 0x000ff60003800000 */
[----:B------:R-:W-:Y:S01]  /*69d0*/  UIMAD UR14, UR5, 0x1800, URZ ;  /* 0x00001800050e78a4 */ /* 0x000fe2000f8e023f */
        /* <DEDUP_REMOVED lines=9> */
[----:B------:R-:W-:Y:S01]  /*6a70*/  UMOV UR16, 0x0 ;  /* 0x0000000000107882 */ /* 0x000fe20000000000 */
[----:B------:R-:W-:Y:S02]  /*6a80*/  UMOV UR17, 0x14f00000 ;  /* 0x14f0000000117882 */ /* 0x000fe40000000000 */
[----:B------:R-:W-:-:S02]  /*6a90*/  ULEA.HI.X UR11, UR13, UR11, UR15, 0x2, UP0 ;  /* 0x0000000b0d0b7291 */ /* 0x000fc400080f140f */
[----:B-1----:R-:W-:-:S03]  /*6aa0*/  ULEA UR4, UR12, UR4, 0x18 ;  /* 0x000000040c047291 */ /* 0x002fc6000f8ec03f */
[----:B------:R-:W-:Y:S01]  /*6ab0*/  UMOV UR12, 0x300 ;  /* 0x00000300000c7882 */ /* 0x000fe20000000000 */
[----:B------:R-:W-:-:S09]  /*6ac0*/  UIADD3 UR4, UR4, 0xc000, URZ ;  /* 0x0000c00004047890 */ /* 0x000fd2000fffe03f */
[----:B------:R1:W-:Y:S02]  /*6ad0*/  UBLKRED.G.S.ADD.F32.RN [UR10], [UR4], UR12, desc[UR16] ;  /* 0x0000100a040073bb */ /* 0x0003e400080a140c */
[----:B-1----:R0:W-:Y:S02]  /*6ae0*/  UTMACMDFLUSH ;  /* 0x00000000000079b7 */ /* 0x0021e40000000000 */
.L_x_1064:
[----:B------:R-:W-:Y:S05]  /*6af0*/  BSYNC B1 ;  /* 0x0000000000017941 */ /* 0x000fea0003800000 */
.L_x_1063:
        /* <DEDUP_REMOVED lines=9> */
[----:B------:R-:W-:Y:S02]  /*6b90*/  UMOV UR17, 0x14f00000 ;  /* 0x14f0000000117882 */ /* 0x000fe40000000000 */
[----:B------:R-:W-:Y:S02]  /*6ba0*/  ULEA.HI.X.SX32 UR4, UR4, UR9, 0x1, UP0 ;  /* 0x0000000904047291 */ /* 0x000fe400080f0e3f */
[----:B------:R-:W-:-:S04]  /*6bb0*/  ULEA UR10, UP0, UR15, UR10, 0x2 ;  /* 0x0000000a0f0a7291 */ /* 0x000fc8000f80103f */
[----:B------:R-:W-:-:S03]  /*6bc0*/  ULEA.HI.X UR11, UR15, UR11, UR4, 0x2, UP0 ;  /* 0x0000000b0f0b7291 */ /* 0x000fc600080f1404 */
[----:B------:R-:W-:Y:S01]  /*6bd0*/  UMOV UR4, 0x300 ;  /* 0x0000030000047882 */ /* 0x000fe20000000000 */
[----:B-1----:R-:W-:-:S04]  /*6be0*/  ULEA UR12, UR13, UR12, 0x18 ;  /* 0x0000000c0d0c7291 */ /* 0x002fc8000f8ec03f */
[----:B------:R-:W-:-:S09]  /*6bf0*/  UIADD3 UR12, UR12, 0xf000, URZ ;  /* 0x0000f0000c0c7890 */ /* 0x000fd2000fffe03f */
[----:B------:R1:W-:Y:S01]  /*6c00*/  UBLKRED.G.S.ADD.F32.RN [UR10], [UR12], UR4, desc[UR16] ;  /* 0x0000100a0c0073bb */ /* 0x0003e200080a1404 */
[----:B------:R0:W-:Y:S01]  /*6c10*/  UTMACMDFLUSH ;  /* 0x00000000000079b7 */ /* 0x0001e20000000000 */
[----:B-1----:R-:W-:-:S04]  /*6c20*/  DEPBAR.LE SB0, 0x1 ;  /* 0x000080400000791a */ /* 0x002fc80000000000 */
.L_x_1066:
[----:B------:R-:W-:Y:S05]  /*6c30*/  BSYNC B1 ;  /* 0x0000000000017941 */ /* 0x000fea0003800000 */
.L_x_1065:
[----:B------:R-:W-:Y:S06]  /*6c40*/  BAR.ARV 0xa, 0xa0 ;  /* 0x0282800000007b1d */ /* 0x000fec0000002000 */
[----:B------:R-:W-:Y:S04]  /*6c50*/  BSSY B1, `(.L_x_1067) ;  /* 0x0000003000017945 */ /* 0x000fe80003800000 */
[----:B------:R-:W-:Y:S05]  /*6c60*/  @!P0 BRA `(.L_x_1068) ;  /* 0x0000000000048947 */ /* 0x000fea0003800000 */
[----:B------:R-:W-:-:S04]  /*6c70*/  DEPBAR.LE SB0, 0x0 ;  /* 0x000080000000791a */ /* 0x000fc80000000000 */
.L_x_1068:
[----:B------:R-:W-:Y:S05]  /*6c80*/  BSYNC B1 ;  /* 0x0000000000017941 */ /* 0x000fea0003800000 */
.L_x_1067:
[----:B------:R-:W-:Y:S06]  /*6c90*/  BAR.ARV 0xb, 0xa0 ;  /* 0x02c2800000007b1d */ /* 0x000fec0000002000 */
[----:B------:R-:W-:Y:S01]  /*6ca0*/  UIADD3 UR12, UR5, 0x1, URZ ;  /* 0x00000001050c7890 */ /* 0x000fe2000fffe03f */
[----:B------:R-:W-:Y:S11]  /*6cb0*/  BRA `(.L_x_1069) ;  /* 0x0000000000047947 */ /* 0x000ff60003800000 */
.L_x_1062:
[----:B------:R-:W-:-:S05]  /*6cc0*/  UMOV UR12, UR5 ;  /* 0x00000005000c7c82 */ /* 0x000fca0008000000 */
.L_x_1069:
[----:B------:R-:W-:-:S04]  /*6cd0*/  UIADD3 UR4, UR5, 0x1, URZ ;  /* 0x0000000105047890 */ /* 0x000fc8000fffe03f */
[----:B------:R-:W-:-:S06]  /*6ce0*/  UISETP.NE.AND UP0, UPT, UR8, UR4, UPT ;  /* 0x000000040800728c */ /* 0x000fcc000bf05270 */
[----:B------:R-:W-:-:S13]  /*6cf0*/  PLOP3.LUT P1, PT, PT, PT, UP0, 0x80, 0x0 ;  /* 0x000000000000781c */ /* 0x000fda0003f2f008 */
[----:B------:R-:W-:Y:S05]  /*6d00*/  @!P1 BRA `(.L_x_1060) ;  /* 0x0000002c000c9947 */ /* 0x000fea0003800000 */
[----:B------:R-:W-:Y:S01]  /*6d10*/  ULDC.64 UR18, c[0x0][0x2c0] ;  /* 0x0000b00000127ab9 */ /* 0x000fe20000000a00 */
[----:B------:R-:W-:Y:S02]  /*6d20*/  UIMAD UR13, UR12, 0x1800, URZ ;  /* 0x000018000c0d78a4 */ /* 0x000fe4000f8e023f */
[----:B------:R-:W-:Y:S01]  /*6d30*/  ULEA UR18, UP0, UR6, UR18, 0x2 ;  /* 0x0000001206127291 */ /* 0x000fe2000f80103f */
[----:B------:R-:W-:Y:S01]  /*6d40*/  UMOV UR4, URZ ;  /* 0x0000003f00047c82 */ /* 0x000fe20008000000 */
[----:B------:R-:W-:Y:S02]  /*6d50*/  ULDC.64 UR24, c[0x0][0x2c0] ;  /* 0x0000b00000187ab9 */ /* 0x000fe40000000a00 */
[----:B------:R-:W-:Y:S02]  /*6d60*/  ULEA.HI.X UR19, UR6, UR19, UR9, 0x2, UP0 ;  /* 0x0000001306137291 */ /* 0x000fe400080f1409 */
[----:B------:R-:W-:Y:S02]  /*6d70*/  UIADD3 UR14, UP0, UR18, 0x3000, URZ ;  /* 0x00003000120e7890 */ /* 0x000fe4000ff1e03f */
[----:B------:R-:W-:-:S02]  /*6d80*/  UIADD3 UR16, UP1, UR18, 0x6000, URZ ;  /* 0x0000600012107890 */ /* 0x000fc4000ff3e03f */
[----:B------:R-:W-:Y:S02]  /*6d90*/  UIADD3 UR18, UP2, UR18, 0x9000, URZ ;  /* 0x0000900012127890 */ /* 0x000fe4000ff5e03f */
[----:B------:R-:W-:Y:S02]  /*6da0*/  UIADD3.X UR15, URZ, UR19, URZ, UP0, !UPT ;  /* 0x000000133f0f7290 */ /* 0x000fe400087fe43f */
[----:B------:R-:W-:Y:S02]  /*6db0*/  UIADD3.X UR17, URZ, UR19, URZ, UP1, !UPT ;  /* 0x000000133f117290 */ /* 0x000fe40008ffe43f */
[----:B------:R-:W-:Y:S01]  /*6dc0*/  UIADD3.X UR19, URZ, UR19, URZ, UP2, !UPT ;  /* 0x000000133f137290 */ /* 0x000fe200097fe43f */
[----:B------:R-:W-:-:S11]  /*6dd0*/  UMOV UR20, UR13 ;  /* 0x0000000d00147c82 */ /* 0x000fd60008000000 */
.L_x_1082:
[----:B------:R-:W-:Y:S01]  /*6de0*/  UIADD3 UR10, UR13, UR4, URZ ;  /* 0x000000040d0a7290 */ /* 0x000fe2000fffe03f */
[----:B------:R-:W-:Y:S03]  /*6df0*/  BAR.SYNC.DEFER_BLOCKING 0xd, 0xa0 ;  /* 0x0342800000007b1d */ /* 0x000fe60000010000 */
[----:B------:R-:W-:Y:S02]  /*6e00*/  UIMAD.WIDE UR26, UR10, 0x4, UR14 ;  /* 0x000000040a1a78a5 */ /* 0x000fe4000f8e020e */
[----:B------:R-:W-:Y:S01]  /*6e10*/  UIMAD.WIDE UR28, UR10, 0x4, UR16 ;  /* 0x000000040a1c78a5 */ /* 0x000fe2000f8e0210 */
[----:B------:R-:W-:Y:S01]  /*6e20*/  BSSY B1, `(.L_x_1070) ;  /* 0x0000010000017945 */ /* 0x000fe20003800000 */
[----:B------:R-:W-:-:S03]  /*6e30*/  UIMAD.WIDE UR10, UR10, 0x4, UR18 ;  /* 0x000000040a0a78a5 */ /* 0x000fc6000f8e0212 */
[----:B------:R-:W-:Y:S09]  /*6e40*/  @!P0 BRA `(.L_x_1071) ;  /* 0x0000000000348947 */ /* 0x000ff20003800000 */
[----:B------:R-:W1:Y:S01]  /*6e50*/  S2UR UR22, SR_CgaCtaId ;  /* 0x00000000001679c3 */ /* 0x000e620000008800 */
[----:B------:R-:W-:Y:S01]  /*6e60*/  UIADD3 UR23, UP0, UR20, UR6, URZ ;  /* 0x0000000614177290 */ /* 0x000fe2000ff1e03f */
[----:B------:R-:W-:Y:S01]  /*6e70*/  UMOV UR21, 0x400 ;  /* 0x0000040000157882 */ /* 0x000fe20000000000 */
[----:B------:R-:W-:Y:S02]  /*6e80*/  UMOV UR32, 0x0 ;  /* 0x0000000000207882 */ /* 0x000fe40000000000 */
[----:B------:R-:W-:Y:S01]  /*6e90*/  ULEA.HI.X.SX32 UR30, UR20, UR9, 0x1, UP0 ;  /* 0x00000009141e7291 */ /* 0x000fe200080f0e3f */
[----:B------:R-:W-:Y:S01]  /*6ea0*/  UMOV UR33, 0x14f00000 ;  /* 0x14f0000000217882 */ /* 0x000fe20000000000 */
[----:B-1----:R-:W-:Y:S02]  /*6eb0*/  ULEA UR21, UR22, UR21, 0x18 ;  /* 0x0000001516157291 */ /* 0x002fe4000f8ec03f */
[----:B------:R-:W-:Y:S02]  /*6ec0*/  ULEA UR22, UP0, UR23, UR24, 0x2 ;  /* 0x0000001817167291 */ /* 0x000fe4000f80103f */
[----:B------:R-:W-:-:S02]  /*6ed0*/  UIADD3 UR21, UR21, 0xc000, URZ ;  /* 0x0000c00015157890 */ /* 0x000fc4000fffe03f */
[----:B------:R-:W-:-:S03]  /*6ee0*/  ULEA.HI.X UR23, UR23, UR25, UR30, 0x2, UP0 ;  /* 0x0000001917177291 */ /* 0x000fc600080f141e */
[----:B------:R-:W-:-:S06]  /*6ef0*/  UMOV UR30, 0x300 ;  /* 0x00000300001e7882 */ /* 0x000fcc0000000000 */
[----:B------:R1:W-:Y:S02]  /*6f00*/  UBLKRED.G.S.ADD.F32.RN [UR22], [UR21], UR30, desc[UR32] ;  /* 0x00002016150073bb */ /* 0x0003e400080a141e */
[----:B-1----:R0:W-:Y:S02]  /*6f10*/  UTMACMDFLUSH ;  /* 0x00000000000079b7 */ /* 0x0021e40000000000 */
.L_x_1071:
[----:B------:R-:W-:Y:S05]  /*6f20*/  BSYNC B1 ;  /* 0x0000000000017941 */ /* 0x000fea0003800000 */
.L_x_1070:
        /* <DEDUP_REMOVED lines=13> */
.L_x_1073:
[----:B------:R-:W-:Y:S05]  /*7000*/  BSYNC B1 ;  /* 0x0000000000017941 */ /* 0x000fea0003800000 */
.L_x_1072:
[----:B------:R-:W-:Y:S06]  /*7010*/  BAR.ARV 0xa, 0xa0 ;  /* 0x0282800000007b1d */ /* 0x000fec0000002000 */
[----:B------:R-:W-:Y:S04]  /*7020*/  BSSY B1, `(.L_x_1074) ;  /* 0x0000003000017945 */ /* 0x000fe80003800000 */
[----:B------:R-:W-:Y:S05]  /*7030*/  @!P0 BRA `(.L_x_1075) ;  /* 0x0000000000048947 */ /* 0x000fea0003800000 */
[----:B------:R-:W-:-:S04]  /*7040*/  DEPBAR.LE SB0, 0x0 ;  /* 0x000080000000791a */ /* 0x000fc80000000000 */
.L_x_1075:
[----:B------:R-:W-:Y:S05]  /*7050*/  BSYNC B1 ;  /* 0x0000000000017941 */ /* 0x000fea0003800000 */
.L_x_1074:
        /* <DEDUP_REMOVED lines=13> */
.L_x_1077:
[----:B------:R-:W-:Y:S05]  /*7130*/  BSYNC B1 ;  /* 0x0000000000017941 */ /* 0x000fea0003800000 */
.L_x_1076:
        /* <DEDUP_REMOVED lines=13> */
.L_x_1079:
[----:B------:R-:W-:Y:S05]  /*7210*/  BSYNC B1 ;  /* 0x0000000000017941 */ /* 0x000fea0003800000 */
.L_x_1078:
[----:B------:R-:W-:Y:S01]  /*7220*/  UIADD3 UR12, UR12, 0x2, URZ ;  /* 0x000000020c0c7890 */ /* 0x000fe2000fffe03f */
[----:B------:R-:W-:Y:S06]  /*7230*/  BAR.ARV 0xa, 0xa0 ;  /* 0x0282800000007b1d */ /* 0x000fec0000002000 */
[----:B------:R-:W-:Y:S01]  /*7240*/  UISETP.GE.AND UP0, UPT, UR12, UR8, UPT ;  /* 0x000000080c00728c */ /* 0x000fe2000bf06270 */
[----:B------:R-:W-:Y:S04]  /*7250*/  BSSY B1, `(.L_x_1080) ;  /* 0x0000003000017945 */ /* 0x000fe80003800000 */
[----:B------:R-:W-:Y:S06]  /*7260*/  @!P0 BRA `(.L_x_1081) ;  /* 0x0000000000048947 */ /* 0x000fec0003800000 */
[----:B------:R-:W-:-:S04]  /*7270*/  DEPBAR.LE SB0, 0x0 ;  /* 0x000080000000791a */ /* 0x000fc80000000000 */
.L_x_1081:
[----:B------:R-:W-:Y:S05]  /*7280*/  BSYNC B1 ;  /* 0x0000000000017941 */ /* 0x000fea0003800000 */
.L_x_1080:
[----:B------:R-:W-:Y:S06]  /*7290*/  BAR.ARV 0xb, 0xa0 ;  /* 0x02c2800000007b1d */ /* 0x000fec0000002000 */
[----:B------:R-:W-:Y:S01]  /*72a0*/  PLOP3.LUT P1, PT, PT, PT, UP0, 0x80, 0x0 ;  /* 0x000000000000781c */ /* 0x000fe20003f2f008 */
[----:B------:R-:W-:Y:S02]  /*72b0*/  UIADD3 UR20, UR20, 0x3000, URZ ;  /* 0x0000300014147890 */ /* 0x000fe4000fffe03f */
[----:B------:R-:W-:-:S10]  /*72c0*/  UIADD3 UR4, UR4, 0x3000, URZ ;  /* 0x0000300004047890 */ /* 0x000fd4000fffe03f */
[----:B------:R-:W-:Y:S05]  /*72d0*/  @!P1 BRA `(.L_x_1082) ;  /* 0xfffffff800c09947 */ /* 0x000fea000383ffff */
[----:B------:R-:W-:Y:S05]  /*72e0*/  BRA `(.L_x_1060) ;  /* 0x0000002400947947 */ /* 0x000fea0003800000 */
.L_x_1059:
[----:B------:R-:W1:Y:S01]  /*72f0*/  S2UR UR21, SR_CTAID.Z ;  /* 0x00000000001579c3 */ /* 0x000e620000002700 */
[----:B------:R-:W-:Y:S01]  /*7300*/  IMAD.MOV.U32 R11, RZ, RZ, 0x1 ;  /* 0x00000001ff0b7424 */ /* 0x000fe200078e00ff */
[----:B-1----:R-:W-:-:S13]  /*7310*/  ISETP.LE.AND P0, PT, RZ, UR21, PT ;  /* 0x00000015ff007c0c */ /* 0x002fda000bf03270 */
[----:B------:R-:W-:Y:S05]  /*7320*/  @!P0 BRA `(.L_x_1083) ;  /* 0x0000002000f08947 */ /* 0x000fea0003800000 */
[----:B------:R-:W1:Y:S01]  /*7330*/  S2UR UR9, SR_CTAID.X ;  /* 0x00000000000979c3 */ /* 0x000e620000002500 */
[----:B------:R-:W-:Y:S01]  /*7340*/  ULDC UR8, c[0x0][0x280] ;  /* 0x0000a00000087ab9 */ /* 0x000fe20000000800 */
[----:B------:R-:W-:Y:S01]  /*7350*/  ULDC UR4, c[0x0][0x290] ;  /* 0x0000a40000047ab9 */ /* 0x000fe20000000800 */
[----:B------:R-:W-:-:S05]  /*7360*/  ULDC UR5, c[0x0][0x74c] ;  /* 0x0001d30000057ab9 */ /* 0x000fca0000000800 */
[----:B------:R-:W2:Y:S01]  /*7370*/  S2UR UR20, SR_CTAID.Y ;  /* 0x00000000001479c3 */ /* 0x000ea20000002600 */
[----:B-1----:R-:W-:Y:S02]  /*7380*/  USHF.L.U32 UR11, UR9, 0x7, URZ ;  /* 0x00000007090b7899 */ /* 0x002fe4000800063f */
[----:B------:R-:W-:Y:S02]  /*7390*/  ISETP.LE.AND P0, PT, RZ, UR9, PT ;  /* 0x00000009ff007c0c */ /* 0x000fe4000bf03270 */
[----:B------:R-:W-:-:S04]  /*73a0*/  UIADD3 UR4, -UR4, UR11, UR8 ;  /* 0x0000000b04047290 */ /* 0x000fc8000fffe108 */
[----:B------:R-:W-:-:S04]  /*73b0*/  UIADD3 UR4, UR4, -UR5, URZ ;  /* 0x8000000504047290 */ /* 0x000fc8000fffe03f */
[----:B------:R-:W-:-:S04]  /*73c0*/  USHF.R.S32.HI UR5, URZ, 0x1f, UR4 ;  /* 0x0000001f3f057899 */ /* 0x000fc80008011404 */
[----:B------:R-:W-:Y:S02]  /*73d0*/  ULEA.HI UR5, UR5, UR4, URZ, 0x6 ;  /* 0x0000000405057291 */ /* 0x000fe4000f8f303f */
[----:B------:R-:W-:Y:S02]  /*73e0*/  UIADD3 UR4, UR8, 0x3f, URZ ;  /* 0x0000003f08047890 */ /* 0x000fe4000fffe03f */
[----:B------:R-:W-:Y:S02]  /*73f0*/  USHF.R.S32.HI UR5, URZ, 0x6, UR5 ;  /* 0x000000063f057899 */ /* 0x000fe40008011405 */
[----:B------:R-:W-:Y:S02]  /*7400*/  USHF.R.S32.HI UR6, URZ, 0x1f, UR4 ;  /* 0x0000001f3f067899 */ /* 0x000fe40008011404 */
[----:B------:R-:W-:Y:S02]  /*7410*/  UISETP.LT.AND UP0, UPT, URZ, UR5, UPT ;  /* 0x000000053f00728c */ /* 0x000fe4000bf01270 */
[----:B------:R-:W-:-:S02]  /*7420*/  ULEA.HI UR6, UR6, UR4, URZ, 0x6 ;  /* 0x0000000406067291 */ /* 0x000fc4000f8f303f */
[----:B------:R-:W-:Y:S02]  /*7430*/  USEL UR7, URZ, UR5, !UP0 ;  /* 0x000000053f077287 */ /* 0x000fe4000c000000 */
[----:B------:R-:W-:Y:S01]  /*7440*/  USHF.R.S32.HI UR6, URZ, 0x6, UR6 ;  /* 0x000000063f067899 */ /* 0x000fe20008011406 */
[----:B--2---:R-:W-:Y:S11]  /*7450*/  @!P0 BRA `(.L_x_1084) ;  /* 0x0000000000288947 */ /* 0x004ff60003800000 */
[----:B------:R-:W-:Y:S01]  /*7460*/  ULEA UR8, UR9, UR8, 0x7 ;  /* 0x0000000809087291 */ /* 0x000fe2000f8e383f */
[----:B------:R-:W-:Y:S01]  /*7470*/  ULDC UR4, c[0x0][0x290] ;  /* 0x0000a40000047ab9 */ /* 0x000fe20000000800 */
[----:B------:R-:W-:Y:S02]  /*7480*/  ULDC UR5, c[0x0][0x748] ;  /* 0x0001d20000057ab9 */ /* 0x000fe40000000800 */
[----:B------:R-:W-:-:S04]  /*7490*/  UIADD3 UR4, -UR4, 0xbf, UR8 ;  /* 0x000000bf04047890 */ /* 0x000fc8000fffe108 */
[----:B------:R-:W-:-:S04]  /*74a0*/  UIADD3 UR4, UR4, UR5, URZ ;  /* 0x0000000504047290 */ /* 0x000fc8000fffe03f */
[----:B------:R-:W-:-:S04]  /*74b0*/  USHF.R.S32.HI UR5, URZ, 0x1f, UR4 ;  /* 0x0000001f3f057899 */ /* 0x000fc80008011404 */
[----:B------:R-:W-:-:S04]  /*74c0*/  ULEA.HI UR5, UR5, UR4, URZ, 0x6 ;  /* 0x0000000405057291 */ /* 0x000fc8000f8f303f */
[----:B------:R-:W-:-:S04]  /*74d0*/  USHF.R.S32.HI UR5, URZ, 0x6, UR5 ;  /* 0x000000063f057899 */ /* 0x000fc80008011405 */
[----:B------:R-:W-:-:S04]  /*74e0*/  UISETP.LT.AND UP0, UPT, UR5, UR6, UPT ;  /* 0x000000060500728c */ /* 0x000fc8000bf01270 */
[----:B------:R-:W-:-:S12]  /*74f0*/  USEL UR6, UR5, UR6, UP0 ;  /* 0x0000000605067287 */ /* 0x000fd80008000000 */
.L_x_1084:
[----:B------:R-:W-:-:S06]  /*7500*/  UISETP.GT.AND UP0, UPT, UR6, UR7, UPT ;  /* 0x000000070600728c */ /* 0x000fcc000bf04270 */
[----:B------:R-:W-:-:S13]  /*7510*/  PLOP3.LUT P0, PT, PT, PT, UP0, 0x80, 0x0 ;  /* 0x000000000000781c */ /* 0x000fda0003f0f008 */
[----:B------:R-:W-:Y:S05]  /*7520*/  @!P0 BRA `(.L_x_1083) ;  /* 0x0000002000708947 */ /* 0x000fea0003800000 */
[----:B------:R-:W-:Y:S01]  /*7530*/  USHF.R.S32.HI UR10, URZ, 0x1f, UR20 ;  /* 0x0000001f3f0a7899 */ /* 0x000fe20008011414 */
[----:B------:R-:W-:Y:S01]  /*7540*/  IMAD.U32 R4, RZ, RZ, UR7 ;  /* 0x00000007ff047e24 */ /* 0x000fe2000f8e00ff */
[----:B------:R-:W-:Y:S01]  /*7550*/  ULDC.64 UR8, c[0x0][0x718] ;  /* 0x0001c60000087ab9 */ /* 0x000fe20000000a00 */
[----:B------:R-:W-:Y:S01]  /*7560*/  ULDC.64 UR12, c[0x0][0x730] ;  /* 0x0001cc00000c7ab9 */ /* 0x000fe20000000a00 */
[----:B------:R-:W-:Y:S01]  /*7570*/  UIMAD.WIDE.U32 UR4, UR20, UR8, URZ ;  /* 0x00000008140472a5 */ /* 0x000fe2000f8e003f */
[----:B------:R-:W-:Y:S01]  /*7580*/  BSSY B1, `(.L_x_1083) ;  /* 0x0000216000017945 */ /* 0x000fe20003800000 */
[----:B------:R-:W-:Y:S01]  /*7590*/  UIMAD UR8, UR10, UR8, URZ ;  /* 0x000000080a0872a4 */ /* 0x000fe2000f8e023f */
[----:B------:R-:W-:Y:S01]  /*75a0*/  IMAD.MOV.U32 R0, RZ, RZ, RZ ;  /* 0x000000ffff007224 */ /* 0x000fe200078e00ff */
[----:B------:R-:W-:Y:S02]  /*75b0*/  UIMAD UR10, UR10, UR12, URZ ;  /* 0x0000000c0a0a72a4 */ /* 0x000fe4000f8e023f */
[----:B------:R-:W-:-:S02]  /*75c0*/  UIMAD UR22, UR20, UR9, UR8 ;  /* 0x00000009141672a4 */ /* 0x000fc4000f8e0208 */
[----:B------:R-:W-:Y:S02]  /*75d0*/  UIMAD.WIDE.U32 UR8, UR20, UR12, URZ ;  /* 0x0000000c140872a5 */ /* 0x000fe4000f8e003f */
[----:B------:R-:W-:Y:S02]  /*75e0*/  UIMAD UR12, UR20, UR13, UR10 ;  /* 0x0000000d140c72a4 */ /* 0x000fe4000f8e020a */
[----:B------:R-:W-:Y:S01]  /*75f0*/  USHF.R.S32.HI UR13, URZ, 0x1f, UR21 ;  /* 0x0000001f3f0d7899 */ /* 0x000fe20008011415 */
[----:B------:R-:W-:Y:S01]  /*7600*/  ULDC UR10, c[0x0][0x2e8] ;  /* 0x0000ba00000a7ab9 */ /* 0x000fe20000000800 */
[----:B------:R-:W-:Y:S01]  /*7610*/  ELECT P0, URZ, PT ;  /* 0x00000000003f782f */ /* 0x000fe20003800000 */
[----:B------:R-:W-:Y:S01]  /*7620*/  UISETP.NE.AND UP0, UPT, UR10, 0x1, UPT ;  /* 0x000000010a00788c */ /* 0x000fe2000bf05270 */
[----:B------:R-:W-:Y:S01]  /*7630*/  ULDC.64 UR14, c[0x0][0x720] ;  /* 0x0001c800000e7ab9 */ /* 0x000fe20000000a00 */
[----:B------:R-:W-:Y:S02]  /*7640*/  UIADD3 UR23, UR5, UR22, URZ ;  /* 0x0000001605177290 */ /* 0x000fe4000fffe03f */
[----:B------:R-:W-:-:S02]  /*7650*/  UIMAD UR10, UR13, UR14, URZ ;  /* 0x0000000e0d0a72a4 */ /* 0x000fc4000f8e023f */
[----:B------:R-:W-:Y:S01]  /*7660*/  UIADD3 UR9, UR9, UR12, URZ ;  /* 0x0000000c09097290 */ /* 0x000fe2000fffe03f */
[----:B------:R-:W-:Y:S01]  /*7670*/  ULDC.64 UR18, c[0x0][0x738] ;  /* 0x0001ce0000127ab9 */ /* 0x000fe20000000a00 */
[----:B------:R-:W-:-:S03]  /*7680*/  UMOV UR22, UR4 ;  /* 0x0000000400167c82 */ /* 0x000fc60008000000 */
[----:B------:R-:W-:Y:S01]  /*7690*/  @UP0 ULDC UR16, c[0x0][0x2ec] ;  /* 0x0000bb0000100ab9 */ /* 0x000fe20000000800 */
[----:B------:R-:W-:Y:S02]  /*76a0*/  UIMAD UR13, UR13, UR18, URZ ;  /* 0x000000120d0d72a4 */ /* 0x000fe4000f8e023f */
[----:B------:R-:W-:Y:S02]  /*76b0*/  UIMAD UR5, UR21, UR15, UR10 ;  /* 0x0000000f150572a4 */ /* 0x000fe4000f8e020a */
[----:B------:R-:W-:Y:S02]  /*76c0*/  UIMAD.WIDE.U32 UR22, UR21, UR14, UR22 ;  /* 0x0000000e151672a5 */ /* 0x000fe4000f8e0016 */
[----:B------:R-:W-:Y:S02]  /*76d0*/  UIMAD.WIDE.U32 UR16, UR20, UR16, URZ ;  /* 0x00000010141072a5 */ /* 0x000fe4000f8e003f */
[----:B------:R-:W-:Y:S01]  /*76e0*/  UIMAD.WIDE.U32 UR14, UR21, UR18, UR8 ;  /* 0x00000012150e72a5 */ /* 0x000fe2000f8e0008 */
[----:B------:R-:W-:-:S02]  /*76f0*/  UMOV UR12, UR20 ;  /* 0x00000014000c7c82 */ /* 0x000fc40008000000 */
[----:B------:R-:W-:Y:S01]  /*7700*/  @UP0 ULDC UR8, c[0x0][0x2f0] ;  /* 0x0000bc0000080ab9 */ /* 0x000fe20000000800 */
[----:B------:R-:W-:Y:S02]  /*7710*/  UIMAD UR4, UR21, UR19, UR13 ;  /* 0x00000013150472a4 */ /* 0x000fe4000f8e020d */
[----:B------:R-:W-:Y:S01]  /*7720*/  @UP0 USHF.R.U32.HI UR12, URZ, UR8, UR17 ;  /* 0x000000083f0c0299 */ /* 0x000fe20008011611 */
[----:B------:R-:W-:Y:S11]  /*7730*/  @!P0 BRA `(.L_x_1085) ;  /* 0x0000001c00e88947 */ /* 0x000ff60003800000 */
[----:B------:R-:W1:Y:S01]  /*7740*/  S2R R3, SR_CgaCtaId ;  /* 0x0000000000037919 */ /* 0x000e620000008800 */
[----:B------:R-:W-:-:S04]  /*7750*/  MOV R16, 0x400 ;  /* 0x0000040000107802 */ /* 0x000fc80000000f00 */
[----:B-1----:R-:W-:Y:S01]  /*7760*/  LEA R16, R3, R16, 0x18 ;  /* 0x0000001003107211 */ /* 0x002fe200078ec0ff */
[----:B------:R-:W-:-:S05]  /*7770*/  IMAD.MOV.U32 R3, RZ, RZ, 0x1 ;  /* 0x00000001ff037424 */ /* 0x000fca00078e00ff */
[----:B------:R-:W-:-:S04]  /*7780*/  SHF.L.U32 R3, R3, 0x1f, RZ ;  /* 0x0000001f03037819 */ /* 0x000fc800000006ff */
[----:B------:R-:W1:Y:S02]  /*7790*/  SYNCS.PHASECHK.TRANS64.TRYWAIT P0, [R16+URZ+0x26820], R3 ;  /* 0x02682003100075a7 */ /* 0x000e64000800017f */
[----:B-1----:R-:W-:Y:S05]  /*77a0*/  @!P0 BRA `(.L_x_1086) ;  /* 0x0000002000d08947 */ /* 0x002fea0003800000 */
.L_x_1114:
[----:B------:R-:W2:Y:S01]  /*77b0*/  S2R R0, SR_TID.X ;  /* 0x0000000000007919 */ /* 0x000ea20000002100 */
[----:B------:R-:W-:Y:S02]  /*77c0*/  IMAD.U32 R15, RZ, RZ, UR23 ;  /* 0x00000017ff0f7e24 */ /* 0x000fe4000f8e00ff */
[----:B------:R-:W-:Y:S02]  /*77d0*/  IMAD.U32 R14, RZ, RZ, UR15 ;  /* 0x0000000fff0e7e24 */ /* 0x000fe4000f8e00ff */
[----:B------:R-:W-:Y:S02]  /*77e0*/  VIADD R15, R15, UR5 ;  /* 0x000000050f0f7c36 */ /* 0x000fe40008000000 */
        /* <DEDUP_REMOVED lines=11> */
.L_x_1087:
[----:B------:R-:W-:Y:S01]  /*78a0*/  R2UR UR19, R4 ;  /* 0x00000000041372ca */ /* 0x000fe200000e0000 */
[----:B------:R-:W2:Y:S01]  /*78b0*/  LDC.64 R6, c[0x0][0x198] ;  /* 0x00006600ff067b82 */ /* 0x000ea20000000a00 */
[----:B------:R-:W-:Y:S01]  /*78c0*/  R2UR UR7, R15 ;  /* 0x000000000f0772ca */ /* 0x000fe200000e0000 */
[----:B------:R-:W-:Y:S01]  /*78d0*/  ULDC.64 UR16, c[0x0][0x700] ;  /* 0x0001c00000107ab9 */ /* 0x000fe20000000a00 */
[----:B------:R-:W-:Y:S01]  /*78e0*/  UMOV UR50, 0x0 ;  /* 0x0000000000327882 */ /* 0x000fe20000000000 */
[----:B------:R-:W-:Y:S01]  /*78f0*/  IMAD.U32 R10, RZ, RZ, UR16 ;  /* 0x00000010ff0a7e24 */ /* 0x000fe2000f8e00ff */
[----:B------:R-:W-:Y:S01]  /*7900*/  UMOV UR51, 0x14f00000 ;  /* 0x14f0000000337882 */ /* 0x000fe20000000000 */
[----:B------:R-:W-:Y:S01]  /*7910*/  IMAD.U32 R9, RZ, RZ, UR17 ;  /* 0x00000011ff097e24 */ /* 0x000fe2000f8e00ff */
[----:B------:R-:W-:Y:S01]  /*7920*/  UMOV UR18, URZ ;  /* 0x0000003f00127c82 */ /* 0x000fe20008000000 */
[----:B------:R-:W-:Y:S01]  /*7930*/  UMOV UR42, 0x20 ;  /* 0x00000020002a7882 */ /* 0x000fe20000000000 */
[----:B------:R-:W-:Y:S01]  /*7940*/  UMOV UR44, UR20 ;  /* 0x00000014002c7c82 */ /* 0x000fe20008000000 */
[----:B------:R-:W-:Y:S01]  /*7950*/  UMOV UR45, UR21 ;  /* 0x00000015002d7c82 */ /* 0x000fe20008000000 */
[----:B------:R-:W-:Y:S01]  /*7960*/  UMOV UR26, 0x40 ;  /* 0x00000040001a7882 */ /* 0x000fe20000000000 */
[----:B------:R-:W-:Y:S01]  /*7970*/  USHF.L.U32 UR19, UR19, 0x6, URZ ;  /* 0x0000000613137899 */ /* 0x000fe2000800063f */
[----:B------:R-:W-:Y:S01]  /*7980*/  IMAD.MOV.U32 R5, RZ, RZ, 0xc000 ;  /* 0x0000c000ff057424 */ /* 0x000fe200078e00ff */
[----:B------:R-:W-:Y:S01]  /*7990*/  UMOV UR28, UR20 ;  /* 0x00000014001c7c82 */ /* 0x000fe20008000000 */
[----:B------:R-:W-:Y:S01]  /*79a0*/  UMOV UR29, UR21 ;  /* 0x00000015001d7c82 */ /* 0x000fe20008000000 */
[----:B------:R-:W-:Y:S01]  /*79b0*/  UIADD3 UR8, UP0, UR19, UR22, URZ ;  /* 0x0000001613087290 */ /* 0x000fe2000ff1e03f */
[----:B------:R-:W-:Y:S01]  /*79c0*/  IMAD.MOV.U32 R19, RZ, RZ, RZ ;  /* 0x000000ffff137224 */ /* 0x000fe200078e00ff */
[----:B------:R-:W-:Y:S01]  /*79d0*/  UMOV UR54, 0x0 ;  /* 0x0000000000367882 */ /* 0x000fe20000000000 */
[----:B------:R-:W-:Y:S01]  /*79e0*/  UMOV UR43, UR19 ;  /* 0x00000013002b7c82 */ /* 0x000fe20008000000 */
[----:B------:R-:W-:-:S02]  /*79f0*/  ULEA.HI.X.SX32 UR7, UR19, UR7, 0x1, UP0 ;  /* 0x0000000713077291 */ /* 0x000fc400080f0e3f */
[----:B-1----:R-:W-:Y:S01]  /*7a00*/  IMAD.U32 R3, RZ, RZ, UR8 ;  /* 0x00000008ff037e24 */ /* 0x002fe2000f8e00ff */
[----:B------:R-:W-:Y:S01]  /*7a10*/  UMOV UR27, UR19 ;  /* 0x00000013001b7c82 */ /* 0x000fe20008000000 */
[----:B------:R-:W-:Y:S01]  /*7a20*/  IMAD.U32 R2, RZ, RZ, UR8 ;  /* 0x00000008ff027e24 */ /* 0x000fe2000f8e00ff */
[----:B------:R-:W-:Y:S01]  /*7a30*/  R2UR UR8, R16 ;  /* 0x00000000100872ca */ /* 0x000fe200000e0000 */
[----:B--2---:R-:W-:Y:S01]  /*7a40*/  IMAD.MOV.U32 R8, RZ, RZ, R6 ;  /* 0x000000ffff087224 */ /* 0x004fe200078e0006 */
[----:B------:R-:W-:Y:S01]  /*7a50*/  LEA R0, P1, R3, R10, 0x2 ;  /* 0x0000000a03007211 */ /* 0x000fe200078210ff */
[----:B------:R-:W-:Y:S01]  /*7a60*/  IMAD.U32 R3, RZ, RZ, UR7 ;  /* 0x00000007ff037e24 */ /* 0x000fe2000f8e00ff */
[----:B------:R-:W-:Y:S01]  /*7a70*/  UMOV UR7, 0x10 ;  /* 0x0000001000077882 */ /* 0x000fe20000000000 */
[----:B------:R-:W-:Y:S01]  /*7a80*/  UMOV UR55, 0x10000000 ;  /* 0x1000000000377882 */ /* 0x000fe20000000000 */
[----:B------:R-:W-:Y:S01]  /*7a90*/  R2UR UR32, R0 ;  /* 0x00000000002072ca */ /* 0x000fe200000e0000 */
[----:B------:R-:W-:Y:S01]  /*7aa0*/  UMOV UR13, UR21 ;  /* 0x00000015000d7c82 */ /* 0x000fe20008000000 */
[----:B------:R-:W-:Y:S01]  /*7ab0*/  LEA.HI.X R2, R2, R9, R3, 0x2, P1 ;  /* 0x0000000902027211 */ /* 0x000fe200008f1403 */
[----:B------:R-:W-:Y:S01]  /*7ac0*/  UMOV UR10, UR18 ;  /* 0x00000012000a7c82 */ /* 0x000fe20008000000 */
[----:B------:R-:W-:Y:S01]  /*7ad0*/  IADD3 R0, P1, R8, 0x2f0, RZ ;  /* 0x000002f008007810 */ /* 0x000fe20007f3e0ff */
[----:B------:R-:W-:Y:S01]  /*7ae0*/  UMOV UR34, 0x10 ;  /* 0x0000001000227882 */ /* 0x000fe20000000000 */
[----:B------:R-:W-:Y:S01]  /*7af0*/  R2UR UR33, R2 ;  /* 0x00000000022172ca */ /* 0x000fe200000e0000 */
[----:B------:R-:W-:Y:S01]  /*7b00*/  UIADD3 UR17, UR8, 0x26810, URZ ;  /* 0x0002681008117890 */ /* 0x000fe2000fffe03f */
[----:B------:R-:W-:Y:S01]  /*7b10*/  R2UR UR46, R0 ;  /* 0x00000000002e72ca */ /* 0x000fe200000e0000 */
[----:B------:R-:W-:Y:S01]  /*7b20*/  UIADD3 UR16, UR8, 0x12000, URZ ;  /* 0x0001200008107890 */ /* 0x000fe2000fffe03f */
[----:B------:R-:W-:Y:S01]  /*7b30*/  IADD3 R0, P2, R8, 0x3f0, RZ ;  /* 0x000003f008007810 */ /* 0x000fe20007f5e0ff */
[----:B------:R-:W-:-:S02]  /*7b40*/  UIADD3 UR40, UR8, 0x13000, URZ ;  /* 0x0001300008287890 */ /* 0x000fc4000fffe03f */
[----:B------:R-:W-:Y:S01]  /*7b50*/  UIADD3 UR24, UR8, 0x14000, URZ ;  /* 0x0001400008187890 */ /* 0x000fe2000fffe03f */
[----:B------:R-:W-:Y:S01]  /*7b60*/  R2UR UR30, R0 ;  /* 0x00000000001e72ca */ /* 0x000fe200000e0000 */
[--C-:B------:R-:W-:Y:S01]  /*7b70*/  IMAD.X R0, RZ, RZ, R7.reuse, P1 ;  /* 0x000000ffff007224 */ /* 0x100fe200008e0607 */
[----:B------:R-:W-:Y:S01]  /*7b80*/  IADD3 R2, P1, R8, 0xf0, RZ ;  /* 0x000000f008027810 */ /* 0x000fe20007f3e0ff */
[----:B------:R-:W-:Y:S01]  /*7b90*/  UIADD3 UR56, UR8, 0x1e000, URZ ;  /* 0x0001e00008387890 */ /* 0x000fe2000fffe03f */
[----:B------:R-:W-:Y:S02]  /*7ba0*/  UMOV UR41, UR17 ;  /* 0x0000001100297c82 */ /* 0x000fe40008000000 */
[----:B------:R-:W-:Y:S01]  /*7bb0*/  R2UR UR48, R2 ;  /* 0x00000000023072ca */ /* 0x000fe200000e0000 */
[--C-:B------:R-:W-:Y:S01]  /*7bc0*/  IMAD.X R3, RZ, RZ, R7.reuse, P1 ;  /* 0x000000ffff037224 */ /* 0x100fe200008e0607 */
[----:B------:R-:W-:Y:S01]  /*7bd0*/  R2UR UR47, R0 ;  /* 0x00000000002f72ca */ /* 0x000fe200000e0000 */
[----:B------:R-:W-:Y:S01]  /*7be0*/  IMAD.X R0, RZ, RZ, R7, P2 ;  /* 0x000000ffff007224 */ /* 0x000fe200010e0607 */
[----:B------:R-:W-:Y:S01]  /*7bf0*/  UMOV UR25, UR17 ;  /* 0x0000001100197c82 */ /* 0x000fe20008000000 */
[----:B------:R-:W-:Y:S01]  /*7c00*/  UMOV UR57, UR17 ;  /* 0x0000001100397c82 */ /* 0x000fe20008000000 */
[----:B------:R-:W-:Y:S01]  /*7c10*/  R2UR UR49, R3 ;  /* 0x00000000033172ca */ /* 0x000fe200000e0000 */
[----:B------:R-:W-:Y:S01]  /*7c20*/  UIADD3 UR9, UR8, 0x26800, URZ ;  /* 0x0002680008097890 */ /* 0x000fe2000fffe03f */
[----:B------:R-:W-:Y:S01]  /*7c30*/  R2UR UR31, R0 ;  /* 0x00000000001f72ca */ /* 0x000fe200000e0000 */
[----:B------:R-:W-:Y:S01]  /*7c40*/  IMAD.U32 R0, RZ, RZ, UR6 ;  /* 0x00000006ff007e24 */ /* 0x000fe2000f8e00ff */
[----:B------:R-:W-:Y:S01]  /*7c50*/  UMOV UR35, UR11 ;  /* 0x0000000b00237c82 */ /* 0x000fe20008000000 */
[----:B------:R-:W-:Y:S01]  /*7c60*/  UMOV UR36, UR12 ;  /* 0x0000000c00247c82 */ /* 0x000fe20008000000 */
[----:B------:R-:W-:Y:S01]  /*7c70*/  UMOV UR37, UR21 ;  /* 0x0000001500257c82 */ /* 0x000fe20008000000 */
[----:B------:R-:W-:Y:S01]  /*7c80*/  VIADD R6, R0, 0xffffffff ;  /* 0xffffffff00067836 */ /* 0x000fe20000000000 */
[----:B------:R-:W-:Y:S01]  /*7c90*/  UMOV UR52, UR12 ;  /* 0x0000000c00347c82 */ /* 0x000fe20008000000 */
[----:B------:R-:W-:Y:S01]  /*7ca0*/  UMOV UR53, UR21 ;  /* 0x0000001500357c82 */ /* 0x000fe20008000000 */
[----:B------:R-:W-:Y:S01]  /*7cb0*/  UMOV UR58, 0x50 ;  /* 0x00000050003a7882 */ /* 0x000fe20000000000 */
[----:B------:R-:W-:Y:S01]  /*7cc0*/  UMOV UR59, UR11 ;  /* 0x0000000b003b7c82 */ /* 0x000fe20008000000 */
[----:B------:R1:W-:Y:S01]  /*7cd0*/  STL [R1], R6 ;  /* 0x0000000601007387 */ /* 0x0003e20000100800 */
[----:B------:R-:W-:Y:S01]  /*7ce0*/  ISETP.GE.AND P1, PT, R4, R6, PT ;  /* 0x000000060400720c */ /* 0x000fe20003f26270 */
[----:B------:R-:W-:Y:S01]  /*7cf0*/  UMOV UR60, UR12 ;  /* 0x0000000c003c7c82 */ /* 0x000fe20008000000 */
[----:B------:R-:W-:Y:S01]  /*7d00*/  UMOV UR61, UR21 ;  /* 0x00000015003d7c82 */ /* 0x000fe20008000000 */
[----:B------:R-:W-:Y:S01]  /*7d10*/  UTMALDG.4D [UR16], [UR48], desc[UR50] ;  /* 0x00003210300075b4 */ /* 0x000fe20008019000 */
[----:B------:R2:W-:Y:S01]  /*7d20*/  UTMALDG.4D [UR40], [UR48], desc[UR50] ;  /* 0x00003228300075b4 */ /* 0x0005e20008019000 */
[----:B------:R-:W-:Y:S01]  /*7d30*/  UTMALDG.4D [UR24], [UR48], desc[UR50] ;  /* 0x00003218300075b4 */ /* 0x000fe20008019000 */
[----:B------:R3:W-:Y:S01]  /*7d40*/  UBLKCP.S.G [UR56], [UR32], UR7 ;  /* 0x00000038200073ba */ /* 0x0007e20008000207 */
[----:B------:R1:W-:Y:S01]  /*7d50*/  SYNCS.ARRIVE.TRANS64 RZ, [R16+URZ+0x26800], R5 ;  /* 0x0268000510ff79a7 */ /* 0x0003e2000800003f */
[----:B------:R4:W-:Y:S01]  /*7d60*/  UTMALDG.4D [UR8], [UR46], desc[UR54] ;  /* 0x000036082e0075b4 */ /* 0x0009e20008019000 */
[----:B--2---:R-:W-:Y:S01]  /*7d70*/  UIADD3 UR40, UR8, 0x4000, URZ ;  /* 0x0000400008287890 */ /* 0x004fe2000fffe03f */
[----:B------:R-:W-:Y:S01]  /*7d80*/  UMOV UR42, 0x40 ;  /* 0x00000040002a7882 */ /* 0x000fe20000000000 */
[----:B------:R-:W-:Y:S01]  /*7d90*/  UMOV UR43, UR11 ;  /* 0x0000000b002b7c82 */ /* 0x000fe20008000000 */
[----:B------:R-:W-:Y:S01]  /*7da0*/  UMOV UR44, UR12 ;  /* 0x0000000c002c7c82 */ /* 0x000fe20008000000 */
[----:B------:R-:W-:Y:S01]  /*7db0*/  UMOV UR41, UR9 ;  /* 0x0000000900297c82 */ /* 0x000fe20008000000 */
[----:B---3--:R-:W-:-:S02]  /*7dc0*/  UIADD3 UR32, UR8, 0x1000, URZ ;  /* 0x0000100008207890 */ /* 0x008fc4000fffe03f */
[----:B------:R-:W-:Y:S02]  /*7dd0*/  UIADD3 UR48, UR8, 0x2000, URZ ;  /* 0x0000200008307890 */ /* 0x000fe4000fffe03f */
[----:B------:R-:W-:Y:S01]  /*7de0*/  UIADD3 UR24, UR8, 0x3000, URZ ;  /* 0x0000300008187890 */ /* 0x000fe2000fffe03f */
[----:B------:R-:W-:Y:S01]  /*7df0*/  UMOV UR33, UR9 ;  /* 0x0000000900217c82 */ /* 0x000fe20008000000 */
[----:B------:R-:W-:Y:S01]  /*7e00*/  UMOV UR50, 0x20 ;  /* 0x0000002000327882 */ /* 0x000fe20000000000 */
[----:B------:R-:W-:Y:S01]  /*7e10*/  UMOV UR51, UR11 ;  /* 0x0000000b00337c82 */ /* 0x000fe20008000000 */
[----:B------:R-:W-:Y:S01]  /*7e20*/  UMOV UR49, UR9 ;  /* 0x0000000900317c82 */ /* 0x000fe20008000000 */
[----:B------:R-:W-:Y:S01]  /*7e30*/  UMOV UR26, 0x30 ;  /* 0x00000030001a7882 */ /* 0x000fe20000000000 */
[----:B------:R-:W-:Y:S01]  /*7e40*/  UMOV UR27, UR11 ;  /* 0x0000000b001b7c82 */ /* 0x000fe20008000000 */
[----:B------:R-:W-:Y:S01]  /*7e50*/  UMOV UR28, UR12 ;  /* 0x0000000c001c7c82 */ /* 0x000fe20008000000 */
[----:B------:R2:W-:Y:S01]  /*7e60*/  UTMALDG.4D [UR32], [UR46], desc[UR54] ;  /* 0x000036202e0075b4 */ /* 0x0005e20008019000 */
[----:B------:R-:W-:Y:S01]  /*7e70*/  UMOV UR25, UR9 ;  /* 0x0000000900197c82 */ /* 0x000fe20008000000 */
[----:B------:R-:W-:Y:S01]  /*7e80*/  UIADD3 UR56, UR8, 0x5000, URZ ;  /* 0x0000500008387890 */ /* 0x000fe2000fffe03f */
[----:B------:R-:W-:Y:S01]  /*7e90*/  UMOV UR57, UR9 ;  /* 0x0000000900397c82 */ /* 0x000fe20008000000 */
[----:B----4-:R-:W-:Y:S01]  /*7ea0*/  UMOV UR10, 0x40 ;  /* 0x00000040000a7882 */ /* 0x010fe20000000000 */
[----:B------:R-:W-:Y:S01]  /*7eb0*/  UTMALDG.4D [UR48], [UR46], desc[UR54] ;  /* 0x000036302e0075b4 */ /* 0x000fe20008019000 */
[----:B------:R3:W-:Y:S01]  /*7ec0*/  UTMALDG.4D [UR24], [UR46], desc[UR54] ;  /* 0x000036182e0075b4 */ /* 0x0007e20008019000 */
[----:B------:R1:W-:Y:S01]  /*7ed0*/  UTMALDG.4D [UR40], [UR46], desc[UR54] ;  /* 0x000036282e0075b4 */ /* 0x0003e20008019000 */
[----:B--2---:R-:W-:Y:S01]  /*7ee0*/  UIADD3 UR32, UR8, 0x6000, URZ ;  /* 0x0000600008207890 */ /* 0x004fe2000fffe03f */
[----:B------:R-:W-:-:S02]  /*7ef0*/  UMOV UR34, UR18 ;  /* 0x0000001200227c82 */ /* 0x000fc40008000000 */
[----:B------:R1:W-:Y:S06]  /*7f00*/  UTMALDG.4D [UR56], [UR46], desc[UR54] ;  /* 0x000036382e0075b4 */ /* 0x0003ec0008019000 */
[----:B------:R1:W-:Y:S01]  /*7f10*/  UTMALDG.4D [UR32], [UR30], desc[UR54] ;  /* 0x000036201e0075b4 */ /* 0x0003e20008019000 */
[----:B---3--:R-:W-:Y:S02]  /*7f20*/  UIADD3 UR24, UR8, 0x8000, URZ ;  /* 0x0000800008187890 */ /* 0x008fe4000fffe03f */
[----:B------:R-:W-:Y:S01]  /*7f30*/  UIADD3 UR8, UR8, 0xa000, URZ ;  /* 0x0000a00008087890 */ /* 0x000fe2000fffe03f */
[----:B------:R-:W-:-:S06]  /*7f40*/  UMOV UR26, 0x20 ;  /* 0x00000020001a7882 */ /* 0x000fcc0000000000 */
[----:B------:R1:W-:Y:S02]  /*7f50*/  UTMALDG.4D [UR24], [UR30], desc[UR54] ;  /* 0x000036181e0075b4 */ /* 0x0003e40008019000 */
[----:B------:R1:W-:Y:S02]  /*7f60*/  UTMALDG.4D [UR8], [UR30], desc[UR54] ;  /* 0x000036081e0075b4 */ /* 0x0003e40008019000 */
[----:B-1----:R-:W-:Y:S05]  /*7f70*/  @P1 BRA `(.L_x_1088) ;  /* 0x0000001000e41947 */ /* 0x002fea0003800000 */
[----:B------:R-:W-:Y:S01]  /*7f80*/  R2UR UR7, R4 ;  /* 0x00000000040772ca */ /* 0x000fe200000e0000 */
[----:B------:R-:W1:Y:S01]  /*7f90*/  S2R R6, SR_TID.X ;  /* 0x0000000000067919 */ /* 0x000e620000002100 */
[----:B------:R-:W-:Y:S01]  /*7fa0*/  UIADD3 UR8, UR6, -0x2, URZ ;  /* 0xfffffffe06087890 */ /* 0x000fe2000fffe03f */
[----:B------:R-:W-:-:S05]  /*7fb0*/  IMAD.MOV.U32 R11, RZ, RZ, 0x1 ;  /* 0x00000001ff0b7424 */ /* 0x000fca00078e00ff */
[----:B------:R-:W-:-:S05]  /*7fc0*/  ISETP.NE.AND P1, PT, R4, UR8, PT ;  /* 0x0000000804007c0c */ /* 0x000fca000bf25270 */
[----:B------:R-:W-:-:S04]  /*7fd0*/  ULOP3.LUT UR7, URZ, UR7, URZ, 0x33, !UPT ;  /* 0x000000073f077292 */ /* 0x000fc8000f8e333f */
[----:B------:R-:W-:-:S06]  /*7fe0*/  UIADD3 UR7, UR7, UR6, URZ ;  /* 0x0000000607077290 */ /* 0x000fcc000fffe03f */
[----:B------:R-:W-:-:S05]  /*7ff0*/  IMAD.U32 R0, RZ, RZ, UR7 ;  /* 0x00000007ff007e24 */ /* 0x000fca000f8e00ff */
[----:B------:R-:W-:Y:S01]  /*8000*/  LOP3.LUT R5, R0, 0x1, RZ, 0xc0, !PT ;  /* 0x0000000100057812 */ /* 0x000fe200078ec0ff */
[----:B------:R-:W-:-:S04]  /*8010*/  IMAD.MOV.U32 R0, RZ, RZ, R4 ;  /* 0x000000ffff007224 */ /* 0x000fc800078e0004 */
[----:B------:R2:W-:Y:S01]  /*8020*/  STL [R1+0x4], R5 ;  /* 0x0000040501007387 */ /* 0x0005e20000100800 */
[----:B-1----:R-:W-:Y:S01]  /*8030*/  LOP3.LUT R6, R6, 0x1f, RZ, 0xc0, !PT ;  /* 0x0000001f06067812 */ /* 0x002fe200078ec0ff */
[----:B------:R-:W-:Y:S06]  /*8040*/  @!P1 BRA `(.L_x_1089) ;  /* 0x0000000c00209947 */ /* 0x000fec0003800000 */
[----:B------:R-:W-:Y:S01]  /*8050*/  R2UR UR8, R5 ;  /* 0x00000000050872ca */ /* 0x000fe200000e0000 */
[----:B------:R-:W-:Y:S02]  /*8060*/  IMAD.MOV.U32 R0, RZ, RZ, R4 ;  /* 0x000000ffff007224 */ /* 0x000fe400078e0004 */
[----:B------:R-:W-:-:S10]  /*8070*/  IMAD.MOV.U32 R11, RZ, RZ, 0x1 ;  /* 0x00000001ff0b7424 */ /* 0x000fd400078e00ff */
[----:B------:R-:W-:-:S06]  /*8080*/  UIADD3 UR7, UR7, -UR8, URZ ;  /* 0x8000000807077290 */ /* 0x000fcc000fffe03f */
[----:B------:R-:W-:-:S07]  /*8090*/  IMAD.U32 R20, RZ, RZ, UR7 ;  /* 0x00000007ff147e24 */ /* 0x000fce000f8e00ff */
.L_x_1098:
[----:B--234-:R-:W-:-:S04]  /*80a0*/  SHF.L.U32 R21, R11, 0x1f, RZ ;  /* 0x0000001f0b157819 */ /* 0x01cfc800000006ff */
[----:B------:R-:W1:Y:S02]  /*80b0*/  SYNCS.PHASECHK.TRANS64.TRYWAIT P1, [R16+URZ+0x26840], R21 ;  /* 0x02684015100075a7 */ /* 0x000e64000802017f */
[----:B-1----:R-:W-:Y:S05]  /*80c0*/  @!P1 BRA `(.L_x_1090) ;  /* 0x00000018009c9947 */ /* 0x002fea0003800000 */
.L_x_1115:
[----:B------:R-:W-:Y:S05]  /*80d0*/  @P0 BRA `(.L_x_1091) ;  /* 0x0000000000140947 */ /* 0x000fea0003800000 */
[----:B------:R-:W-:Y:S01]  /*80e0*/  ISETP.NE.AND P1, PT, R6, RZ, PT ;  /* 0x000000ff0600720c */ /* 0x000fe20003f25270 */
[----:B------:R-:W-:-:S04]  /*80f0*/  IMAD.MOV.U32 R3, RZ, RZ, 0x3100 ;  /* 0x00003100ff037424 */ /* 0x000fc800078e00ff */
[----:B------:R3:W-:Y:S08]  /*8100*/  SYNCS.ARRIVE.TRANS64 RZ, [R16+URZ+0x26830], R3 ;  /* 0x0268300310ff79a7 */ /* 0x0007f0000800003f */
[----:B------:R-:W-:Y:S05]  /*8110*/  @!P1 BRA `(.L_x_1091) ;  /* 0x0000000000049947 */ /* 0x000fea0003800000 */
[----:B------:R-:W-:Y:S01]  /*8120*/  BPT.TRAP 0x1 ;  /* 0x000000040000795c */ /* 0x000fe20000300000 */
.L_x_1091:
[----:B------:R-:W3:Y:S01]  /*8130*/  LDC.64 R12, c[0x0][0x728] ;  /* 0x0001ca00ff0c7b82 */ /* 0x000ee20000000a00 */
[----:B------:R-:W-:Y:S01]  /*8140*/  IMAD.SHL.U32 R18, R0, 0x40, RZ ;  /* 0x0000004000127824 */ /* 0x000fe200078e00ff */
[----:B------:R-:W-:Y:S01]  /*8150*/  R2UR UR40, R16 ;  /* 0x00000000102872ca */ /* 0x000fe200000e0000 */
[----:B------:R-:W-:Y:S01]  /*8160*/  UMOV UR30, 0x0 ;  /* 0x00000000001e7882 */ /* 0x000fe20000000000 */
[----:B------:R-:W-:Y:S01]  /*8170*/  UMOV UR31, 0x14f00000 ;  /* 0x14f00000001f7882 */ /* 0x000fe20000000000 */
[----:B------:R-:W-:Y:S01]  /*8180*/  UMOV UR18, URZ ;  /* 0x0000003f00127c82 */ /* 0x000fe20008000000 */
[C---:B------:R-:W-:Y:S01]  /*8190*/  IADD3 R2, P1, R18.reuse, UR14, RZ ;  /* 0x0000000e12027c10 */ /* 0x040fe2000ff3e0ff */
[----:B------:R-:W-:Y:S01]  /*81a0*/  UMOV UR34, 0x20 ;  /* 0x0000002000227882 */ /* 0x000fe20000000000 */
[----:B--2---:R-:W2:Y:S01]  /*81b0*/  LDC.64 R4, c[0x0][0x198] ;  /* 0x00006600ff047b82 */ /* 0x004ea20000000a00 */
[----:B------:R-:W-:Y:S01]  /*81c0*/  R2UR UR19, R18 ;  /* 0x00000000121372ca */ /* 0x000fe200000e0000 */
        /* <DEDUP_REMOVED lines=16> */
[----:B------:R-:W-:Y:S01]  /*82d0*/  LEA.HI.X.SX32 R3, R18, R14, 0x1, P1 ;  /* 0x0000000e12037211 */ /* 0x000fe200008f0eff */
[----:B------:R-:W-:Y:S01]  /*82e0*/  UMOV UR7, 0x10 ;  /* 0x0000001000077882 */ /* 0x000fe20000000000 */
[----:B--2---:R-:W-:Y:S01]  /*82f0*/  IMAD.MOV.U32 R8, RZ, RZ, R4 ;  /* 0x000000ffff087224 */ /* 0x004fe200078e0004 */
[----:B------:R-:W-:Y:S01]  /*8300*/  UMOV UR41, UR17 ;  /* 0x0000001100297c82 */ /* 0x000fe20008000000 */
[----:B------:R-:W-:Y:S01]  /*8310*/  IMAD.MOV.U32 R7, RZ, RZ, R5 ;  /* 0x000000ffff077224 */ /* 0x000fe200078e0005 */
[----:B------:R-:W-:-:S02]  /*8320*/  LEA.HI.X R2, R2, R13, R3, 0x2, P2 ;  /* 0x0000000d02027211 */ /* 0x000fc400010f1403 */
[----:B------:R-:W-:Y:S02]  /*8330*/  IADD3 R4, P1, R8, 0x1f0, RZ ;  /* 0x000001f008047810 */ /* 0x000fe40007f3e0ff */
[----:B------:R-:W-:Y:S02]  /*8340*/  R2UR UR43, R2 ;  /* 0x00000000022b72ca */ /* 0x000fe400000e0000 */
[----:B------:R-:W-:Y:S01]  /*8350*/  R2UR UR8, R4 ;  /* 0x00000000040872ca */ /* 0x000fe200000e0000 */
[----:B------:R-:W-:-:S05]  /*8360*/  IMAD.X R5, RZ, RZ, R7, P1 ;  /* 0x000000ffff057224 */ /* 0x000fca00008e0607 */
[----:B------:R-:W-:-:S13]  /*8370*/  R2UR UR9, R5 ;  /* 0x00000000050972ca */ /* 0x000fda00000e0000 */
[----:B------:R2:W-:Y:S01]  /*8380*/  UTMALDG.4D [UR16], [UR8], desc[UR30] ;  /* 0x00001e10080075b4 */ /* 0x0005e20008019000 */
[----:B------:R2:W-:Y:S01]  /*8390*/  UTMALDG.4D [UR32], [UR8], desc[UR30] ;  /* 0x00001e20080075b4 */ /* 0x0005e20008019000 */
[----:B------:R2:W-:Y:S01]  /*83a0*/  UTMALDG.4D [UR24], [UR8], desc[UR30] ;  /* 0x00001e18080075b4 */ /* 0x0005e20008019000 */
[----:B------:R2:W-:Y:S01]  /*83b0*/  UBLKCP.S.G [UR40], [UR42], UR7 ;  /* 0x000000282a0073ba */ /* 0x0005e20008000207 */
[----:B------:R-:W3:Y:S02]  /*83c0*/  SYNCS.PHASECHK.TRANS64.TRYWAIT P1, [R16+URZ+0x26828], R21 ;  /* 0x02682815100075a7 */ /* 0x000ee4000802017f */
[----:B--23--:R-:W-:Y:S05]  /*83d0*/  @!P1 BRA `(.L_x_1092) ;  /* 0x0000001400ec9947 */ /* 0x00cfea0003800000 */
.L_x_1116:
[----:B------:R-:W-:Y:S05]  /*83e0*/  @P0 BRA `(.L_x_1093) ;  /* 0x0000000000140947 */ /* 0x000fea0003800000 */
[----:B------:R-:W-:Y:S01]  /*83f0*/  ISETP.NE.AND P1, PT, R6, RZ, PT ;  /* 0x000000ff0600720c */ /* 0x000fe20003f25270 */
[----:B------:R-:W-:-:S04]  /*8400*/  IMAD.MOV.U32 R2, RZ, RZ, 0x3100 ;  /* 0x00003100ff027424 */ /* 0x000fc800078e00ff */
[----:B------:R3:W-:Y:S08]  /*8410*/  SYNCS.ARRIVE.TRANS64 RZ, [R16+URZ+0x26818], R2 ;  /* 0x0268180210ff79a7 */ /* 0x0007f0000800003f */
[----:B------:R-:W-:Y:S05]  /*8420*/  @!P1 BRA `(.L_x_1093) ;  /* 0x0000000000049947 */ /* 0x000fea0003800000 */
[----:B------:R-:W-:Y:S01]  /*8430*/  BPT.TRAP 0x1 ;  /* 0x000000040000795c */ /* 0x000fe20000300000 */
.L_x_1093:
[----:B------:R-:W-:Y:S01]  /*8440*/  VIADD R18, R18, 0x40 ;  /* 0x0000004012127836 */ /* 0x000fe20000000000 */
[----:B------:R-:W-:Y:S01]  /*8450*/  ULDC.64 UR8, c[0x0][0x700] ;  /* 0x0001c00000087ab9 */ /* 0x000fe20000000a00 */
[----:B------:R-:W-:Y:S01]  /*8460*/  R2UR UR40, R16 ;  /* 0x00000000102872ca */ /* 0x000fe200000e0000 */
[----:B------:R-:W-:Y:S01]  /*8470*/  IMAD.U32 R10, RZ, RZ, UR8 ;  /* 0x00000008ff0a7e24 */ /* 0x000fe2000f8e00ff */
[----:B------:R-:W-:Y:S01]  /*8480*/  UMOV UR30, 0x0 ;  /* 0x00000000001e7882 */ /* 0x000fe20000000000 */
[----:B---3--:R-:W-:Y:S01]  /*8490*/  IADD3 R2, P1, R18, UR22, RZ ;  /* 0x0000001612027c10 */ /* 0x008fe2000ff3e0ff */
[----:B------:R-:W-:Y:S01]  /*84a0*/  IMAD.U32 R9, RZ, RZ, UR9 ;  /* 0x00000009ff097e24 */ /* 0x000fe2000f8e00ff */
[----:B------:R-:W-:Y:S01]  /*84b0*/  SHF.R.S32.HI R17, RZ, 0x1f, R18 ;  /* 0x0000001fff117819 */ /* 0x000fe20000011412 */
[----:B------:R-:W-:Y:S01]  /*84c0*/  UMOV UR31, 0x14f00000 ;  /* 0x14f00000001f7882 */ /* 0x000fe20000000000 */
[----:B------:R-:W-:Y:S01]  /*84d0*/  LEA R3, P2, R2, R10, 0x2 ;  /* 0x0000000a02037211 */ /* 0x000fe200078410ff */
[----:B------:R-:W-:Y:S01]  /*84e0*/  UMOV UR34, URZ ;  /* 0x0000003f00227c82 */ /* 0x000fe20008000000 */
[----:B------:R-:W-:Y:S01]  /*84f0*/  R2UR UR35, R18 ;  /* 0x00000000122372ca */ /* 0x000fe200000e0000 */
[----:B------:R-:W-:Y:S01]  /*8500*/  UMOV UR36, UR20 ;  /* 0x0000001400247c82 */ /* 0x000fe20008000000 */
[----:B------:R-:W-:Y:S01]  /*8510*/  R2UR UR42, R3 ;  /* 0x00000000032a72ca */ /* 0x000fe200000e0000 */
[----:B------:R-:W-:Y:S01]  /*8520*/  IMAD.X R3, R17, 0x1, R15, P1 ;  /* 0x0000000111037824 */ /* 0x000fe200008e060f */
[----:B------:R-:W-:-:S02]  /*8530*/  UIADD3 UR33, UR40, 0x26818, URZ ;  /* 0x0002681828217890 */ /* 0x000fc4000fffe03f */
[----:B------:R-:W-:Y:S02]  /*8540*/  UIADD3 UR32, UR40, 0x15000, URZ ;  /* 0x0001500028207890 */ /* 0x000fe4000fffe03f */
[----:B------:R-:W-:Y:S01]  /*8550*/  LEA.HI.X R3, R2, R9, R3, 0x2, P2 ;  /* 0x0000000902037211 */ /* 0x000fe200010f1403 */
        /* <DEDUP_REMOVED lines=8> */
[----:B------:R-:W-:Y:S01]  /*85e0*/  UMOV UR26, 0x20 ;  /* 0x00000020001a7882 */ /* 0x000fe20000000000 */
[----:B------:R-:W-:Y:S01]  /*85f0*/  UMOV UR28, UR20 ;  /* 0x00000014001c7c82 */ /* 0x000fe20008000000 */
[----:B------:R-:W-:Y:S01]  /*8600*/  UMOV UR29, UR21 ;  /* 0x00000015001d7c82 */ /* 0x000fe20008000000 */
[----:B------:R-:W-:Y:S01]  /*8610*/  R2UR UR9, R3 ;  /* 0x00000000030972ca */ /* 0x000fe200000e0000 */
[----:B------:R-:W-:Y:S01]  /*8620*/  UMOV UR25, UR33 ;  /* 0x0000002100197c82 */ /* 0x000fe20008000000 */
[----:B------:R-:W-:Y:S01]  /*8630*/  UMOV UR27, UR35 ;  /* 0x00000023001b7c82 */ /* 0x000fe20008000000 */
[----:B------:R-:W-:Y:S01]  /*8640*/  UMOV UR18, 0x40 ;  /* 0x0000004000127882 */ /* 0x000fe20000000000 */
[----:B------:R-:W-:Y:S01]  /*8650*/  UMOV UR17, UR33 ;  /* 0x0000002100117c82 */ /* 0x000fe20008000000 */
[----:B------:R-:W-:Y:S01]  /*8660*/  UMOV UR19, UR35 ;  /* 0x0000002300137c82 */ /* 0x000fe20008000000 */
[----:B------:R-:W-:Y:S01]  /*8670*/  UMOV UR41, UR33 ;  /* 0x0000002100297c82 */ /* 0x000fe20008000000 */
[----:B------:R-:W-:-:S06]  /*8680*/  UMOV UR7, 0x10 ;  /* 0x0000001000077882 */ /* 0x000fcc0000000000 */
[----:B------:R3:W-:Y:S01]  /*8690*/  UTMALDG.4D [UR32], [UR8], desc[UR30] ;  /* 0x00001e20080075b4 */ /* 0x0007e20008019000 */
[----:B------:R3:W-:Y:S01]  /*86a0*/  UTMALDG.4D [UR24], [UR8], desc[UR30] ;  /* 0x00001e18080075b4 */ /* 0x0007e20008019000 */
[----:B------:R3:W-:Y:S01]  /*86b0*/  UTMALDG.4D [UR16], [UR8], desc[UR30] ;  /* 0x00001e10080075b4 */ /* 0x0007e20008019000 */
[----:B------:R3:W-:Y:S01]  /*86c0*/  UBLKCP.S.G [UR40], [UR42], UR7 ;  /* 0x000000282a0073ba */ /* 0x0007e20008000207 */
[----:B------:R-:W4:Y:S02]  /*86d0*/  SYNCS.PHASECHK.TRANS64.TRYWAIT P1, [R16+URZ+0x26848], R21 ;  /* 0x02684815100075a7 */ /* 0x000f24000802017f */
[----:B---34-:R-:W-:Y:S05]  /*86e0*/  @!P1 BRA `(.L_x_1094) ;  /* 0x00000014003c9947 */ /* 0x018fea0003800000 */
.L_x_1117:
[----:B------:R-:W-:Y:S05]  /*86f0*/  @P0 BRA `(.L_x_1095) ;  /* 0x0000000000140947 */ /* 0x000fea0003800000 */
[----:B------:R-:W-:Y:S01]  /*8700*/  ISETP.NE.AND P1, PT, R6, RZ, PT ;  /* 0x000000ff0600720c */ /* 0x000fe20003f25270 */
[----:B-123--:R-:W-:-:S04]  /*8710*/  IMAD.MOV.U32 R21, RZ, RZ, 0x3100 ;  /* 0x00003100ff157424 */ /* 0x00efc800078e00ff */
[----:B------:R4:W-:Y:S08]  /*8720*/  SYNCS.ARRIVE.TRANS64 RZ, [R16+URZ+0x26838], R21 ;  /* 0x0268381510ff79a7 */ /* 0x0009f0000800003f */
[----:B------:R-:W-:Y:S05]  /*8730*/  @!P1 BRA `(.L_x_1095) ;  /* 0x0000000000049947 */ /* 0x000fea0003800000 */
[----:B------:R-:W-:Y:S01]  /*8740*/  BPT.TRAP 0x1 ;  /* 0x000000040000795c */ /* 0x000fe20000300000 */
.L_x_1095:
        /* <DEDUP_REMOVED lines=8> */
[C---:B------:R-:W-:Y:S01]  /*87d0*/  LEA R12, P1, R18.reuse, R12, 0x2 ;  /* 0x0000000c120c7211 */ /* 0x040fe200078210ff */
        /* <DEDUP_REMOVED lines=27> */
[----:B------:R-:W5:Y:S02]  /*8990*/  SYNCS.PHASECHK.TRANS64.TRYWAIT P1, [R16+URZ+0x26820], R5 ;  /* 0x02682005100075a7 */ /* 0x000f64000802017f */
[----:B-1---5:R-:W-:Y:S05]  /*89a0*/  @!P1 BRA `(.L_x_1096) ;  /* 0x0000001000a09947 */ /* 0x022fea0003800000 */
.L_x_1119:
[----:B------:R-:W-:Y:S05]  /*89b0*/  @P0 BRA `(.L_x_1097) ;  /* 0x0000000000140947 */ /* 0x000fea0003800000 */
[----:B------:R-:W-:Y:S01]  /*89c0*/  ISETP.NE.AND P1, PT, R6, RZ, PT ;  /* 0x000000ff0600720c */ /* 0x000fe20003f25270 */
[----:B------:R-:W-:-:S04]  /*89d0*/  IMAD.MOV.U32 R5, RZ, RZ, 0x3100 ;  /* 0x00003100ff057424 */ /* 0x000fc800078e00ff */
[----:B------:R1:W-:Y:S08]  /*89e0*/  SYNCS.ARRIVE.TRANS64 RZ, [R16+URZ+0x26810], R5 ;  /* 0x0268100510ff79a7 */ /* 0x0003f0000800003f */
[----:B------:R-:W-:Y:S05]  /*89f0*/  @!P1 BRA `(.L_x_1097) ;  /* 0x0000000000049947 */ /* 0x000fea0003800000 */
[----:B------:R-:W-:Y:S01]  /*8a00*/  BPT.TRAP 0x1 ;  /* 0x000000040000795c */ /* 0x000fe20000300000 */
.L_x_1097:
[----:B------:R-:W-:Y:S01]  /*8a10*/  R2UR UR7, R0 ;  /* 0x00000000000772ca */ /* 0x000fe200000e0000 */
[----:B------:R-:W-:Y:S01]  /*8a20*/  VIADD R20, R20, 0xfffffffe ;  /* 0xfffffffe14147836 */ /* 0x000fe20000000000 */
[----:B------:R-:W-:Y:S01]  /*8a30*/  R2UR UR8, R15 ;  /* 0x000000000f0872ca */ /* 0x000fe200000e0000 */
[----:B------:R-:W-:Y:S01]  /*8a40*/  UMOV UR30, 0x0 ;  /* 0x00000000001e7882 */ /* 0x000fe20000000000 */
[----:B------:R-:W-:Y:S01]  /*8a50*/  R2UR UR40, R16 ;  /* 0x00000000102872ca */ /* 0x000fe200000e0000 */
[----:B------:R-:W-:Y:S01]  /*8a60*/  UMOV UR31, 0x14f00000 ;  /* 0x14f00000001f7882 */ /* 0x000fe20000000000 */
[----:B------:R-:W-:Y:S01]  /*8a70*/  UMOV UR34, URZ ;  /* 0x0000003f00227c82 */ /* 0x000fe20008000000 */
[----:B------:R-:W-:Y:S01]  /*8a80*/  UMOV UR36, UR20 ;  /* 0x0000001400247c82 */ /* 0x000fe20008000000 */
[----:B------:R-:W-:Y:S01]  /*8a90*/  UMOV UR37, UR21 ;  /* 0x0000001500257c82 */ /* 0x000fe20008000000 */
[----:B------:R-:W-:Y:S01]  /*8aa0*/  UMOV UR26, 0x20 ;  /* 0x00000020001a7882 */ /* 0x000fe20000000000 */
[----:B------:R-:W-:Y:S01]  /*8ab0*/  UMOV UR28, UR20 ;  /* 0x00000014001c7c82 */ /* 0x000fe20008000000 */
[----:B------:R-:W-:Y:S01]  /*8ac0*/  UMOV UR29, UR21 ;  /* 0x00000015001d7c82 */ /* 0x000fe20008000000 */
[----:B------:R-:W-:Y:S01]  /*8ad0*/  UMOV UR18, 0x40 ;  /* 0x0000004000127882 */ /* 0x000fe20000000000 */
[----:B------:R-:W-:Y:S01]  /*8ae0*/  UIADD3 UR7, UR7, 0x2, URZ ;  /* 0x0000000207077890 */ /* 0x000fe2000fffe03f */
[----:B------:R-:W-:-:S03]  /*8af0*/  UMOV UR10, 0x10 ;  /* 0x00000010000a7882 */ /* 0x000fc60000000000 */
[----:B------:R-:W-:Y:S02]  /*8b00*/  USHF.L.U32 UR35, UR7, 0x6, URZ ;  /* 0x0000000607237899 */ /* 0x000fe4000800063f */
[----:B------:R-:W-:Y:S02]  /*8b10*/  UIADD3 UR33, UR40, 0x26810, URZ ;  /* 0x0002681028217890 */ /* 0x000fe4000fffe03f */
[----:B------:R-:W-:Y:S02]  /*8b20*/  UIADD3 UR9, UP0, UR35, UR22, URZ ;  /* 0x0000001623097290 */ /* 0x000fe4000ff1e03f */
[----:B------:R-:W-:Y:S02]  /*8b30*/  UIADD3 UR32, UR40, 0x12000, URZ ;  /* 0x0001200028207890 */ /* 0x000fe4000fffe03f */
[----:B------:R-:W-:Y:S02]  /*8b40*/  ULEA.HI.X.SX32 UR8, UR35, UR8, 0x1, UP0 ;  /* 0x0000000823087291 */ /* 0x000fe400080f0e3f */
[----:B-1----:R-:W-:Y:S01]  /*8b50*/  IMAD.U32 R5, RZ, RZ, UR9 ;  /* 0x00000009ff057e24 */ /* 0x002fe2000f8e00ff */
[----:B------:R-:W-:-:S02]  /*8b60*/  UIADD3 UR24, UR40, 0x13000, URZ ;  /* 0x0001300028187890 */ /* 0x000fc4000fffe03f */
[----:B------:R-:W-:Y:S01]  /*8b70*/  UIADD3 UR16, UR40, 0x14000, URZ ;  /* 0x0001400028107890 */ /* 0x000fe2000fffe03f */
[----:B------:R-:W-:Y:S01]  /*8b80*/  IMAD.U32 R4, RZ, RZ, UR8 ;  /* 0x00000008ff047e24 */ /* 0x000fe2000f8e00ff */
[----:B------:R-:W-:Y:S01]  /*8b90*/  LEA R0, P1, R5, R10, 0x2 ;  /* 0x0000000a05007211 */ /* 0x000fe200078210ff */
[----:B------:R-:W-:Y:S01]  /*8ba0*/  UIADD3 UR40, UR40, 0x1e000, URZ ;  /* 0x0001e00028287890 */ /* 0x000fe2000fffe03f */
[----:B------:R-:W-:Y:S01]  /*8bb0*/  R2UR UR8, R2 ;  /* 0x00000000020872ca */ /* 0x000fe200000e0000 */
[----:B------:R-:W-:Y:S01]  /*8bc0*/  UMOV UR25, UR33 ;  /* 0x0000002100197c82 */ /* 0x000fe20008000000 */
[----:B------:R-:W-:Y:S01]  /*8bd0*/  R2UR UR42, R0 ;  /* 0x00000000002a72ca */ /* 0x000fe200000e0000 */
[----:B------:R-:W-:Y:S01]  /*8be0*/  IMAD.U32 R0, RZ, RZ, UR9 ;  /* 0x00000009ff007e24 */ /* 0x000fe2000f8e00ff */
[----:B------:R-:W-:Y:S01]  /*8bf0*/  R2UR UR9, R3 ;  /* 0x00000000030972ca */ /* 0x000fe200000e0000 */
[----:B------:R-:W-:Y:S01]  /*8c00*/  UMOV UR27, UR35 ;  /* 0x00000023001b7c82 */ /* 0x000fe20008000000 */
[----:B------:R-:W-:Y:S01]  /*8c10*/  UMOV UR17, UR33 ;  /* 0x0000002100117c82 */ /* 0x000fe20008000000 */
[----:B------:R-:W-:Y:S01]  /*8c20*/  UMOV UR19, UR35 ;  /* 0x0000002300137c82 */ /* 0x000fe20008000000 */
[----:B------:R-:W-:Y:S01]  /*8c30*/  LEA.HI.X R0, R0, R9, R4, 0x2, P1 ;  /* 0x0000000900007211 */ /* 0x000fe200008f1404 */
[----:B------:R-:W-:Y:S01]  /*8c40*/  UMOV UR41, UR33 ;  /* 0x0000002100297c82 */ /* 0x000fe20008000000 */
[----:B------:R-:W-:-:S02]  /*8c50*/  ISETP.NE.AND P1, PT, R20, RZ, PT ;  /* 0x000000ff1400720c */ /* 0x000fc40003f25270 */
[----:B------:R-:W-:Y:S01]  /*8c60*/  R2UR UR43, R0 ;  /* 0x00000000002b72ca */ /* 0x000fe200000e0000 */
[----:B------:R-:W-:-:S04]  /*8c70*/  IMAD.U32 R0, RZ, RZ, UR7 ;  /* 0x00000007ff007e24 */ /* 0x000fc8000f8e00ff */
[----:B------:R1:W-:Y:S01]  /*8c80*/  UTMALDG.4D [UR32], [UR8], desc[UR30] ;  /* 0x00001e20080075b4 */ /* 0x0003e20008019000 */
[----:B------:R1:W-:Y:S01]  /*8c90*/  UTMALDG.4D [UR24], [UR8], desc[UR30] ;  /* 0x00001e18080075b4 */ /* 0x0003e20008019000 */
[----:B------:R1:W-:Y:S06]  /*8ca0*/  UTMALDG.4D [UR16], [UR8], desc[UR30] ;  /* 0x00001e10080075b4 */ /* 0x0003ec0008019000 */
[----:B------:R1:W-:Y:S02]  /*8cb0*/  UBLKCP.S.G [UR40], [UR42], UR10 ;  /* 0x000000282a0073ba */ /* 0x0003e4000800020a */
[----:B-1----:R-:W-:Y:S05]  /*8cc0*/  @P1 BRA `(.L_x_1098) ;  /* 0xfffffff000f41947 */ /* 0x002fea000383ffff */
.L_x_1089:
[----:B------:R-:W3:Y:S02]  /*8cd0*/  LDL.LU R4, [R1+0x4] ;  /* 0x0000040001047983 */ /* 0x000ee40000300800 */
[----:B---3--:R-:W-:Y:S02]  /*8ce0*/  ISETP.NE.AND P1, PT, R4, RZ, PT ;  /* 0x000000ff0400720c */ /* 0x008fe40003f25270 */
[----:B------:R1:W5:Y:S11]  /*8cf0*/  LDL R4, [R1] ;  /* 0x0000000001047983 */ /* 0x0003760000100800 */
[----:B-1----:R-:W-:Y:S05]  /*8d00*/  @!P1 BRA `(.L_x_1088) ;  /* 0x0000000400809947 */ /* 0x002fea0003800000 */
[----:B------:R-:W-:-:S04]  /*8d10*/  SHF.L.U32 R13, R11, 0x1f, RZ ;  /* 0x0000001f0b0d7819 */ /* 0x000fc800000006ff */
[----:B------:R-:W1:Y:S02]  /*8d20*/  SYNCS.PHASECHK.TRANS64.TRYWAIT P1, [R16+URZ+0x26840], R13 ;  /* 0x0268400d100075a7 */ /* 0x000e64000802017f */
[----:B-1----:R-:W-:Y:S05]  /*8d30*/  @!P1 BRA `(.L_x_1099) ;  /* 0x0000000c00d49947 */ /* 0x002fea0003800000 */
.L_x_1120:
[----:B------:R-:W-:Y:S05]  /*8d40*/  @P0 BRA `(.L_x_1100) ;  /* 0x0000000000140947 */ /* 0x000fea0003800000 */
[----:B------:R-:W-:Y:S01]  /*8d50*/  ISETP.NE.AND P1, PT, R6, RZ, PT ;  /* 0x000000ff0600720c */ /* 0x000fe20003f25270 */
[----:B--2---:R-:W-:-:S04]  /*8d60*/  IMAD.MOV.U32 R5, RZ, RZ, 0x3100 ;  /* 0x00003100ff057424 */ /* 0x004fc800078e00ff */
[----:B------:R3:W-:Y:S08]  /*8d70*/  SYNCS.ARRIVE.TRANS64 RZ, [R16+URZ+0x26830], R5 ;  /* 0x0268300510ff79a7 */ /* 0x0007f0000800003f */
[----:B------:R-:W-:Y:S05]  /*8d80*/  @!P1 BRA `(.L_x_1100) ;  /* 0x0000000000049947 */ /* 0x000fea0003800000 */
[----:B------:R-:W-:Y:S01]  /*8d90*/  BPT.TRAP 0x1 ;  /* 0x000000040000795c */ /* 0x000fe20000300000 */
.L_x_1100:
[----:B--23-5:R-:W2:Y:S01]  /*8da0*/  LDC.64 R4, c[0x0][0x728] ;  /* 0x0001ca00ff047b82 */ /* 0x02cea20000000a00 */
[----:B------:R-:W-:Y:S01]  /*8db0*/  IMAD.SHL.U32 R17, R0, 0x40, RZ ;  /* 0x0000004000117824 */ /* 0x000fe200078e00ff */
[----:B------:R-:W-:Y:S01]  /*8dc0*/  R2UR UR16, R16 ;  /* 0x00000000101072ca */ /* 0x000fe200000e0000 */
[----:B------:R-:W-:Y:S01]  /*8dd0*/  UMOV UR30, 0x0 ;  /* 0x00000000001e7882 */ /* 0x000fe20000000000 */
[----:B------:R-:W-:Y:S01]  /*8de0*/  UMOV UR31, 0x14f00000 ;  /* 0x14f00000001f7882 */ /* 0x000fe20000000000 */
[----:B------:R-:W-:Y:S01]  /*8df0*/  UMOV UR34, URZ ;  /* 0x0000003f00227c82 */ /* 0x000fe20008000000 */
[C---:B------:R-:W-:Y:S01]  /*8e00*/  IADD3 R0, P1, R17.reuse, UR14, RZ ;  /* 0x0000000e11007c10 */ /* 0x040fe2000ff3e0ff */
[----:B------:R-:W-:Y:S01]  /*8e10*/  UMOV UR36, UR20 ;  /* 0x0000001400247c82 */ /* 0x000fe20008000000 */
[----:B------:R-:W-:Y:S01]  /*8e20*/  R2UR UR35, R17 ;  /* 0x00000000112372ca */ /* 0x000fe200000e0000 */
[----:B------:R-:W-:Y:S01]  /*8e30*/  UMOV UR37, UR21 ;  /* 0x0000001500257c82 */ /* 0x000fe20008000000 */
[----:B------:R-:W-:Y:S01]  /*8e40*/  UMOV UR26, 0x20 ;  /* 0x00000020001a7882 */ /* 0x000fe20000000000 */
[----:B------:R-:W-:Y:S01]  /*8e50*/  UMOV UR28, UR20 ;  /* 0x00000014001c7c82 */ /* 0x000fe20008000000 */
[----:B------:R-:W-:Y:S01]  /*8e60*/  UMOV UR29, UR21 ;  /* 0x00000015001d7c82 */ /* 0x000fe20008000000 */
[----:B------:R-:W-:Y:S01]  /*8e70*/  UMOV UR18, 0x40 ;  /* 0x0000004000127882 */ /* 0x000fe20000000000 */
[----:B------:R-:W-:Y:S01]  /*8e80*/  UMOV UR7, 0x10 ;  /* 0x0000001000077882 */ /* 0x000fe20000000000 */
        /* <DEDUP_REMOVED lines=12> */
[----:B------:R-:W-:-:S03]  /*8f50*/  UMOV UR43, UR33 ;  /* 0x00000021002b7c82 */ /* 0x000fc60008000000 */
[----:B------:R-:W-:Y:S02]  /*8f60*/  LEA.HI.X R5, R0, R5, R4, 0x2, P2 ;  /* 0x0000000500057211 */ /* 0x000fe400010f1404 */
        /* <DEDUP_REMOVED lines=11> */
.L_x_1121:
[----:B------:R-:W-:Y:S05]  /*9020*/  @P0 BRA `(.L_x_1102) ;  /* 0x0000000000140947 */ /* 0x000fea0003800000 */
[----:B------:R-:W-:Y:S01]  /*9030*/  ISETP.NE.AND P0, PT, R6, RZ, PT ;  /* 0x000000ff0600720c */ /* 0x000fe20003f05270 */
[----:B------:R-:W-:-:S04]  /*9040*/  IMAD.MOV.U32 R5, RZ, RZ, 0x3100 ;  /* 0x00003100ff057424 */ /* 0x000fc800078e00ff */
[----:B------:R3:W-:Y:S08]  /*9050*/  SYNCS.ARRIVE.TRANS64 RZ, [R16+URZ+0x26818], R5 ;  /* 0x0268180510ff79a7 */ /* 0x0007f0000800003f */
[----:B------:R-:W-:Y:S05]  /*9060*/  @!P0 BRA `(.L_x_1102) ;  /* 0x0000000000048947 */ /* 0x000fea0003800000 */
[----:B------:R-:W-:Y:S01]  /*9070*/  BPT.TRAP 0x1 ;  /* 0x000000040000795c */ /* 0x000fe20000300000 */
.L_x_1102:
        /* <DEDUP_REMOVED lines=13> */
[----:B------:R-:W-:-:S04]  /*9150*/  UIADD3 UR35, UR35, 0x40, URZ ;  /* 0x0000004023237890 */ /* 0x000fc8000fffe03f */
[----:B------:R-:W-:Y:S02]  /*9160*/  UIADD3 UR8, UP0, UR35, UR22, URZ ;  /* 0x0000001623087290 */ /* 0x000fe4000ff1e03f */
[----:B------:R-:W-:Y:S02]  /*9170*/  UIADD3 UR32, UR40, 0x15000, URZ ;  /* 0x0001500028207890 */ /* 0x000fe4000fffe03f */
[----:B------:R-:W-:Y:S02]  /*9180*/  ULEA.HI.X.SX32 UR7, UR35, UR7, 0x1, UP0 ;  /* 0x0000000723077291 */ /* 0x000fe400080f0e3f */
[----:B---3--:R-:W-:Y:S01]  /*9190*/  IMAD.U32 R5, RZ, RZ, UR8 ;  /* 0x00000008ff057e24 */ /* 0x008fe2000f8e00ff */
[----:B------:R-:W-:Y:S01]  /*91a0*/  UIADD3 UR33, UR40, 0x26818, URZ ;  /* 0x0002681828217890 */ /* 0x000fe2000fffe03f */
[----:B------:R-:W-:Y:S01]  /*91b0*/  IMAD.U32 R0, RZ, RZ, UR8 ;  /* 0x00000008ff007e24 */ /* 0x000fe2000f8e00ff */
[----:B------:R-:W-:Y:S01]  /*91c0*/  R2UR UR8, R2 ;  /* 0x00000000020872ca */ /* 0x000fe200000e0000 */
[----:B------:R-:W-:Y:S01]  /*91d0*/  IMAD.U32 R4, RZ, RZ, UR7 ;  /* 0x00000007ff047e24 */ /* 0x000fe2000f8e00ff */
[----:B------:R-:W-:Y:S01]  /*91e0*/  LEA R10, P0, R5, R10, 0x2 ;  /* 0x0000000a050a7211 */ /* 0x000fe200078010ff */
[----:B------:R-:W-:-:S02]  /*91f0*/  UIADD3 UR24, UR40, 0x16000, URZ ;  /* 0x0001600028187890 */ /* 0x000fc4000fffe03f */
[----:B------:R-:W-:Y:S01]  /*9200*/  UIADD3 UR16, UR40, 0x17000, URZ ;  /* 0x0001700028107890 */ /* 0x000fe2000fffe03f */
[----:B------:R-:W-:Y:S01]  /*9210*/  LEA.HI.X R9, R0, R9, R4, 0x2, P0 ;  /* 0x0000000900097211 */ /* 0x000fe200000f1404 */
[----:B------:R-:W-:Y:S01]  /*9220*/  UIADD3 UR40, UR40, 0x1e100, URZ ;  /* 0x0001e10028287890 */ /* 0x000fe2000fffe03f */
[----:B------:R3:W5:Y:S01]  /*9230*/  LDL.LU R4, [R1] ;  /* 0x0000000001047983 */ /* 0x0007620000300800 */
[----:B------:R-:W-:Y:S01]  /*9240*/  R2UR UR42, R10 ;  /* 0x000000000a2a72ca */ /* 0x000fe200000e0000 */
[----:B------:R-:W-:Y:S01]  /*9250*/  UMOV UR25, UR33 ;  /* 0x0000002100197c82 */ /* 0x000fe20008000000 */
[----:B------:R-:W-:Y:S01]  /*9260*/  R2UR UR43, R9 ;  /* 0x00000000092b72ca */ /* 0x000fe200000e0000 */
[----:B------:R-:W-:Y:S01]  /*9270*/  UMOV UR27, UR35 ;  /* 0x00000023001b7c82 */ /* 0x000fe20008000000 */
[----:B------:R3:W-:Y:S01]  /*9280*/  UTMALDG.4D [UR32], [UR8], desc[UR30] ;  /* 0x00001e20080075b4 */ /* 0x0007e20008019000 */
[----:B------:R-:W-:Y:S01]  /*9290*/  UMOV UR17, UR33 ;  /* 0x0000002100117c82 */ /* 0x000fe20008000000 */
[----:B------:R-:W-:Y:S01]  /*92a0*/  UMOV UR19, UR35 ;  /* 0x0000002300137c82 */ /* 0x000fe20008000000 */
[----:B------:R-:W-:Y:S01]  /*92b0*/  UMOV UR41, UR33 ;  /* 0x0000002100297c82 */ /* 0x000fe20008000000 */
[----:B------:R-:W-:Y:S01]  /*92c0*/  UMOV UR7, 0x10 ;  /* 0x0000001000077882 */ /* 0x000fe20000000000 */
[----:B------:R3:W-:Y:S01]  /*92d0*/  UTMALDG.4D [UR24], [UR8], desc[UR30] ;  /* 0x00001e18080075b4 */ /* 0x0007e20008019000 */
[----:B------:R3:W-:Y:S05]  /*92e0*/  UTMALDG.4D [UR16], [UR8], desc[UR30] ;  /* 0x00001e10080075b4 */ /* 0x0007ea0008019000 */
[----:B------:R3:W-:Y:S02]  /*92f0*/  UBLKCP.S.G [UR40], [UR42], UR7 ;  /* 0x000000282a0073ba */ /* 0x0007e40008000207 */
[----:B---3--:R-:W-:-:S07]  /*9300*/  IMAD.MOV.U32 R19, RZ, RZ, 0x1 ;  /* 0x00000001ff137424 */ /* 0x008fce00078e00ff */
.L_x_1088:
[----:B------:R-:W3:Y:S01]  /*9310*/  S2R R0, SR_TID.X ;  /* 0x0000000000007919 */ /* 0x000ee20000002100 */
[----:B------:R-:W-:Y:S01]  /*9320*/  IMAD R3, R19, 0x8, R16 ;  /* 0x0000000813037824 */ /* 0x000fe200078e0210 */
[----:B---3--:R-:W-:Y:S02]  /*9330*/  LOP3.LUT R2, R0, 0x7f, RZ, 0xc0, !PT ;  /* 0x0000007f00027812 */ /* 0x008fe400078ec0ff */
[----:B------:R-:W-:Y:S02]  /*9340*/  SHF.L.U32 R0, R11, 0x1f, RZ ;  /* 0x0000001f0b007819 */ /* 0x000fe400000006ff */
[----:B------:R-:W-:Y:S02]  /*9350*/  ISETP.NE.AND P1, PT, R2, RZ, PT ;  /* 0x000000ff0200720c */ /* 0x000fe40003f25270 */
[----:B------:R-:W3:Y:S02]  /*9360*/  SYNCS.PHASECHK.TRANS64.TRYWAIT P0, [R3+URZ+0x26840], R0 ;  /* 0x02684000030075a7 */ /* 0x000ee4000800017f */
[----:B---3--:R-:W-:Y:S09]  /*9370*/  @!P0 BRA `(.L_x_1103) ;  /* 0x00000008006c8947 */ /* 0x008ff20003800000 */
.L_x_1122:
[----:B------:R-:W-:Y:S05]  /*9380*/  @P1 BRA `(.L_x_1104) ;  /* 0x0000000000181947 */ /* 0x000fea0003800000 */
[----:B------:R-:W1:Y:S01]  /*9390*/  S2R R2, SR_TID.X ;  /* 0x0000000000027919 */ /* 0x000e620000002100 */
[----:B---3--:R-:W-:-:S04]  /*93a0*/  IMAD.MOV.U32 R0, RZ, RZ, 0x3100 ;  /* 0x00003100ff007424 */ /* 0x008fc800078e00ff */
[----:B------:R3:W-:Y:S01]  /*93b0*/  SYNCS.ARRIVE.TRANS64 RZ, [R3+URZ+0x26830], R0 ;  /* 0x0268300003ff79a7 */ /* 0x0007e2000800003f */
[----:B-1----:R-:W-:-:S13]  /*93c0*/  LOP3.LUT P0, RZ, R2, 0x1f, RZ, 0xc0, !PT ;  /* 0x0000001f02ff7812 */ /* 0x002fda000780c0ff */
[----:B---3--:R-:W-:Y:S05]  /*93d0*/  @!P0 BRA `(.L_x_1104) ;  /* 0x0000000000048947 */ /* 0x008fea0003800000 */
[----:B------:R-:W-:Y:S01]  /*93e0*/  BPT.TRAP 0x1 ;  /* 0x000000040000795c */ /* 0x000fe20000300000 */
.L_x_1104:
[----:B-----5:R-:W-:Y:S01]  /*93f0*/  R2UR UR35, R4 ;  /* 0x00000000042372ca */ /* 0x020fe200000e0000 */
[C-C-:B---3--:R-:W-:Y:S01]  /*9400*/  IMAD R0, R19.reuse, 0x3000, R16.reuse ;  /* 0x0000300013007824 */ /* 0x148fe200078e0210 */
[----:B------:R-:W-:Y:S01]  /*9410*/  IADD3 R8, P0, R8, 0x1f0, RZ ;  /* 0x000001f008087810 */ /* 0x000fe20007f1e0ff */
[----:B-12-4-:R-:W-:Y:S01]  /*9420*/  IMAD R16, R19, 0x100, R16 ;  /* 0x0000010013107824 */ /* 0x016fe200078e0210 */
[----:B------:R-:W-:Y:S01]  /*9430*/  R2UR UR10, R14 ;  /* 0x000000000e0a72ca */ /* 0x000fe200000e0000 */
[----:B------:R-:W-:Y:S01]  /*9440*/  ULDC.64 UR30, c[0x0][0x728] ;  /* 0x0001ca00001e7ab9 */ /* 0x000fe20000000a00 */
[----:B------:R-:W-:Y:S01]  /*9450*/  R2UR UR33, R3 ;  /* 0x00000000032172ca */ /* 0x000fe200000e0000 */
[----:B------:R-:W-:Y:S01]  /*9460*/  IMAD.X R7, RZ, RZ, R7, P0 ;  /* 0x000000ffff077224 */ /* 0x000fe200000e0607 */
[----:B------:R-:W-:Y:S01]  /*9470*/  R2UR UR16, R0 ;  /* 0x00000000001072ca */ /* 0x000fe200000e0000 */
[----:B------:R-:W-:Y:S01]  /*9480*/  UMOV UR40, 0x0 ;  /* 0x0000000000287882 */ /* 0x000fe20000000000 */
[----:B------:R-:W-:Y:S01]  /*9490*/  R2UR UR7, R16 ;  /* 0x00000000100772ca */ /* 0x000fe200000e0000 */
[----:B------:R-:W-:Y:S01]  /*94a0*/  UMOV UR41, 0x14f00000 ;  /* 0x14f0000000297882 */ /* 0x000fe20000000000 */
[----:B------:R-:W-:Y:S01]  /*94b0*/  R2UR UR8, R8 ;  /* 0x00000000080872ca */ /* 0x000fe200000e0000 */
[----:B------:R-:W-:Y:S01]  /*94c0*/  USHF.L.U32 UR35, UR35, 0x6, URZ ;  /* 0x0000000623237899 */ /* 0x000fe2000800063f */
[----:B------:R-:W-:Y:S01]  /*94d0*/  R2UR UR9, R7 ;  /* 0x00000000070972ca */ /* 0x000fe200000e0000 */
[----:B------:R-:W-:Y:S01]  /*94e0*/  UMOV UR34, URZ ;  /* 0x0000003f00227c82 */ /* 0x000fe20008000000 */
[----:B------:R-:W-:Y:S01]  /*94f0*/  UMOV UR36, UR20 ;  /* 0x0000001400247c82 */ /* 0x000fe20008000000 */
[----:B------:R-:W-:Y:S01]  /*9500*/  UIADD3 UR13, UP0, UR35, UR14, URZ ;  /* 0x0000000e230d7290 */ /* 0x000fe2000ff1e03f */
[----:B------:R-:W-:Y:S01]  /*9510*/  VIADD R0, R19, 0x1 ;  /* 0x0000000113007836 */ /* 0x000fe20000000000 */
[----:B------:R-:W-:-:S02]  /*9520*/  UIADD3 UR33, UR33, 0x26830, URZ ;  /* 0x0002683021217890 */ /* 0x000fc4000fffe03f */
[----:B------:R-:W-:Y:S02]  /*9530*/  ULEA UR30, UP1, UR13, UR30, 0x2 ;  /* 0x0000001e0d1e7291 */ /* 0x000fe4000f82103f */
[----:B------:R-:W-:Y:S01]  /*9540*/  ULEA.HI.X.SX32 UR10, UR35, UR10, 0x1, UP0 ;  /* 0x0000000a230a7291 */ /* 0x000fe200080f0e3f */
[C---:B------:R-:W-:Y:S01]  /*9550*/  ISETP.NE.AND P0, PT, R0.reuse, 0x2, PT ;  /* 0x000000020000780c */ /* 0x040fe20003f05270 */
[----:B------:R-:W-:Y:S02]  /*9560*/  UIADD3 UR32, UR16, 0x18000, URZ ;  /* 0x0001800010207890 */ /* 0x000fe4000fffe03f */
[----:B------:R-:W-:Y:S01]  /*9570*/  UIADD3 UR24, UR16, 0x19000, URZ ;  /* 0x0001900010187890 */ /* 0x000fe2000fffe03f */
[----:B------:R-:W-:Y:S01]  /*9580*/  SEL R2, RZ, 0x1, P0 ;  /* 0x00000001ff027807 */ /* 0x000fe20000000000 */
[----:B------:R-:W-:Y:S01]  /*9590*/  UIADD3 UR16, UR16, 0x1a000, URZ ;  /* 0x0001a00010107890 */ /* 0x000fe2000fffe03f */
[----:B------:R-:W-:Y:S01]  /*95a0*/  SEL R0, R0, RZ, P0 ;  /* 0x000000ff00007207 */ /* 0x000fe20000000000 */
[----:B------:R-:W-:Y:S01]  /*95b0*/  ULEA.HI.X UR31, UR13, UR31, UR10, 0x2, UP1 ;  /* 0x0000001f0d1f7291 */ /* 0x000fe200088f140a */
[----:B------:R-:W-:Y:S01]  /*95c0*/  LOP3.LUT R11, R11, R2, RZ, 0x3c, !PT ;  /* 0x000000020b0b7212 */ /* 0x000fe200078e3cff */
[----:B------:R-:W-:Y:S01]  /*95d0*/  UIADD3 UR42, UR7, 0x1e200, URZ ;  /* 0x0001e200072a7890 */ /* 0x000fe2000fffe03f */
[----:B------:R-:W-:Y:S01]  /*95e0*/  UMOV UR37, UR21 ;  /* 0x0000001500257c82 */ /* 0x000fe20008000000 */
[----:B------:R-:W-:Y:S01]  /*95f0*/  UMOV UR26, 0x20 ;  /* 0x00000020001a7882 */ /* 0x000fe20000000000 */
        /* <DEDUP_REMOVED lines=12> */
[----:B------:R1:W-:Y:S02]  /*96c0*/  UBLKCP.S.G [UR42], [UR30], UR7 ;  /* 0x0000002a1e0073ba */ /* 0x0003e40008000207 */
[----:B-1----:R-:W-:Y:S01]  /*96d0*/  NOP ;  /* 0x0000000000007918 */ /* 0x002fe20000000000 */
.L_x_1085:
[----:B------:R-:W-:Y:S05]  /*96e0*/  BSYNC B1 ;  /* 0x0000000000017941 */ /* 0x000fea0003800000 */
.L_x_1083:
[----:B------:R-:W-:-:S03]  /*96f0*/  UMOV UR7, 0xffffffff ;  /* 0xffffffff00077882 */ /* 0x000fc60000000000 */
[----:B------:R-:W-:Y:S05]  /*9700*/  BRA.DIV UR7, `(.L_x_1105) ;  /* 0x00000006079c7947 */ /* 0x000fea000b800000 */
[----:B------:R-:W-:-:S13]  /*9710*/  ELECT P6, URZ, PT ;  /* 0x00000000003f782f */ /* 0x000fda00038c0000 */
.L_x_1125:
[----:B------:R-:W-:Y:S05]  /*9720*/  @!P6 BRA `(.L_x_1060) ;  /* 0x000000000084e947 */ /* 0x000fea0003800000 */
[----:B------:R-:W-:-:S06]  /*9730*/  ULOP3.LUT UR7, UR38, 0x2, URZ, 0xfc, !UPT ;  /* 0x0000000226077892 */ /* 0x000fcc000f8efc3f */
[----:B------:R-:W-:-:S05]  /*9740*/  IMAD.U32 R2, RZ, RZ, UR7 ;  /* 0x00000007ff027e24 */ /* 0x000fca000f8e00ff */
[----:B------:R-:W-:-:S13]  /*9750*/  ISETP.NE.AND P2, PT, R2, 0x3, PT ;  /* 0x000000030200780c */ /* 0x000fda0003f45270 */
[----:B------:R-:W-:Y:S05]  /*9760*/  @!P2 BRA `(.L_x_1106) ;  /* 0x000000000004a947 */ /* 0x000fea0003800000 */
[----:B------:R-:W-:Y:S01]  /*9770*/  BPT.TRAP 0x1 ;  /* 0x000000040000795c */ /* 0x000fe20000300000 */
.L_x_1106:
        /* <DEDUP_REMOVED lines=15> */
.L_x_1126:
[----:B------:R-:W2:Y:S02]  /*9870*/  SYNCS.PHASECHK.TRANS64.TRYWAIT P0, [R3+URZ], R2 ;  /* 0x00000002030075a7 */ /* 0x000ea4000800017f */
[----:B--2---:R-:W-:Y:S05]  /*9880*/  @!P0 BRA `(.L_x_1108) ;  /* 0x0000000400708947 */ /* 0x004fea0003800000 */
.L_x_1127:
[----:B------:R-:W-:Y:S05]  /*9890*/  @!P2 BRA `(.L_x_1109) ;  /* 0x000000000004a947 */ /* 0x000fea0003800000 */
[----:B------:R-:W-:Y:S01]  /*98a0*/  BPT.TRAP 0x1 ;  /* 0x000000040000795c */ /* 0x000fe20000300000 */
.L_x_1109:
[----:B--2---:R-:W-:-:S04]  /*98b0*/  VIADD R3, R7, 0x26840 ;  /* 0x0002684007037836 */ /* 0x004fc80000000000 */
[----:B------:R-:W-:-:S04]  /*98c0*/  IMAD R0, R0, 0x8, R3 ;  /* 0x0000000800007824 */ /* 0x000fc800078e0203 */
[----:B------:R-:W2:Y:S02]  /*98d0*/  SYNCS.PHASECHK.TRANS64.TRYWAIT P0, [R0+URZ], R5 ;  /* 0x00000005000075a7 */ /* 0x000ea4000800017f */
[----:B--2---:R-:W-:Y:S05]  /*98e0*/  @!P0 BRA `(.L_x_1110) ;  /* 0x00000004006c8947 */ /* 0x004fea0003800000 */
.L_x_1128:
[----:B------:R-:W-:-:S07]  /*98f0*/  IMAD R3, R4, 0x8, R3 ;  /* 0x0000000804037824 */ /* 0x000fce00078e0203 */
.L_x_1111:
[----:B---3--:R3:W4:Y:S02]  /*9900*/  SYNCS.PHASECHK.TRANS64.TRYWAIT P0, [R3+URZ], R2 ;  /* 0x00000002030075a7 */ /* 0x008724000800017f */
[----:B----4-:R-:W-:Y:S05]  /*9910*/  @!P0 NANOSLEEP.SYNCS 0x989680 ;  /* 0x009896800000895d */ /* 0x010fea0003900000 */
[----:B------:R-:W4:Y:S02]  /*9920*/  @!P0 SYNCS.PHASECHK.TRANS64 P0, [R3+URZ], R2 ;  /* 0x00000002030085a7 */ /* 0x000f24000800007f */
[----:B----4-:R-:W-:Y:S05]  /*9930*/  @!P0 BRA `(.L_x_1111) ;  /* 0xfffffffc00f08947 */ /* 0x010fea000383ffff */
.L_x_1060:
[----:B------:R-:W-:Y:S05]  /*9940*/  BSYNC B0 ;  /* 0x0000000000007941 */ /* 0x000fea0003800000 */
.L_x_1058:
[----:B------:R-:W-:Y:S05]  /*9950*/  EXIT ;  /* 0x000000000000794d */ /* 0x000fea0003800000 */
.L_x_1028:
[----:B------:R-:W-:Y:S02]  /*9960*/  IMAD.MOV.U32 R13, RZ, RZ, R17 ;  /* 0x000000ffff0d7224 */ /* 0x000fe400078e0011 */
[----:B------:R-:W-:Y:S02]  /*9970*/  IMAD.MOV.U32 R12, RZ, RZ, RZ ;  /* 0x000000ffff0c7224 */ /* 0x000fe400078e00ff */
[----:B------:R-:W-:Y:S02]  /*9980*/  IMAD.MOV.U32 R11, RZ, RZ, 0x1f ;  /* 0x0000001fff0b7424 */ /* 0x000fe400078e00ff */
[----:B------:R-:W-:-:S07]  /*9990*/  IMAD.MOV.U32 R15, RZ, RZ, -0x1 ;  /* 0xffffffffff0f7424 */ /* 0x000fce00078e00ff */
[----:B------:R-:W-:Y:S05]  /*99a0*/  WARPSYNC.COLLECTIVE R15, `(.L_x_1112) ;  /* 0x000000000f087348 */ /* 0x000fea0003c00000 */
[----:B------:R1:W2:Y:S02]  /*99b0*/  SHFL.IDX P6, R14, R13, R12, R11 ;  /* 0x0000000c0d0e7389 */ /* 0x0002a400000c000b */
[----:B-12---:R-:W-:Y:S01]  /*99c0*/  ENDCOLLECTIVE ;  /* 0x000000000000791b */ /* 0x006fe20003800000 */
.L_x_1112:
[----:B------:R-:W-:Y:S05]  /*99d0*/  BRA `(.L_x_1113) ;  /* 0xffffff7400b47947 */ /* 0x000fea000383ffff */
.L_x_1030:
[----:B--2---:R2:W3:Y:S02]  /*99e0*/  SYNCS.PHASECHK.TRANS64.TRYWAIT P0, [R237+URZ+0x26800], R4 ;  /* 0x02680004ed0075a7 */ /* 0x0044e4000800017f */
[----:B---3--:R-:W-:Y:S05]  /*99f0*/  @!P0 NANOSLEEP.SYNCS 0x989680 ;  /* 0x009896800000895d */ /* 0x008fea0003900000 */
[----:B------:R-:W3:Y:S02]  /*9a00*/  @!P0 SYNCS.PHASECHK.TRANS64 P0, [R237+URZ+0x26800], R4 ;  /* 0x02680004ed0085a7 */ /* 0x000ee4000800007f */
[----:B---3--:R-:W-:Y:S05]  /*9a10*/  @!P0 BRA `(.L_x_1030) ;  /* 0xfffffffc00f08947 */ /* 0x008fea000383ffff */
[----:B------:R-:W-:Y:S05]  /*9a20*/  BRA `(.L_x_1029) ;  /* 0xffffff7400dc7947 */ /* 0x000fea000383ffff */
.L_x_1035:
[----:B--2---:R-:W-:-:S04]  /*9a30*/  IMAD.U32 R5, RZ, RZ, UR6 ;  /* 0x00000006ff057e24 */ /* 0x004fc8000f8e00ff */
[----:B------:R2:W3:Y:S03]  /*9a40*/  SYNCS.PHASECHK.TRANS64.TRYWAIT P0, [R5+URZ+0x26810], R120 ;  /* 0x02681078050075a7 */ /* 0x0004e6000800017f */
[----:B---3--:R-:W-:Y:S05]  /*9a50*/  @!P0 NANOSLEEP.SYNCS 0x989680 ;  /* 0x009896800000895d */ /* 0x008fea0003900000 */
[----:B------:R-:W3:Y:S02]  /*9a60*/  @!P0 SYNCS.PHASECHK.TRANS64 P0, [R5+URZ+0x26810], R120 ;  /* 0x02681078050085a7 */ /* 0x000ee4000800007f */
[----:B---3--:R-:W-:Y:S05]  /*9a70*/  @!P0 BRA `(.L_x_1035) ;  /* 0xfffffffc00ec8947 */ /* 0x008fea000383ffff */
[----:B------:R-:W-:Y:S05]  /*9a80*/  BRA `(.L_x_1034) ;  /* 0xffffff8000447947 */ /* 0x000fea000383ffff */
.L_x_1039:
[----:B------:R-:W-:-:S04]  /*9a90*/  IMAD.U32 R121, RZ, RZ, UR6 ;  /* 0x00000006ff797e24 */ /* 0x000fc8000f8e00ff */
[----:B------:R1:W1:Y:S03]  /*9aa0*/  SYNCS.PHASECHK.TRANS64.TRYWAIT P0, [R121+URZ+0x26830], R120 ;  /* 0x02683078790075a7 */ /* 0x000266000800017f */
[----:B-1----:R-:W-:Y:S05]  /*9ab0*/  @!P0 NANOSLEEP.SYNCS 0x989680 ;  /* 0x009896800000895d */ /* 0x002fea0003900000 */
[----:B------:R-:W1:Y:S02]  /*9ac0*/  @!P0 SYNCS.PHASECHK.TRANS64 P0, [R121+URZ+0x26830], R120 ;  /* 0x02683078790085a7 */ /* 0x000e64000800007f */
[----:B-1----:R-:W-:Y:S05]  /*9ad0*/  @!P0 BRA `(.L_x_1039) ;  /* 0xfffffffc00ec8947 */ /* 0x002fea000383ffff */
[----:B------:R-:W-:Y:S05]  /*9ae0*/  BRA `(.L_x_1038) ;  /* 0xffffff8800087947 */ /* 0x000fea000383ffff */
.L_x_1086:
[----:B-1----:R1:W2:Y:S02]  /*9af0*/  SYNCS.PHASECHK.TRANS64.TRYWAIT P0, [R16+URZ+0x26820], R3 ;  /* 0x02682003100075a7 */ /* 0x0022a4000800017f */
[----:B--2---:R-:W-:Y:S05]  /*9b00*/  @!P0 NANOSLEEP.SYNCS 0x989680 ;  /* 0x009896800000895d */ /* 0x004fea0003900000 */
[----:B------:R-:W2:Y:S02]  /*9b10*/  @!P0 SYNCS.PHASECHK.TRANS64 P0, [R16+URZ+0x26820], R3 ;  /* 0x02682003100085a7 */ /* 0x000ea4000800007f */
[----:B--2---:R-:W-:Y:S05]  /*9b20*/  @!P0 BRA `(.L_x_1086) ;  /* 0xfffffffc00f08947 */ /* 0x004fea000383ffff */
[----:B------:R-:W-:Y:S05]  /*9b30*/  BRA `(.L_x_1114) ;  /* 0xffffffdc001c7947 */ /* 0x000fea000383ffff */
.L_x_1090:
[----:B-1----:R1:W3:Y:S02]  /*9b40*/  SYNCS.PHASECHK.TRANS64.TRYWAIT P1, [R16+URZ+0x26840], R21 ;  /* 0x02684015100075a7 */ /* 0x0022e4000802017f */
[----:B---3--:R-:W-:Y:S05]  /*9b50*/  @!P1 NANOSLEEP.SYNCS 0x989680 ;  /* 0x009896800000995d */ /* 0x008fea0003900000 */
[----:B------:R-:W3:Y:S02]  /*9b60*/  @!P1 SYNCS.PHASECHK.TRANS64 P1, [R16+URZ+0x26840], R21 ;  /* 0x02684015100095a7 */ /* 0x000ee4000802007f */
[----:B---3--:R-:W-:Y:S05]  /*9b70*/  @!P1 BRA `(.L_x_1090) ;  /* 0xfffffffc00f09947 */ /* 0x008fea000383ffff */
[----:B------:R-:W-:Y:S05]  /*9b80*/  BRA `(.L_x_1115) ;  /* 0xffffffe400507947 */ /* 0x000fea000383ffff */
.L_x_1092:
[----:B--2---:R2:W3:Y:S02]  /*9b90*/  SYNCS.PHASECHK.TRANS64.TRYWAIT P1, [R16+URZ+0x26828], R21 ;  /* 0x02682815100075a7 */ /* 0x0044e4000802017f */
[----:B---3--:R-:W-:Y:S05]  /*9ba0*/  @!P1 NANOSLEEP.SYNCS 0x989680 ;  /* 0x009896800000995d */ /* 0x008fea0003900000 */
[----:B------:R-:W3:Y:S02]  /*9bb0*/  @!P1 SYNCS.PHASECHK.TRANS64 P1, [R16+URZ+0x26828], R21 ;  /* 0x02682815100095a7 */ /* 0x000ee4000802007f */
[----:B---3--:R-:W-:Y:S05]  /*9bc0*/  @!P1 BRA `(.L_x_1092) ;  /* 0xfffffffc00f09947 */ /* 0x008fea000383ffff */
[----:B------:R-:W-:Y:S05]  /*9bd0*/  BRA `(.L_x_1116) ;  /* 0xffffffe800007947 */ /* 0x000fea000383ffff */
.L_x_1094:
[----:B---3--:R3:W4:Y:S02]  /*9be0*/  SYNCS.PHASECHK.TRANS64.TRYWAIT P1, [R16+URZ+0x26848], R21 ;  /* 0x02684815100075a7 */ /* 0x008724000802017f */
[----:B----4-:R-:W-:Y:S05]  /*9bf0*/  @!P1 NANOSLEEP.SYNCS 0x989680 ;  /* 0x009896800000995d */ /* 0x010fea0003900000 */
[----:B------:R-:W4:Y:S02]  /*9c00*/  @!P1 SYNCS.PHASECHK.TRANS64 P1, [R16+URZ+0x26848], R21 ;  /* 0x02684815100095a7 */ /* 0x000f24000802007f */
[----:B----4-:R-:W-:Y:S05]  /*9c10*/  @!P1 BRA `(.L_x_1094) ;  /* 0xfffffffc00f09947 */ /* 0x010fea000383ffff */
[----:B------:R-:W-:Y:S05]  /*9c20*/  BRA `(.L_x_1117) ;  /* 0xffffffe800b07947 */ /* 0x000fea000383ffff */
.L_x_1096:
[----:B------:R-:W-:-:S07]  /*9c30*/  SHF.L.U32 R5, R11, 0x1f, RZ ;  /* 0x0000001f0b057819 */ /* 0x000fce00000006ff */
.L_x_1118:
[----:B------:R1:W1:Y:S02]  /*9c40*/  SYNCS.PHASECHK.TRANS64.TRYWAIT P1, [R16+URZ+0x26820], R5 ;  /* 0x02682005100075a7 */ /* 0x000264000802017f */
[----:B-1----:R-:W-:Y:S05]  /*9c50*/  @!P1 NANOSLEEP.SYNCS 0x989680 ;  /* 0x009896800000995d */ /* 0x002fea0003900000 */
[----:B------:R-:W1:Y:S02]  /*9c60*/  @!P1 SYNCS.PHASECHK.TRANS64 P1, [R16+URZ+0x26820], R5 ;  /* 0x02682005100095a7 */ /* 0x000e64000802007f */
[----:B-1----:R-:W-:Y:S05]  /*9c70*/  @!P1 BRA `(.L_x_1118) ;  /* 0xfffffffc00f09947 */ /* 0x002fea000383ffff */
[----:B------:R-:W-:Y:S05]  /*9c80*/  BRA `(.L_x_1119) ;  /* 0xffffffec00487947 */ /* 0x000fea000383ffff */
.L_x_1099:
[----:B-1----:R1:W3:Y:S02]  /*9c90*/  SYNCS.PHASECHK.TRANS64.TRYWAIT P1, [R16+URZ+0x26840], R13 ;  /* 0x0268400d100075a7 */ /* 0x0022e4000802017f */
[----:B---3--:R-:W-:Y:S05]  /*9ca0*/  @!P1 NANOSLEEP.SYNCS 0x989680 ;  /* 0x009896800000995d */ /* 0x008fea0003900000 */
[----:B------:R-:W3:Y:S02]  /*9cb0*/  @!P1 SYNCS.PHASECHK.TRANS64 P1, [R16+URZ+0x26840], R13 ;  /* 0x0268400d100095a7 */ /* 0x000ee4000802007f */
[----:B---3--:R-:W-:Y:S05]  /*9cc0*/  @!P1 BRA `(.L_x_1099) ;  /* 0xfffffffc00f09947 */ /* 0x008fea000383ffff */
[----:B------:R-:W-:Y:S05]  /*9cd0*/  BRA `(.L_x_1120) ;  /* 0xfffffff000187947 */ /* 0x000fea000383ffff */
.L_x_1101:
[----:B--2---:R2:W3:Y:S02]  /*9ce0*/  SYNCS.PHASECHK.TRANS64.TRYWAIT P1, [R16+URZ+0x26828], R13 ;  /* 0x0268280d100075a7 */ /* 0x0044e4000802017f */
[----:B---3--:R-:W-:Y:S05]  /*9cf0*/  @!P1 NANOSLEEP.SYNCS 0x989680 ;  /* 0x009896800000995d */ /* 0x008fea0003900000 */
[----:B------:R-:W3:Y:S02]  /*9d00*/  @!P1 SYNCS.PHASECHK.TRANS64 P1, [R16+URZ+0x26828], R13 ;  /* 0x0268280d100095a7 */ /* 0x000ee4000802007f */
[----:B---3--:R-:W-:Y:S05]  /*9d10*/  @!P1 BRA `(.L_x_1101) ;  /* 0xfffffffc00f09947 */ /* 0x008fea000383ffff */
[----:B------:R-:W-:Y:S05]  /*9d20*/  BRA `(.L_x_1121) ;  /* 0xfffffff000bc7947 */ /* 0x000fea000383ffff */
.L_x_1103:
[----:B---3--:R3:W1:Y:S02]  /*9d30*/  SYNCS.PHASECHK.TRANS64.TRYWAIT P0, [R3+URZ+0x26840], R0 ;  /* 0x02684000030075a7 */ /* 0x008664000800017f */
[----:B-1----:R-:W-:Y:S05]  /*9d40*/  @!P0 NANOSLEEP.SYNCS 0x989680 ;  /* 0x009896800000895d */ /* 0x002fea0003900000 */
[----:B------:R-:W1:Y:S02]  /*9d50*/  @!P0 SYNCS.PHASECHK.TRANS64 P0, [R3+URZ+0x26840], R0 ;  /* 0x02684000030085a7 */ /* 0x000e64000800007f */
[----:B-1----:R-:W-:Y:S05]  /*9d60*/  @!P0 BRA `(.L_x_1103) ;  /* 0xfffffffc00f08947 */ /* 0x002fea000383ffff */
[----:B------:R-:W-:Y:S05]  /*9d70*/  BRA `(.L_x_1122) ;  /* 0xfffffff400807947 */ /* 0x000fea000383ffff */
.L_x_1105:
[----:B------:R-:W-:Y:S01]  /*9d80*/  BSSY B1, `(.L_x_1123) ;  /* 0x0000006000017945 */ /* 0x000fe20003800000 */
[----:B------:R-:W-:-:S07]  /*9d90*/  IMAD.MOV.U32 R15, RZ, RZ, -0x1 ;  /* 0xffffffffff0f7424 */ /* 0x000fce00078e00ff */
[----:B------:R-:W-:Y:S05]  /*9da0*/  WARPSYNC.COLLECTIVE R15, `(.L_x_1124) ;  /* 0x000000000f0c7348 */ /* 0x000fea0003c00000 */
[----:B------:R-:W-:Y:S02]  /*9db0*/  ELECT P6, UR62, PT ;  /* 0x00000000003e782f */ /* 0x000fe400038c0000 */
[----:B------:R-:W-:Y:S01]  /*9dc0*/  MOV R14, UR62 ;  /* 0x0000003e000e7c02 */ /* 0x000fe20008000f00 */
[----:B------:R-:W-:Y:S10]  /*9dd0*/  ENDCOLLECTIVE ;  /* 0x000000000000791b */ /* 0x000ff40003800000 */
.L_x_1124:
[----:B------:R-:W-:Y:S05]  /*9de0*/  BSYNC B1 ;  /* 0x0000000000017941 */ /* 0x000fea0003800000 */
.L_x_1123:
[----:B------:R-:W-:Y:S05]  /*9df0*/  BRA `(.L_x_1125) ;  /* 0xfffffff800487947 */ /* 0x000fea000383ffff */
.L_x_1107:
[----:B-1----:R1:W2:Y:S02]  /*9e00*/  SYNCS.PHASECHK.TRANS64.TRYWAIT P0, [R6+URZ], R5 ;  /* 0x00000005060075a7 */ /* 0x0022a4000800017f */
[----:B--2---:R-:W-:Y:S05]  /*9e10*/  @!P0 NANOSLEEP.SYNCS 0x989680 ;  /* 0x009896800000895d */ /* 0x004fea0003900000 */
[----:B------:R-:W2:Y:S02]  /*9e20*/  @!P0 SYNCS.PHASECHK.TRANS64 P0, [R6+URZ], R5 ;  /* 0x00000005060085a7 */ /* 0x000ea4000800007f */
[----:B--2---:R-:W-:Y:S05]  /*9e30*/  @!P0 BRA `(.L_x_1107) ;  /* 0xfffffffc00f08947 */ /* 0x004fea000383ffff */
[----:B------:R-:W-:Y:S05]  /*9e40*/  BRA `(.L_x_1126) ;  /* 0xfffffff800887947 */ /* 0x000fea000383ffff */
.L_x_1108:
[----:B--2---:R2:W3:Y:S02]  /*9e50*/  SYNCS.PHASECHK.TRANS64.TRYWAIT P0, [R3+URZ], R2 ;  /* 0x00000002030075a7 */ /* 0x0044e4000800017f */
[----:B---3--:R-:W-:Y:S05]  /*9e60*/  @!P0 NANOSLEEP.SYNCS 0x989680 ;  /* 0x009896800000895d */ /* 0x008fea0003900000 */
[----:B------:R-:W3:Y:S02]  /*9e70*/  @!P0 SYNCS.PHASECHK.TRANS64 P0, [R3+URZ], R2 ;  /* 0x00000002030085a7 */ /* 0x000ee4000800007f */
[----:B---3--:R-:W-:Y:S05]  /*9e80*/  @!P0 BRA `(.L_x_1108) ;  /* 0xfffffffc00f08947 */ /* 0x008fea000383ffff */
[----:B------:R-:W-:Y:S05]  /*9e90*/  BRA `(.L_x_1127) ;  /* 0xfffffff8007c7947 */ /* 0x000fea000383ffff */
.L_x_1110:
[----:B--2---:R2:W3:Y:S02]  /*9ea0*/  SYNCS.PHASECHK.TRANS64.TRYWAIT P0, [R0+URZ], R5 ;  /* 0x00000005000075a7 */ /* 0x0044e4000800017f */
[----:B---3--:R-:W-:Y:S05]  /*9eb0*/  @!P0 NANOSLEEP.SYNCS 0x989680 ;  /* 0x009896800000895d */ /* 0x008fea0003900000 */
[----:B------:R-:W3:Y:S02]  /*9ec0*/  @!P0 SYNCS.PHASECHK.TRANS64 P0, [R0+URZ], R5 ;  /* 0x00000005000085a7 */ /* 0x000ee4000800007f */
[----:B---3--:R-:W-:Y:S05]  /*9ed0*/  @!P0 BRA `(.L_x_1110) ;  /* 0xfffffffc00f08947 */ /* 0x008fea000383ffff */
[----:B------:R-:W-:Y:S05]  /*9ee0*/  BRA `(.L_x_1128) ;  /* 0xfffffff800807947 */ /* 0x000fea000383ffff */
.L_x_1129:
        /* <DEDUP_REMOVED lines=9> */
.L_x_3301:


//--------------------- .text._ZN7cutlass13device_kernelIN5flash11enable_sm90INS1_16FlashAttnBwdSm90INS1_25CollectiveMainloopBwdSm90ILi2ELi2ELi2EN4cute5tupleIJNS5_1CILi1EEES8_S8_EEENS6_IJNS7_ILi64EEENS7_ILi128EEENS7_ILi96EEEEEENS_10bfloat16_tEfNS_4arch4Sm90ELb0ELb1ELb1ELb0ELb1ELb1ELb0ELb0ELi2ELi1ELi2ELi1ELb1EEENS1_21CollectiveEpilogueBwdISD_SE_SG_Li256ELb0ELb0ELi1EEENS1_19SingleTileSchedulerILb0ELb0ELb0ELi128EEEEEEEEEvNT_6ParamsE --------------------------
	.section	.text._ZN7cutlass13device_kernelIN5flash11enable_sm90INS1_16FlashAttnBwdSm90INS1_25CollectiveMainloopBwdSm90ILi2ELi2ELi2EN4cute5tupleIJNS5_1CILi1EEES8_S8_EEENS6_IJNS7_ILi64EEENS7_ILi128EEENS7_ILi96EEEEEENS_10bfloat16_tEfNS_4arch4Sm90ELb0ELb1ELb1ELb0ELb1ELb1ELb0ELb0ELi2ELi1ELi2ELi1ELb1EEENS1_21CollectiveEpilogueBwdISD_SE_SG_Li256ELb0ELb0ELi1EEENS1_19SingleTileSchedulerILb0ELb0ELb0ELi128EEEEEEEEEvNT_6ParamsE,"ax",@progbits
	.align	128
.text._ZN7cutlass13device_kernelIN5flash11enable_sm90INS1_16FlashAttnBwdSm90INS1_25CollectiveMainloopBwdSm90ILi2ELi2ELi2EN4cute5tupleIJNS5_1CILi1EEES8_S8_EEENS6_IJNS7_ILi64EEENS7_ILi128EEENS7_ILi96EEEEEENS_10bfloat16_tEfNS_4arch4Sm90ELb0ELb1ELb1ELb0ELb1ELb1ELb0ELb0ELi2ELi1ELi2ELi1ELb1EEENS1_21CollectiveEpilogueBwdISD_SE_SG_Li256ELb0ELb0ELi1EEENS1_19SingleTileSchedulerILb0ELb0ELb0ELi128EEEEEEEEEvNT_6ParamsE:
        .type           _ZN7cutlass13device_kernelIN5flash11enable_sm90INS1_16FlashAttnBwdSm90INS1_25CollectiveMainloopBwdSm90ILi2ELi2ELi2EN4cute5tupleIJNS5_1CILi1EEES8_S8_EEENS6_IJNS7_ILi64EEENS7_ILi128EEENS7_ILi96EEEEEENS_10bfloat16_tEfNS_4arch4Sm90ELb0ELb1ELb1ELb0ELb1ELb1ELb0ELb0ELi2ELi1ELi2ELi1ELb1EEENS1_21CollectiveEpilogueBwdISD_SE_SG_Li256ELb0ELb0ELi1EEENS1_19SingleTileSchedulerILb0ELb0ELb0ELi128EEEEEEEEEvNT_6ParamsE,@function
        .size           _ZN7cutlass13device_kernelIN5flash11enable_sm90INS1_16FlashAttnBwdSm90INS1_25CollectiveMainloopBwdSm90ILi2ELi2ELi2EN4cute5tupleIJNS5_1CILi1EEES8_S8_EEENS6_IJNS7_ILi64EEENS7_ILi128EEENS7_ILi96EEEEEENS_10bfloat16_tEfNS_4arch4Sm90ELb0ELb1ELb1ELb0ELb1ELb1ELb0ELb0ELi2ELi1ELi2ELi1ELb1EEENS1_21CollectiveEpilogueBwdISD_SE_SG_Li256ELb0ELb0ELi1EEENS1_19SingleTileSchedulerILb0ELb0ELb0ELi128EEEEEEEEEvNT_6ParamsE,(.L_x_3302 - _ZN7cutlass13device_kernelIN5flash11enable_sm90INS1_16FlashAttnBwdSm90INS1_25CollectiveMainloopBwdSm90ILi2ELi2ELi2EN4cute5tupleIJNS5_1CILi1EEES8_S8_EEENS6_IJNS7_ILi64EEENS7_ILi128EEENS7_ILi96EEEEEENS_10bfloat16_tEfNS_4arch4Sm90ELb0ELb1ELb1ELb0ELb1ELb1ELb0ELb0ELi2ELi1ELi2ELi1ELb1EEENS1_21CollectiveEpilogueBwdISD_SE_SG_Li256ELb0ELb0ELi1EEENS1_19SingleTileSchedulerILb0ELb0ELb0ELi128EEEEEEEEEvNT_6ParamsE)
        .other          _ZN7cutlass13device_kernelIN5flash11enable_sm90INS1_16FlashAttnBwdSm90INS1_25CollectiveMainloopBwdSm90ILi2ELi2ELi2EN4cute5tupleIJNS5_1CILi1EEES8_S8_EEENS6_IJNS7_ILi64EEENS7_ILi128EEENS7_ILi96EEEEEENS_10bfloat16_tEfNS_4arch4Sm90ELb0ELb1ELb1ELb0ELb1ELb1ELb0ELb0ELi2ELi1ELi2ELi1ELb1EEENS1_21CollectiveEpilogueBwdISD_SE_SG_Li256ELb0ELb0ELi1EEENS1_19SingleTileSchedulerILb0ELb0ELb0ELi128EEEEEEEEEvNT_6ParamsE,@"STO_CUDA_ENTRY STV_DEFAULT"
_ZN7cutlass13device_kernelIN5flash11enable_sm90INS1_16FlashAttnBwdSm90INS1_25CollectiveMainloopBwdSm90ILi2ELi2ELi2EN4cute5tupleIJNS5_1CILi1EEES8_S8_EEENS6_IJNS7_ILi64EEENS7_ILi128EEENS7_ILi96EEEEEENS_10bfloat16_tEfNS_4arch4Sm90ELb0ELb1ELb1ELb0ELb1ELb1ELb0ELb0ELi2ELi1ELi2ELi1ELb1EEENS1_21CollectiveEpilogueBwdISD_SE_SG_Li256ELb0ELb0ELi1EEENS1_19SingleTileSchedulerILb0ELb0ELb0ELi128EEEEEEEEEvNT_6ParamsE:
        /* <DEDUP_REMOVED lines=30> */
.L_x_1131:
[----:B------:R-:W-:Y:S05]  /*01e0*/  BSYNC B0 ;  /* 0x0000000000007941 */ /* 0x000fea0003800000 */
.L_x_1130:
        /* <DEDUP_REMOVED lines=37> */
.L_x_1132:
        /* <DEDUP_REMOVED lines=22> */
.L_x_1133:
[----:B------:R-:W-:Y:S01]  /*05a0*/  PLOP3.LUT P0, PT, PT, PT, UP0, 0x80, 0x0 ;  /* 0x000000000000781c */ /* 0x000fe20003f0f008 */
[----:B------:R-:W-:Y:S01]  /*05b0*/  NOP ;  /* 0x0000000000007918 */ /* 0x000fe20000000000 */
[----:B------:R-:W-:Y:S01]  /*05c0*/  ULDC.64 UR46, c[0x0][0x208] ;  /* 0x00008200002e7ab9 */ /* 0x000fe20000000a00 */
[----:B-12-4-:R-:W-:Y:S10]  /*05d0*/  BAR.SYNC.DEFER_BLOCKING 0x0 ;  /* 0x0000000000007b1d */ /* 0x016ff40000010000 */
[----:B------:R-:W-:Y:S05]  /*05e0*/  @!P0 BRA `(.L_x_1134) ;  /* 0x0000005c00f88947 */ /* 0x000fea0003800000 */
.L_x_1135:
        /* <DEDUP_REMOVED lines=87> */
.L_x_1136:
        /* <DEDUP_REMOVED lines=28> */
.L_x_1139:
        /* <DEDUP_REMOVED lines=15> */
.L_x_1138:
        /* <DEDUP_REMOVED lines=22> */
.L_x_1141:
        /* <DEDUP_REMOVED lines=15> */
.L_x_1140:
[----:B------:R-:W-:Y:S01]  /*1060*/  SHF.R.S32.HI R19, RZ, 0x1f, R18 ;  /* 0x0000001fff137819 */ /* 0x000fe20000011412 */
[----:B------:R-:W-:-:S03]  /*1070*/  UMOV UR4, 0xffffffff ;  /* 0xffffffff00047882 */ /* 0x000fc60000000000 */
[----:B------:R-:W-:-:S04]  /*1080*/  LEA.HI R0, R19, R18, RZ, 0x7 ;  /* 0x0000001213007211 */ /* 0x000fc800078f38ff */
[----:B------:R-:W-:Y:S01]  /*1090*/  SHF.R.S32.HI R17, RZ, 0x7, R0 ;  /* 0x00000007ff117819 */ /* 0x000fe20000011400 */
[----:B------:R-:W-:Y:S06]  /*10a0*/  BRA.DIV UR4, `(.L_x_1142) ;  /* 0x0000009604e47947 */ /* 0x000fec000b800000 */
[----:B------:R1:W2:Y:S02]  /*10b0*/  SHFL.IDX PT, R14, R17, RZ, 0x1f ;  /* 0x00001fff110e7589 */ /* 0x0002a400000e0000 */
.L_x_1256:
        /* <DEDUP_REMOVED lines=15> */
.L_x_1143:
        /* <DEDUP_REMOVED lines=19> */
.L_x_1145:
        /* <DEDUP_REMOVED lines=127> */
.L_x_1156:
[----:B------:R-:W-:-:S06]  /*1ad0*/  UISETP.NE.AND UP0, UPT, UR11, 0x3, UPT ;  /* 0x000000030b00788c */ /* 0x000fcc000bf05270 */
[----:B------:R-:W-:-:S13]  /*1ae0*/  PLOP3.LUT P6, PT, PT, PT, UP0, 0x80, 0x0 ;  /* 0x000000000000781c */ /* 0x000fda0003fcf008 */
[----:B-1----:R-:W-:Y:S05]  /*1af0*/  @!P6 BRA `(.L_x_1146) ;  /* 0x000000000004e947 */ /* 0x002fea0003800000 */
[----:B------:R-:W-:Y:S01]  /*1b00*/  BPT.TRAP 0x1 ;  /* 0x000000040000795c */ /* 0x000fe20000300000 */
.L_x_1146:
[----:B------:R-:W-:Y:S01]  /*1b10*/  R2UR UR9, R237 ;  /* 0x00000000ed0972ca */ /* 0x000fe200000e0000 */
[----:B------:R-:W-:-:S05]  /*1b20*/  IMAD.U32 R120, RZ, RZ, UR4 ;  /* 0x00000004ff787e24 */ /* 0x000fca000f8e00ff */
[----:B------:R-:W-:-:S07]  /*1b30*/  SHF.L.U32 R120, R120, 0x1f, RZ ;  /* 0x0000001f78787819 */ /* 0x000fce00000006ff */
[----:B------:R-:W-:-:S09]  /*1b40*/  ULEA UR9, UR5, UR9, 0x3 ;  /* 0x0000000905097291 */ /* 0x000fd2000f8e183f */
[----:B------:R1:W2:Y:S01]  /*1b50*/  SYNCS.PHASECHK.TRANS64.TRYWAIT P0, [UR9+0x26810], R120 ;  /* 0x02681078ff0075a7 */ /* 0x0002a20008000149 */
[----:B------:R-:W-:Y:S05]  /*1b60*/  @!P6 BRA `(.L_x_1147) ;  /* 0x000000000004e947 */ /* 0x000fea0003800000 */
[----:B------:R-:W-:Y:S01]  /*1b70*/  BPT.TRAP 0x1 ;  /* 0x000000040000795c */ /* 0x000fe20000300000 */
.L_x_1147:
[----:B--2---:R-:W-:Y:S05]  /*1b80*/  @P0 BRA `(.L_x_1148) ;  /* 0x0000000000080947 */ /* 0x004fea0003800000 */
[----:B------:R-:W2:Y:S02]  /*1b90*/  SYNCS.PHASECHK.TRANS64.TRYWAIT P0, [UR9+0x26810], R120 ;  /* 0x02681078ff0075a7 */ /* 0x000ea40008000149 */
[----:B--2---:R-:W-:Y:S05]  /*1ba0*/  @!P0 BRA `(.L_x_1149) ;  /* 0x0000008c00588947 */ /* 0x004fea0003800000 */
.L_x_1148:
        /* <DEDUP_REMOVED lines=66> */
.L_x_1150:
[----:B------:R1:W1:Y:S01]  /*1fd0*/  SYNCS.PHASECHK.TRANS64.TRYWAIT P0, [UR9+0x26830], R120 ;  /* 0x02683078ff0075a7 */ /* 0x0002620008000149 */
[----:B------:R-:W-:Y:S05]  /*1fe0*/  @!P6 BRA `(.L_x_1151) ;  /* 0x000000000004e947 */ /* 0x000fea0003800000 */
[----:B------:R-:W-:Y:S01]  /*1ff0*/  BPT.TRAP 0x1 ;  /* 0x000000040000795c */ /* 0x000fe20000300000 */
.L_x_1151:
        /* <DEDUP_REMOVED lines=50> */
.L_x_1152:
        /* <DEDUP_REMOVED lines=14> */
[----:B------:R-:W-:Y:S01]  /*2400*/  FMUL.FTZ R224, R159, UR7 ;  /* 0x000000079fe07c20 */ /* 0x000fe20008410000 */
[----:B------:R-:W-:Y:S01]  /*2410*/  IADD3 R120, R222, 0x8, -R120 ;  /* 0x00000008de787810 */ /* 0x000fe20007ffe878 */
[----:B------:R-:W5:Y:S01]  /*2420*/  MUFU.TANH R235, R235 ;  /* 0x000000eb00eb7308 */ /* 0x000f620000002400 */
[----:B------:R-:W-:-:S02]  /*2430*/  SEL R121, R121, 0x40, !P2 ;  /* 0x0000004079797807 */ /* 0x000fc40005000000 */
[----:B------:R-:W-:Y:S02]  /*2440*/  SEL R122, R120, 0x40, !P0 ;  /* 0x00000040787a7807 */ /* 0x000fe40004000000 */
[----:B------:R-:W-:Y:S02]  /*2450*/  SEL R120, R123, 0x40, P1 ;  /* 0x000000407b787807 */ /* 0x000fe40000800000 */
[C---:B------:R-:W-:Y:S01]  /*2460*/  ISETP.GE.AND P0, PT, R121.reuse, RZ, PT ;  /* 0x000000ff7900720c */ /* 0x040fe20003f06270 */
[----:B------:R-:W5:Y:S01]  /*2470*/  MUFU.TANH R234, R234 ;  /* 0x000000ea00ea7308 */ /* 0x000f620000002400 */
[----:B------:R-:W-:Y:S02]  /*2480*/  ISETP.GE.AND P1, PT, R121, 0x8, PT ;  /* 0x000000087900780c */ /* 0x000fe40003f26270 */
[----:B------:R-:W-:Y:S02]  /*2490*/  SEL R223, R223, 0x40, P3 ;  /* 0x00000040dfdf7807 */ /* 0x000fe40001800000 */
[----:B------:R-:W-:-:S02]  /*24a0*/  ISETP.GT.OR P0, PT, R120, RZ, !P0 ;  /* 0x000000ff7800720c */ /* 0x000fc40004704670 */
[----:B------:R-:W-:Y:S01]  /*24b0*/  ISETP.GT.OR P1, PT, R120, 0x8, !P1 ;  /* 0x000000087800780c */ /* 0x000fe20004f24670 */
[----:B------:R-:W-:Y:S01]  /*24c0*/  MUFU.TANH R224, R224 ;  /* 0x000000e000e07308 */ /* 0x000fe20000002400 */
[C---:B------:R-:W-:Y:S02]  /*24d0*/  ISETP.GE.AND P3, PT, R122.reuse, RZ, PT ;  /* 0x000000ff7a00720c */ /* 0x040fe40003f66270 */
[----:B------:R-:W-:Y:S02]  /*24e0*/  ISETP.GE.AND P4, PT, R121, 0x1, PT ;  /* 0x000000017900780c */ /* 0x000fe40003f86270 */
[----:B------:R-:W-:Y:S02]  /*24f0*/  ISETP.GE.AND P5, PT, R122, 0x1, PT ;  /* 0x000000017a00780c */ /* 0x000fe40003fa6270 */
[----:B------:R-:W-:Y:S02]  /*2500*/  FSEL R225, R6, -INF , !P0 ;  /* 0xff80000006e17808 */ /* 0x000fe40004000000 */
[----:B------:R-:W-:-:S02]  /*2510*/  FSEL R221, R10, -INF , !P1 ;  /* 0xff8000000add7808 */ /* 0x000fc40004800000 */
        /* <DEDUP_REMOVED lines=8> */
[----:B------:R-:W-:Y:S02]  /*25a0*/  ISETP.GT.OR P5, PT, R223, 0x1, !P5 ;  /* 0x00000001df00780c */ /* 0x000fe40006fa4670 */
[----:B------:R-:W-:-:S02]  /*25b0*/  ISETP.GE.AND P1, PT, R121, 0x11, PT ;  /* 0x000000117900780c */ /* 0x000fc40003f26270 */
        /* <DEDUP_REMOVED lines=41> */
[----:B------:R-:W-:Y:S01]  /*2850*/  FMUL.FTZ R220, R155, UR7 ;  /* 0x000000079bdc7c20 */ /* 0x000fe20008410000 */
[C---:B------:R-:W-:Y:S01]  /*2860*/  ISETP.GT.OR P0, PT, R120.reuse, 0x18, !P0 ;  /* 0x000000187800780c */ /* 0x040fe20004704670 */
[----:B------:R4:W3:Y:S01]  /*2870*/  MUFU.EX2 R155, R232 ;  /* 0x000000e8009b7308 */ /* 0x0008e20000000800 */
[----:B------:R-:W-:Y:S01]  /*2880*/  ISETP.GT.OR P1, PT, R120, 0x20, !P1 ;  /* 0x000000207800780c */ /* 0x000fe20004f24670 */
[----:B------:R-:W-:Y:S01]  /*2890*/  UMOV UR14, UR13 ;  /* 0x0000000d000e7c82 */ /* 0x000fe20008000000 */
[----:B------:R-:W-:-:S02]  /*28a0*/  ISETP.GE.AND P3, PT, R122, 0x18, PT ;  /* 0x000000187a00780c */ /* 0x000fc40003f66270 */
[----:B------:R-:W-:Y:S02]  /*28b0*/  ISETP.GE.AND P4, PT, R121, 0x19, PT ;  /* 0x000000197900780c */ /* 0x000fe40003f86270 */
[----:B------:R-:W-:Y:S01]  /*28c0*/  ISETP.GE.AND P5, PT, R122, 0x19, PT ;  /* 0x000000197a00780c */ /* 0x000fe20003fa6270 */
[----:B------:R-:W-:Y:S01]  /*28d0*/  FFMA.FTZ R227, R227, UR8, -R190 ;  /* 0x00000008e3e37c23 */ /* 0x000fe200080108be */
[----:B------:R-:W-:Y:S01]  /*28e0*/  FSEL R218, R18, -INF , !P2 ;  /* 0xff80000012da7808 */ /* 0x000fe20005000000 */
[----:B----4-:R-:W4:Y:S01]  /*28f0*/  LDL R232, [R1] ;  /* 0x0000000001e87983 */ /* 0x010f220000100800 */
[----:B------:R-:W-:Y:S01]  /*2900*/  FSEL R214, R19, -INF , !P0 ;  /* 0xff80000013d67808 */ /* 0x000fe20004000000 */
[----:B------:R-:W-:Y:S01]  /*2910*/  MUFU.EX2 R159, R231 ;  /* 0x000000e7009f7308 */ /* 0x000fe20000000800 */
[----:B------:R-:W-:Y:S02]  /*2920*/  FSEL R152, R199, -INF , !P1 ;  /* 0xff800000c7987808 */ /* 0x000fe40004800000 */
[----:B------:R-:W-:-:S02]  /*2930*/  ISETP.GE.AND P2, PT, R122, 0x20, PT ;  /* 0x000000207a00780c */ /* 0x000fc40003f46270 */
[----:B------:R-:W-:Y:S02]  /*2940*/  ISETP.GT.OR P3, PT, R223, 0x18, !P3 ;  /* 0x00000018df00780c */ /* 0x000fe40005f64670 */
[----:B------:R-:W-:Y:S01]  /*2950*/  ISETP.GE.AND P0, PT, R121, 0x21, PT ;  /* 0x000000217900780c */ /* 0x000fe20003f06270 */
[----:B------:R-:W-:Y:S01]  /*2960*/  FFMA.FTZ R219, R219, UR8, -R191 ;  /* 0x00000008dbdb7c23 */ /* 0x000fe200080108bf */
[----:B------:R-:W-:Y:S01]  /*2970*/  ISETP.GT.OR P4, PT, R120, 0x19, !P4 ;  /* 0x000000197800780c */ /* 0x000fe20006784670 */
[----:B------:R-:W3:Y:S01]  /*2980*/  MUFU.EX2 R194, R194 ;  /* 0x000000c200c27308 */ /* 0x000ee20000000800 */
[----:B------:R-:W-:Y:S02]  /*2990*/  ISETP.GT.OR P5, PT, R223, 0x19, !P5 ;  /* 0x00000019df00780c */ /* 0x000fe40006fa4670 */
[----:B------:R-:W-:Y:S02]  /*29a0*/  ISETP.GE.AND P1, PT, R121, 0x29, PT ;  /* 0x000000297900780c */ /* 0x000fe40003f26270 */
[----:B------:R-:W-:-:S02]  /*29b0*/  FSEL R217, R197, -INF , !P3 ;  /* 0xff800000c5d97808 */ /* 0x000fc40005800000 */
[----:B------:R-:W-:Y:S01]  /*29c0*/  FSEL R215, R196, -INF , !P4 ;  /* 0xff800000c4d77808 */ /* 0x000fe20006000000 */
[----:B------:R-:W-:Y:S01]  /*29d0*/  MUFU.TANH R222, R222 ;  /* 0x000000de00de7308 */ /* 0x000fe20000002400 */
[----:B------:R-:W-:Y:S02]  /*29e0*/  FSEL R216, R198, -INF , !P5 ;  /* 0xff800000c6d87808 */ /* 0x000fe40006800000 */
[----:B------:R-:W-:Y:S02]  /*29f0*/  ISETP.GT.OR P2, PT, R223, 0x20, !P2 ;  /* 0x00000020df00780c */ /* 0x000fe40005744670 */
[C---:B------:R-:W-:Y:S02]  /*2a00*/  ISETP.GT.OR P0, PT, R120.reuse, 0x21, !P0 ;  /* 0x000000217800780c */ /* 0x040fe40004704670 */
[----:B------:R-:W-:Y:S01]  /*2a10*/  ISETP.GT.OR P1, PT, R120, 0x29, !P1 ;  /* 0x000000297800780c */ /* 0x000fe20004f24670 */
[----:B------:R-:W-:Y:S01]  /*2a20*/  MUFU.TANH R220, R220 ;  /* 0x000000dc00dc7308 */ /* 0x000fe20000002400 */
[----:B------:R-:W-:-:S02]  /*2a30*/  ISETP.GE.AND P3, PT, R122, 0x21, PT ;  /* 0x000000217a00780c */ /* 0x000fc40003f66270 */
[----:B------:R-:W-:Y:S02]  /*2a40*/  ISETP.GE.AND P4, PT, R121, 0x28, PT ;  /* 0x000000287900780c */ /* 0x000fe40003f86270 */
[----:B------:R-:W-:Y:S02]  /*2a50*/  ISETP.GE.AND P5, PT, R122, 0x28, PT ;  /* 0x000000287a00780c */ /* 0x000fe40003fa6270 */
[----:B------:R-:W-:Y:S02]  /*2a60*/  FSEL R213, R201, -INF , !P2 ;  /* 0xff800000c9d57808 */ /* 0x000fe40005000000 */
[----:B------:R-:W-:Y:S02]  /*2a70*/  FSEL R154, R200, -INF , !P0 ;  /* 0xff800000c89a7808 */ /* 0x000fe40004000000 */
[----:B--2---:R-:W-:Y:S02]  /*2a80*/  FSEL R206, R204, -INF , !P1 ;  /* 0xff800000ccce7808 */ /* 0x004fe40004800000 */
[----:B------:R-:W-:-:S02]  /*2a90*/  ISETP.GE.AND P2, PT, R122, 0x29, PT ;  /* 0x000000297a00780c */ /* 0x000fc40003f46270 */
[----:B------:R-:W-:Y:S02]  /*2aa0*/  ISETP.GT.OR P3, PT, R223, 0x21, !P3 ;  /* 0x00000021df00780c */ /* 0x000fe40005f64670 */
[----:B------:R-:W-:Y:S02]  /*2ab0*/  ISETP.GE.AND P0, PT, R121, 0x30, PT ;  /* 0x000000307900780c */ /* 0x000fe40003f06270 */
[----:B------:R-:W-:Y:S02]  /*2ac0*/  ISETP.GT.OR P4, PT, R120, 0x28, !P4 ;  /* 0x000000287800780c */ /* 0x000fe40006784670 */
[----:B------:R-:W-:Y:S02]  /*2ad0*/  ISETP.GT.OR P5, PT, R223, 0x28, !P5 ;  /* 0x00000028df00780c */ /* 0x000fe40006fa4670 */
[----:B------:R-:W-:Y:S02]  /*2ae0*/  ISETP.GE.AND P1, PT, R122, 0x30, PT ;  /* 0x000000307a00780c */ /* 0x000fe40003f26270 */
[----:B------:R-:W-:-:S02]  /*2af0*/  FSEL R212, R202, -INF , !P3 ;  /* 0xff800000cad47808 */ /* 0x000fc40005800000 */
[----:B------:R-:W-:Y:S02]  /*2b00*/  FSEL R208, R203, -INF , !P4 ;  /* 0xff800000cbd07808 */ /* 0x000fe40006000000 */
[----:B------:R-:W-:Y:S02]  /*2b10*/  FSEL R211, R205, -INF , !P5 ;  /* 0xff800000cdd37808 */ /* 0x000fe40006800000 */
[C---:B------:R-:W-:Y:S02]  /*2b20*/  ISETP.GT.OR P2, PT, R223.reuse, 0x29, !P2 ;  /* 0x00000029df00780c */ /* 0x040fe40005744670 */
[----:B------:R-:W-:Y:S02]  /*2b30*/  ISETP.GT.OR P0, PT, R120, 0x30, !P0 ;  /* 0x000000307800780c */ /* 0x000fe40004704670 */
[----:B------:R-:W-:Y:S02]  /*2b40*/  ISETP.GT.OR P1, PT, R223, 0x30, !P1 ;  /* 0x00000030df00780c */ /* 0x000fe40004f24670 */
[----:B------:R-:W-:-:S02]  /*2b50*/  ISETP.GE.AND P3, PT, R121, 0x31, PT ;  /* 0x000000317900780c */ /* 0x000fc40003f66270 */
[C---:B------:R-:W-:Y:S02]  /*2b60*/  ISETP.GE.AND P4, PT, R121.reuse, 0x38, PT ;  /* 0x000000387900780c */ /* 0x040fe40003f86270 */
[----:B------:R-:W-:Y:S02]  /*2b70*/  ISETP.GE.AND P5, PT, R121, 0x39, PT ;  /* 0x000000397900780c */ /* 0x000fe40003fa6270 */
[----:B-1----:R-:W-:Y:S02]  /*2b80*/  FSEL R210, R236, -INF , !P2 ;  /* 0xff800000ecd27808 */ /* 0x002fe40005000000 */
[----:B-----5:R-:W-:Y:S02]  /*2b90*/  FSEL R207, R235, -INF , !P0 ;  /* 0xff800000ebcf7808 */ /* 0x020fe40004000000 */
[----:B------:R-:W-:Y:S02]  /*2ba0*/  FSEL R209, R234, -INF , !P1 ;  /* 0xff800000ead17808 */ /* 0x000fe40004800000 */
[----:B------:R-:W-:-:S02]  /*2bb0*/  ISETP.GE.AND P2, PT, R122, 0x31, PT ;  /* 0x000000317a00780c */ /* 0x000fc40003f46270 */
[C---:B------:R-:W-:Y:S02]  /*2bc0*/  ISETP.GE.AND P0, PT, R122.reuse, 0x38, PT ;  /* 0x000000387a00780c */ /* 0x040fe40003f06270 */
[----:B------:R-:W-:Y:S02]  /*2bd0*/  ISETP.GE.AND P1, PT, R122, 0x39, PT ;  /* 0x000000397a00780c */ /* 0x000fe40003f26270 */
[C---:B------:R-:W-:Y:S02]  /*2be0*/  ISETP.GT.OR P3, PT, R120.reuse, 0x31, !P3 ;  /* 0x000000317800780c */ /* 0x040fe40005f64670 */
[C---:B------:R-:W-:Y:S02]  /*2bf0*/  ISETP.GT.OR P4, PT, R120.reuse, 0x38, !P4 ;  /* 0x000000387800780c */ /* 0x040fe40006784670 */
[----:B------:R-:W-:Y:S02]  /*2c00*/  ISETP.GT.OR P5, PT, R120, 0x39, !P5 ;  /* 0x000000397800780c */ /* 0x000fe40006fa4670 */
[----:B------:R-:W-:Y:S01]  /*2c10*/  WARPGROUP.ARRIVE ;  /* 0x00000000000079c5 */ /* 0x000fe20000000000 */
[----:B------:R-:W-:-:S02]  /*2c20*/  ISETP.GT.OR P2, PT, R223, 0x31, !P2 ;  /* 0x00000031df00780c */ /* 0x000fc40005744670 */
[C---:B------:R-:W-:Y:S02]  /*2c30*/  ISETP.GT.OR P0, PT, R223.reuse, 0x38, !P0 ;  /* 0x00000038df00780c */ /* 0x040fe40004704670 */
[----:B------:R-:W-:Y:S01]  /*2c40*/  ISETP.GT.OR P1, PT, R223, 0x39, !P1 ;  /* 0x00000039df00780c */ /* 0x000fe20004f24670 */
[----:B------:R-:W-:Y:S01]  /*2c50*/  HGMMA.64x64x16.F32.BF16 R120, R160, gdesc[UR12], RZ, !UPT, gsb0 ;  /* 0x00e0000ca0787df0 */ /* 0x000fe2000c0018ff */
[----:B------:R-:W-:Y:S01]  /*2c60*/  UIADD3 UR14, UR13, 0x2, URZ ;  /* 0x000000020d0e7890 */ /* 0x000fe2000fffe03f */
[----:B------:R-:W-:Y:S01]  /*2c70*/  FMUL.FTZ R223, R158, UR7 ;  /* 0x000000079edf7c20 */ /* 0x000fe20008410000 */
[----:B------:R-:W-:Y:S01]  /*2c80*/  UMOV UR15, 0x80000020 ;  /* 0x80000020000f7882 */ /* 0x000fe20000000000 */
[----:B------:R-:W-:Y:S02]  /*2c90*/  WARPGROUP.DEPBAR.LE gsb0, 0x0 ;  /* 0x00008000000079c5 */ /* 0x000fe40000010000 */
[----:B------:R-:W-:Y:S01]  /*2ca0*/  WARPGROUP.ARRIVE ;  /* 0x00000000000079c5 */ /* 0x000fe20000000000 */
[----:B------:R1:W-:Y:S05]  /*2cb0*/  MUFU.EX2 R158, R230 ;  /* 0x000000e6009e7308 */ /* 0x0003ea0000000800 */
[----:B------:R-:W-:Y:S01]  /*2cc0*/  HGMMA.64x64x16.F32.BF16 R120, R172, gdesc[UR12], R120, gsb0 ;  /* 0x00e0000cac787df0 */ /* 0x000fe20008001878 */
[----:B------:R-:W-:Y:S01]  /*2cd0*/  UIADD3 UR14, UR13, 0x100, URZ ;  /* 0x000001000d0e7890 */ /* 0x000fe2000fffe03f */
[----:B------:R-:W-:Y:S01]  /*2ce0*/  UMOV UR15, 0x80000020 ;  /* 0x80000020000f7882 */ /* 0x000fe20000000000 */
        /* <DEDUP_REMOVED lines=8> */
[----:B------:R-:W-:Y:S01]  /*2d70*/  UIADD3 UR14, UR13, 0x102, URZ ;  /* 0x000001020d0e7890 */ /* 0x000fe2000fffe03f */
[----:B------:R-:W-:Y:S01]  /*2d80*/  UMOV UR15, 0x80000020 ;  /* 0x80000020000f7882 */ /* 0x000fe20000000000 */
[----:B------:R-:W-:Y:S02]  /*2d90*/  WARPGROUP.DEPBAR.LE gsb0, 0x0 ;  /* 0x00008000000079c5 */ /* 0x000fe40000010000 */
        /* <DEDUP_REMOVED lines=255> */
[----:B------:R-:W-:Y:S02]  /*3d90*/  UMOV UR19, 0x80000020 ;  /* 0x8000002000137882 */ /* 0x000fe40000000000 */
        /* <DEDUP_REMOVED lines=176> */
.L_x_1154:
[----:B------:R-:W-:Y:S01]  /*48a0*/  UIADD3 UR12, UR9, 0x26840, URZ ;  /* 0x00026840090c7890 */ /* 0x000fe2000fffe03f */
[----:B------:R-:W1:Y:S01]  /*48b0*/  S2R R5, SR_TID.X ;  /* 0x0000000000057919 */ /* 0x000e620000002100 */
[----:B------:R-:W-:Y:S02]  /*48c0*/  ULOP3.LUT UR10, UR10, 0x1000000, URZ, 0xfc, !UPT ;  /* 0x010000000a0a7892 */ /* 0x000fe4000f8efc3f */
[----:B------:R-:W-:Y:S02]  /*48d0*/  UPRMT UR12, URZ, 0x654, UR12 ;  /* 0x000006543f0c7896 */ /* 0x000fe4000800000c */
[----:B------:R-:W-:Y:S01]  /*48e0*/  UIMAD UR10, UR5, 0x300, UR10 ;  /* 0x00000300050a78a4 */ /* 0x000fe2000f8e020a */
[----:B------:R-:W-:-:S06]  /*48f0*/  UMOV UR15, 0x80000020 ;  /* 0x80000020000f7882 */ /* 0x000fcc0000000000 */
[----:B------:R-:W-:Y:S01]  /*4900*/  SYNCS.ARRIVE.TRANS64.RED.A1T0 RZ, [UR12], RZ ;  /* 0x000000ffffff79a7 */ /* 0x000fe2000810040c */
[----:B------:R-:W-:Y:S01]  /*4910*/  WARPGROUP.ARRIVE ;  /* 0x00000000000079c5 */ /* 0x000fe20000000000 */
[----:B------:R-:W-:Y:S01]  /*4920*/  UMOV UR14, UR10 ;  /* 0x0000000a000e7c82 */ /* 0x000fe20008000000 */
        /* <DEDUP_REMOVED lines=39> */
.L_x_1155:
        /* <DEDUP_REMOVED lines=62> */
.L_x_1137:
        /* <DEDUP_REMOVED lines=23> */
.L_x_1158:
        /* <DEDUP_REMOVED lines=20> */
.L_x_1159:
        /* <DEDUP_REMOVED lines=18> */
.L_x_1160:
        /* <DEDUP_REMOVED lines=18> */
.L_x_1161:
        /* <DEDUP_REMOVED lines=149> */
.L_x_1163:
[----:B------:R-:W-:Y:S05]  /*5dc0*/  BSYNC B0 ;  /* 0x0000000000007941 */ /* 0x000fea0003800000 */
.L_x_1162:
[----:B------:R-:W-:-:S04]  /*5dd0*/  DEPBAR.LE SB0, 0x0 ;  /* 0x000080000000791a */ /* 0x000fc80000000000 */
[----:B------:R-:W-:Y:S05]  /*5de0*/  EXIT ;  /* 0x000000000000794d */ /* 0x000fea0003800000 */
.L_x_1157:
[----:B------:R-:W2:Y:S01]  /*5df0*/  S2R R0, SR_TID.X ;  /* 0x0000000000007919 */ /* 0x000ea20000002100 */
[----:B------:R-:W3:Y:S01]  /*5e00*/  S2UR UR10, SR_CTAID.Y ;  /* 0x00000000000a79c3 */ /* 0x000ee20000002600 */
[----:B------:R-:W-:Y:S01]  /*5e10*/  BSSY B0, `(.L_x_1164) ;  /* 0x000003b000007945 */ /* 0x000fe20003800000 */
[----:B------:R-:W4:Y:S06]  /*5e20*/  S2R R17, SR_CTAID.X ;  /* 0x0000000000117919 */ /* 0x000f2c0000002500 */
[----:B-1----:R-:W1:Y:S08]  /*5e30*/  LDC.64 R4, c[0x0][0x820] ;  /* 0x00020800ff047b82 */ /* 0x002e700000000a00 */
[----:B------:R-:W4:Y:S08]  /*5e40*/  LDC R8, c[0x0][0x808] ;  /* 0x00020200ff087b82 */ /* 0x000f300000000800 */
[----:B------:R-:W5:Y:S01]  /*5e50*/  LDC.64 R10, c[0x0][0x850] ;  /* 0x00021400ff0a7b82 */ /* 0x000f620000000a00 */
        /* <DEDUP_REMOVED lines=9> */
[----:B------:R-:W3:Y:S02]  /*5ef0*/  LDC.64 R14, c[0x0][0x858] ;  /* 0x00021600ff0e7b82 */ /* 0x000ee40000000a00 */
[----:B------:R-:W-:Y:S02]  /*5f00*/  IMAD.SHL.U32 R6, R0, 0x8, RZ ;  /* 0x0000000800067824 */ /* 0x000fe400078e00ff */
[----:B-1----:R-:W-:Y:S01]  /*5f10*/  IMAD R0, R4, UR5, RZ ;  /* 0x0000000504007c24 */ /* 0x002fe2000f8e02ff */
[----:B--2---:R-:W-:Y:S01]  /*5f20*/  USHF.R.S32.HI UR4, URZ, 0x1f, UR7 ;  /* 0x0000001f3f047899 */ /* 0x004fe20008011407 */
[----:B------:R-:W-:Y:S01]  /*5f30*/  VIADD R16, R6, 0x20 ;  /* 0x0000002006107836 */ /* 0x000fe20000000000 */
[----:B------:R-:W-:Y:S01]  /*5f40*/  SHF.R.S32.HI R7, RZ, 0x1f, R6 ;  /* 0x0000001fff077819 */ /* 0x000fe20000011406 */
[----:B------:R-:W-:-:S02]  /*5f50*/  IMAD R3, R5, UR10, R0 ;  /* 0x0000000a05037c24 */ /* 0x000fc4000f8e0200 */
[----:B-----5:R-:W-:Y:S02]  /*5f60*/  IMAD R0, R10, UR5, RZ ;  /* 0x000000050a007c24 */ /* 0x020fe4000f8e02ff */
[----:B------:R-:W-:-:S04]  /*5f70*/  IMAD.WIDE.U32 R4, R4, UR10, R6 ;  /* 0x0000000a04047c25 */ /* 0x000fc8000f8e0006 */
[----:B------:R-:W-:Y:S02]  /*5f80*/  IMAD.IADD R5, R5, 0x1, R3 ;  /* 0x0000000105057824 */ /* 0x000fe400078e0203 */
[----:B----4-:R-:W-:Y:S02]  /*5f90*/  IMAD R3, R17, -0x80, R8 ;  /* 0xffffff8011037824 */ /* 0x010fe400078e0208 */
[----:B------:R-:W-:Y:S02]  /*5fa0*/  IMAD R11, R11, UR10, R0 ;  /* 0x0000000a0b0b7c24 */ /* 0x000fe4000f8e0200 */
[C---:B------:R-:W-:Y:S01]  /*5fb0*/  VIADD R0, R2.reuse, 0x40 ;  /* 0x0000004002007836 */ /* 0x040fe20000000000 */
[----:B------:R-:W-:Y:S01]  /*5fc0*/  ISETP.GE.AND P1, PT, R2, R3, PT ;  /* 0x000000030200720c */ /* 0x000fe20003f26270 */
[----:B------:R-:W-:-:S03]  /*5fd0*/  IMAD.WIDE.U32 R8, R10, UR10, R6 ;  /* 0x0000000a0a087c25 */ /* 0x000fc6000f8e0006 */
[----:B------:R-:W-:Y:S01]  /*5fe0*/  ISETP.GE.AND P0, PT, R0, R3, PT ;  /* 0x000000030000720c */ /* 0x000fe20003f06270 */
[----:B---3--:R-:W-:Y:S01]  /*5ff0*/  IMAD R10, R12, UR4, RZ ;  /* 0x000000040c0a7c24 */ /* 0x008fe2000f8e02ff */
[----:B------:R-:W-:Y:S01]  /*6000*/  SHF.R.S32.HI R3, RZ, 0x1f, R2 ;  /* 0x0000001fff037819 */ /* 0x000fe20000011402 */
[----:B------:R-:W-:Y:S02]  /*6010*/  IMAD.IADD R9, R9, 0x1, R11 ;  /* 0x0000000109097824 */ /* 0x000fe400078e020b */
[----:B------:R-:W-:Y:S02]  /*6020*/  IMAD R0, R14, UR4, RZ ;  /* 0x000000040e007c24 */ /* 0x000fe4000f8e02ff */
[----:B------:R-:W-:Y:S02]  /*6030*/  IMAD R11, R13, UR7, R10 ;  /* 0x000000070d0b7c24 */ /* 0x000fe4000f8e020a */
[----:B------:R-:W-:-:S04]  /*6040*/  IMAD.WIDE.U32 R4, R12, UR7, R4 ;  /* 0x000000070c047c25 */ /* 0x000fc8000f8e0004 */
[----:B------:R-:W-:Y:S02]  /*6050*/  IMAD R15, R15, UR7, R0 ;  /* 0x000000070f0f7c24 */ /* 0x000fe4000f8e0200 */
[----:B------:R-:W-:-:S04]  /*6060*/  IMAD.WIDE.U32 R12, R14, UR7, R8 ;  /* 0x000000070e0c7c25 */ /* 0x000fc8000f8e0008 */
[----:B------:R-:W-:-:S04]  /*6070*/  IMAD.WIDE R2, R17, 0x80, R2 ;  /* 0x0000008011027825 */ /* 0x000fc800078e0202 */
        /* <DEDUP_REMOVED lines=20> */
.L_x_1165:
[----:B------:R-:W-:Y:S05]  /*61c0*/  BSYNC B0 ;  /* 0x0000000000007941 */ /* 0x000fea0003800000 */
.L_x_1164:
        /* <DEDUP_REMOVED lines=20> */
.L_x_1167:
[----:B------:R-:W-:Y:S05]  /*6310*/  BSYNC B0 ;  /* 0x0000000000007941 */ /* 0x000fea0003800000 */
.L_x_1166:
        /* <DEDUP_REMOVED lines=18> */
.L_x_1169:
[----:B------:R-:W-:Y:S05]  /*6440*/  BSYNC B0 ;  /* 0x0000000000007941 */ /* 0x000fea0003800000 */
.L_x_1168:
        /* <DEDUP_REMOVED lines=8> */
[----:B------:R-:W-:Y:S01]  /*64d0*/  IMAD.MOV.U32 R3, RZ, RZ, R15 ;  /* 0x000000ffff037224 */ /* 0x000fe200078e000f */
[----:B------:R-:W-:Y:S01]  /*64e0*/  ISETP.GE.AND P2, PT, R16, UR4, PT ;  /* 0x0000000410007c0c */ /* 0x000fe2000bf46270 */
[----:B------:R-:W-:Y:S02]  /*64f0*/  IMAD R0, R0, UR6, RZ ;  /* 0x0000000600007c24 */ /* 0x000fe4000f8e02ff */
[----:B------:R-:W-:-:S04]  /*6500*/  IMAD.WIDE.U32 R2, R5, UR6, R2 ;  /* 0x0000000605027c25 */ /* 0x000fc8000f8e0002 */
        /* <DEDUP_REMOVED lines=10> */
.L_x_1171:
[----:B------:R-:W-:Y:S05]  /*65b0*/  BSYNC B0 ;  /* 0x0000000000007941 */ /* 0x000fea0003800000 */
.L_x_1170:
[----:B------:R-:W-:Y:S05]  /*65c0*/  EXIT ;  /* 0x000000000000794d */ /* 0x000fea0003800000 */
.L_x_1134:
        /* <DEDUP_REMOVED lines=14> */
[----:B------:R-:W-:Y:S02]  /*66b0*/  ULDC UR4, c[0x0][0x280] ;  /* 0x0000a00000047ab9 */ /* 0x000fe40000000800 */
[----:B------:R-:W-:-:S04]  /*66c0*/  UIADD3 UR5, UR4, 0x3f, URZ ;  /* 0x0000003f04057890 */ /* 0x000fc8000fffe03f */
[----:B------:R-:W-:Y:S01]  /*66d0*/  USHF.R.S32.HI UR6, URZ, 0x1f, UR5 ;  /* 0x0000001f3f067899 */ /* 0x000fe20008011405 */
[----:B------:R-:W2:Y:S03]  /*66e0*/  S2UR UR17, SR_CTAID.Y ;  /* 0x00000000001179c3 */ /* 0x000ea60000002600 */
[----:B------:R-:W-:-:S04]  /*66f0*/  ULEA.HI UR5, UR6, UR5, URZ, 0x6 ;  /* 0x0000000506057291 */ /* 0x000fc8000f8f303f */
[----:B------:R-:W-:Y:S01]  /*6700*/  USHF.R.S32.HI UR5, URZ, 0x6, UR5 ;  /* 0x000000063f057899 */ /* 0x000fe20008011405 */
[----:B-1----:R-:W-:Y:S01]  /*6710*/  ISETP.LE.AND P0, PT, RZ, UR23, PT ;  /* 0x00000017ff007c0c */ /* 0x002fe2000bf03270 */
[----:B--2---:R-:W-:-:S12]  /*6720*/  USHF.R.S32.HI UR18, URZ, 0x1f, UR17 ;  /* 0x0000001f3f127899 */ /* 0x004fd80008011411 */
[----:B------:R-:W-:Y:S05]  /*6730*/  @!P0 BRA `(.L_x_1175) ;  /* 0x00000000002c8947 */ /* 0x000fea0003800000 */
        /* <DEDUP_REMOVED lines=9> */
[----:B------:R-:W-:Y:S01]  /*67d0*/  USEL UR11, UR5, UR7, UP0 ;  /* 0x00000007050b7287 */ /* 0x000fe20008000000 */
[----:B------:R-:W-:Y:S11]  /*67e0*/  BRA `(.L_x_1176) ;  /* 0x0000000000047947 */ /* 0x000ff60003800000 */
.L_x_1175:
[----:B------:R-:W-:-:S05]  /*67f0*/  UMOV UR11, UR5 ;  /* 0x00000005000b7c82 */ /* 0x000fca0008000000 */
.L_x_1176:
[----:B------:R-:W-:Y:S01]  /*6800*/  ULEA UR4, UR23, UR4, 0x7 ;  /* 0x0000000417047291 */ /* 0x000fe2000f8e383f */
[----:B------:R-:W-:Y:S01]  /*6810*/  ULDC UR6, c[0x0][0x290] ;  /* 0x0000a40000067ab9 */ /* 0x000fe20000000800 */
[----:B------:R-:W-:Y:S01]  /*6820*/  ULDC UR7, c[0x0][0x74c] ;  /* 0x0001d30000077ab9 */ /* 0x000fe20000000800 */
[----:B------:R-:W-:Y:S01]  /*6830*/  ULDC.64 UR12, c[0x0][0x2e0] ;  /* 0x0000b800000c7ab9 */ /* 0x000fe20000000a00 */
[----:B------:R-:W-:Y:S01]  /*6840*/  UIADD3 UR8, -UR7, UR4, -UR6 ;  /* 0x0000000407087290 */ /* 0x000fe2000fffe906 */
[----:B------:R-:W-:Y:S02]  /*6850*/  ULDC UR15, c[0x0][0x288] ;  /* 0x0000a200000f7ab9 */ /* 0x000fe40000000800 */
[----:B------:R-:W-:Y:S01]  /*6860*/  ULDC.64 UR6, c[0x0][0x2d8] ;  /* 0x0000b60000067ab9 */ /* 0x000fe20000000a00 */
[----:B------:R-:W-:Y:S02]  /*6870*/  USHF.R.S32.HI UR9, URZ, 0x1f, UR8 ;  /* 0x0000001f3f097899 */ /* 0x000fe40008011408 */
[----:B------:R-:W-:-:S02]  /*6880*/  UIMAD UR4, UR18, UR6, URZ ;  /* 0x00000006120472a4 */ /* 0x000fc4000f8e023f */
[----:B------:R-:W-:Y:S02]  /*6890*/  ULEA.HI UR10, UR9, UR8, URZ, 0x6 ;  /* 0x00000008090a7291 */ /* 0x000fe4000f8f303f */
[----:B------:R-:W-:Y:S02]  /*68a0*/  UIMAD.WIDE.U32 UR8, UR17, UR6, URZ ;  /* 0x00000006110872a5 */ /* 0x000fe4000f8e003f */
[----:B------:R-:W-:Y:S02]  /*68b0*/  USHF.R.S32.HI UR10, URZ, 0x6, UR10 ;  /* 0x000000063f0a7899 */ /* 0x000fe4000801140a */
[----:B------:R-:W-:Y:S02]  /*68c0*/  UIMAD UR4, UR17, UR7, UR4 ;  /* 0x00000007110472a4 */ /* 0x000fe4000f8e0204 */
[----:B------:R-:W-:Y:S02]  /*68d0*/  UISETP.LT.AND UP0, UPT, URZ, UR10, UPT ;  /* 0x0000000a3f00728c */ /* 0x000fe4000bf01270 */
[----:B------:R-:W-:-:S02]  /*68e0*/  USHF.R.S32.HI UR7, URZ, 0x1f, UR16 ;  /* 0x0000001f3f077899 */ /* 0x000fc40008011410 */
[----:B------:R-:W-:Y:S02]  /*68f0*/  USEL UR6, URZ, UR10, !UP0 ;  /* 0x0000000a3f067287 */ /* 0x000fe4000c000000 */
[----:B------:R-:W-:Y:S02]  /*6900*/  UIMAD UR7, UR7, UR12, URZ ;  /* 0x0000000c070772a4 */ /* 0x000fe4000f8e023f */
[----:B------:R-:W-:Y:S02]  /*6910*/  UISETP.GT.AND UP0, UPT, UR11, UR6, UPT ;  /* 0x000000060b00728c */ /* 0x000fe4000bf04270 */
[----:B------:R-:W-:Y:S02]  /*6920*/  UIMAD UR10, UR16, UR15, URZ ;  /* 0x0000000f100a72a4 */ /* 0x000fe4000f8e023f */
[----:B------:R-:W-:Y:S02]  /*6930*/  UIMAD UR14, UR16, UR13, UR7 ;  /* 0x0000000d100e72a4 */ /* 0x000fe4000f8e0207 */
[----:B------:R-:W-:Y:S01]  /*6940*/  PLOP3.LUT P1, PT, PT, PT, UP0, 0x80, 0x0 ;  /* 0x000000000000781c */ /* 0x000fe20003f2f008 */
[----:B------:R-:W-:-:S02]  /*6950*/  UIADD3 UR9, UR9, UR4, URZ ;  /* 0x0000000409097290 */ /* 0x000fc4000fffe03f */
[----:B------:R-:W-:Y:S02]  /*6960*/  UIADD3 UR7, UP1, UR10, UR17, URZ ;  /* 0x000000110a077290 */ /* 0x000fe4000ff3e03f */
[----:B------:R-:W-:Y:S01]  /*6970*/  UIMAD.WIDE.U32 UR8, UR16, UR12, UR8 ;  /* 0x0000000c100872a5 */ /* 0x000fe2000f8e0008 */
[----:B------:R-:W-:Y:S01]  /*6980*/  ELECT P0, URZ, PT ;  /* 0x00000000003f782f */ /* 0x000fe20003800000 */
[----:B------:R-:W-:-:S06]  /*6990*/  ULEA.HI.X.SX32 UR10, UR10, UR18, 0x1, UP1 ;  /* 0x000000120a0a7291 */ /* 0x000fcc00088f0e3f */
[----:B------:R-:W-:Y:S06]  /*69a0*/  @!P1 BRA `(.L_x_1177) ;  /* 0x00000010004c9947 */ /* 0x000fec0003800000 */
[----:B------:R-:W1:Y:S01]  /*69b0*/  S2R R0, SR_TID.X ;  /* 0x0000000000007919 */ /* 0x000e620000002100 */
[----:B------:R-:W-:Y:S02]  /*69c0*/  UIADD3 UR4, -UR6, UR11, URZ ;  /* 0x0000000b06047290 */ /* 0x000fe4000fffe13f */
[----:B------:R-:W-:Y:S02]  /*69d0*/  UIADD3 UR14, UR9, UR14, URZ ;  /* 0x0000000e090e7290 */ /* 0x000fe4000fffe03f */
[----:B------:R-:W-:-:S04]  /*69e0*/  ULOP3.LUT UR4, UR4, 0x1, URZ, 0xc0, !UPT ;  /* 0x0000000104047892 */ /* 0x000fc8000f8ec03f */
[----:B------:R-:W-:-:S03]  /*69f0*/  UISETP.NE.U32.AND UP0, UPT, UR4, 0x1, UPT ;  /* 0x000000010400788c */ /* 0x000fc6000bf05070 */
[----:B------:R-:W-:Y:S02]  /*6a00*/  ULDC UR4, c[0x0][0x760] ;  /* 0x0001d80000047ab9 */ /* 0x000fe40000000800 */
[----:B------:R-:W-:Y:S01]  /*6a10*/  UIMAD UR15, UR15, UR4, URZ ;  /* 0x000000040f0f72a4 */ /* 0x000fe2000f8e023f */
[----:B------:R-:W-:Y:S02]  /*6a20*/  PLOP3.LUT P1, PT, PT, PT, UP0, 0x80, 0x0 ;  /* 0x000000000000781c */ /* 0x000fe40003f2f008 */
[----:B-1----:R-:W-:-:S11]  /*6a30*/  LOP3.LUT R9, R0, 0x1f, RZ, 0xc0, !PT ;  /* 0x0000001f00097812 */ /* 0x002fd600078ec0ff */
[----:B------:R-:W-:Y:S05]  /*6a40*/  @P1 BRA `(.L_x_1178) ;  /* 0x00000004006c1947 */ /* 0x000fea0003800000 */
        /* <DEDUP_REMOVED lines=8> */
[----:B------:R-:W-:-:S04]  /*6ad0*/  IMAD.U32 R2, RZ, RZ, UR13 ;  /* 0x0000000dff027e24 */ /* 0x000fc8000f8e00ff */
[----:B------:R-:W-:Y:S01]  /*6ae0*/  IMAD.U32 R3, RZ, RZ, UR4 ;  /* 0x00000004ff037e24 */ /* 0x000fe2000f8e00ff */
[----:B------:R-:W-:Y:S06]  /*6af0*/  @P2 BRA `(.L_x_1180) ;  /* 0x0000000000142947 */ /* 0x000fec0003800000 */
.L_x_1181:
[----:B------:R-:W2:Y:S04]  /*6b00*/  LDG.E.STRONG.GPU R0, desc[UR46][R2.64] ;  /* 0x0000002e02007981 */ /* 0x000ea8000c1ef900 */
[----:B--2---:R-:W-:Y:S01]  /*6b10*/  CCTL.IVALL ;  /* 0x00000000ff00798f */ /* 0x004fe20002000000 */
[----:B------:R-:W-:Y:S05]  /*6b20*/  YIELD ;  /* 0x0000000000007946 */ /* 0x000fea0003800000 */
[----:B------:R-:W-:-:S13]  /*6b30*/  ISETP.NE.AND P1, PT, R0, UR23, PT ;  /* 0x0000001700007c0c */ /* 0x000fda000bf25270 */
[----:B------:R-:W-:Y:S05]  /*6b40*/  @P1 BRA `(.L_x_1181) ;  /* 0xfffffffc00ec1947 */ /* 0x000fea000383ffff */
.L_x_1180:
[----:B------:R-:W-:Y:S05]  /*6b50*/  BSYNC B1 ;  /* 0x0000000000017941 */ /* 0x000fea0003800000 */
.L_x_1179:
[----:B------:R-:W-:-:S03]  /*6b60*/  UMOV UR4, 0xffffffff ;  /* 0xffffffff00047882 */ /* 0x000fc60000000000 */
[----:B------:R-:W-:Y:S05]  /*6b70*/  BRA.DIV UR4, `(.L_x_1182) ;  /* 0x0000003e04947947 */ /* 0x000fea000b800000 */
[----:B------:R-:W-:Y:S01]  /*6b80*/  NOP ;  /* 0x0000000000007918 */ /* 0x000fe20000000000 */
.L_x_1259:
        /* <DEDUP_REMOVED lines=22> */
.L_x_1184:
[----:B------:R-:W-:Y:S05]  /*6cf0*/  BSYNC B1 ;  /* 0x0000000000017941 */ /* 0x000fea0003800000 */
.L_x_1183:
        /* <DEDUP_REMOVED lines=20> */
.L_x_1186:
[----:B------:R-:W-:Y:S05]  /*6e40*/  BSYNC B1 ;  /* 0x0000000000017941 */ /* 0x000fea0003800000 */
.L_x_1185:
[----:B------:R-:W-:Y:S06]  /*6e50*/  BAR.ARV 0xa, 0xa0 ;  /* 0x0282800000007b1d */ /* 0x000fec0000002000 */
[----:B------:R-:W-:Y:S04]  /*6e60*/  BSSY B1, `(.L_x_1187) ;  /* 0x0000003000017945 */ /* 0x000fe80003800000 */
[----:B------:R-:W-:Y:S05]  /*6e70*/  @!P0 BRA `(.L_x_1188) ;  /* 0x0000000000048947 */ /* 0x000fea0003800000 */
[----:B------:R-:W-:-:S04]  /*6e80*/  DEPBAR.LE SB0, 0x0 ;  /* 0x000080000000791a */ /* 0x000fc80000000000 */
.L_x_1188:
[----:B------:R-:W-:Y:S05]  /*6e90*/  BSYNC B1 ;  /* 0x0000000000017941 */ /* 0x000fea0003800000 */
.L_x_1187:
        /* <DEDUP_REMOVED lines=19> */
.L_x_1190:
[----:B------:R-:W-:Y:S05]  /*6fd0*/  BSYNC B1 ;  /* 0x0000000000017941 */ /* 0x000fea0003800000 */
.L_x_1189:
[----:B------:R-:W-:Y:S01]  /*6fe0*/  UIADD3 UR18, UR6, 0x1, URZ ;  /* 0x0000000106127890 */ /* 0x000fe2000fffe03f */
[----:B------:R-:W-:Y:S11]  /*6ff0*/  BRA `(.L_x_1191) ;  /* 0x0000000000047947 */ /* 0x000ff60003800000 */
.L_x_1178:
[----:B------:R-:W-:-:S05]  /*7000*/  UMOV UR18, UR6 ;  /* 0x0000000600127c82 */ /* 0x000fca0008000000 */
.L_x_1191:
[----:B------:R-:W-:-:S03]  /*7010*/  UIADD3 UR4, UR6, 0x1, URZ ;  /* 0x0000000106047890 */ /* 0x000fc6000fffe03f */
[----:B------:R-:W-:Y:S01]  /*7020*/  UMOV UR6, UR18 ;  /* 0x0000001200067c82 */ /* 0x000fe20008000000 */
[----:B------:R-:W-:-:S06]  /*7030*/  UISETP.NE.AND UP0, UPT, UR11, UR4, UPT ;  /* 0x000000040b00728c */ /* 0x000fcc000bf05270 */
[----:B------:R-:W-:-:S13]  /*7040*/  PLOP3.LUT P1, PT, PT, PT, UP0, 0x80, 0x0 ;  /* 0x000000000000781c */ /* 0x000fda0003f2f008 */
[----:B------:R-:W-:Y:S05]  /*7050*/  @!P1 BRA `(.L_x_1177) ;  /* 0x0000000800a09947 */ /* 0x000fea0003800000 */
[----:B------:R-:W-:Y:S01]  /*7060*/  ULDC.64 UR20, c[0x0][0x2c0] ;  /* 0x0000b00000147ab9 */ /* 0x000fe20000000a00 */
[----:B------:R-:W-:Y:S01]  /*7070*/  UMOV UR4, URZ ;  /* 0x0000003f00047c82 */ /* 0x000fe20008000000 */
[----:B------:R-:W-:Y:S01]  /*7080*/  ULEA UR20, UP0, UR8, UR20, 0x2 ;  /* 0x0000001408147291 */ /* 0x000fe2000f80103f */
[----:B------:R-:W-:-:S03]  /*7090*/  UMOV UR6, UR18 ;  /* 0x0000001200067c82 */ /* 0x000fc60008000000 */
[----:B------:R-:W-:Y:S02]  /*70a0*/  ULEA.HI.X UR21, UR8, UR21, UR14, 0x2, UP0 ;  /* 0x0000001508157291 */ /* 0x000fe400080f140e */
[----:B------:R-:W-:-:S04]  /*70b0*/  UIADD3 UR20, UP0, UR20, 0x3000, URZ ;  /* 0x0000300014147890 */ /* 0x000fc8000ff1e03f */
[----:B------:R-:W-:-:S12]  /*70c0*/  UIADD3.X UR21, URZ, UR21, URZ, UP0, !UPT ;  /* 0x000000153f157290 */ /* 0x000fd800087fe43f */
.L_x_1216:
        /* <DEDUP_REMOVED lines=11> */
.L_x_1194:
[----:B------:R-:W2:Y:S04]  /*7180*/  LDG.E.STRONG.GPU R0, desc[UR46][R2.64] ;  /* 0x0000002e02007981 */ /* 0x000ea8000c1ef900 */
[----:B--2---:R-:W-:Y:S01]  /*7190*/  CCTL.IVALL ;  /* 0x00000000ff00798f */ /* 0x004fe20002000000 */
[----:B------:R-:W-:Y:S05]  /*71a0*/  YIELD ;  /* 0x0000000000007946 */ /* 0x000fea0003800000 */
[----:B------:R-:W-:-:S13]  /*71b0*/  ISETP.NE.AND P1, PT, R0, UR23, PT ;  /* 0x0000001700007c0c */ /* 0x000fda000bf25270 */
[----:B------:R-:W-:Y:S05]  /*71c0*/  @P1 BRA `(.L_x_1194) ;  /* 0xfffffffc00ec1947 */ /* 0x000fea000383ffff */
.L_x_1193:
[----:B------:R-:W-:Y:S05]  /*71d0*/  BSYNC B1 ;  /* 0x0000000000017941 */ /* 0x000fea0003800000 */
.L_x_1192:
[----:B------:R-:W-:-:S03]  /*71e0*/  UMOV UR16, 0xffffffff ;  /* 0xffffffff00107882 */ /* 0x000fc60000000000 */
[----:B------:R-:W-:Y:S05]  /*71f0*/  BRA.DIV UR16, `(.L_x_1195) ;  /* 0x0000003a10107947 */ /* 0x000fea000b800000 */
[----:B------:R-:W-:Y:S01]  /*7200*/  NOP ;  /* 0x0000000000007918 */ /* 0x000fe20000000000 */
.L_x_1262:
        /* <DEDUP_REMOVED lines=17> */
[----:B------:R1:W-:Y:S02]  /*7320*/  UBLKRED.G.S.ADD.F32.RN [UR16], [UR22], UR24, desc[UR26] ;  /* 0x00001a10160073bb */ /* 0x0003e400080a1418 */
[----:B-1----:R0:W-:Y:S02]  /*7330*/  UTMACMDFLUSH ;  /* 0x00000000000079b7 */ /* 0x0021e40000000000 */
.L_x_1197:
[----:B------:R-:W-:Y:S05]  /*7340*/  BSYNC B1 ;  /* 0x0000000000017941 */ /* 0x000fea0003800000 */
.L_x_1196:
[----:B------:R-:W-:Y:S01]  /*7350*/  UIMAD UR16, UR18, 0x1800, UR4 ;  /* 0x00001800121078a4 */ /* 0x000fe2000f8e0204 */
[----:B------:R-:W-:Y:S03]  /*7360*/  BAR.SYNC.DEFER_BLOCKING 0xe, 0xa0 ;  /* 0x0382800000007b1d */ /* 0x000fe60000010000 */
[----:B------:R-:W-:-:S03]  /*7370*/  UIMAD.WIDE UR16, UR16, 0x4, UR20 ;  /* 0x00000004101078a5 */ /* 0x000fc6000f8e0214 */
        /* <DEDUP_REMOVED lines=12> */
.L_x_1199:
[----:B------:R-:W-:Y:S05]  /*7440*/  BSYNC B1 ;  /* 0x0000000000017941 */ /* 0x000fea0003800000 */
.L_x_1198:
[----:B------:R-:W-:Y:S06]  /*7450*/  BAR.ARV 0xa, 0xa0 ;  /* 0x0282800000007b1d */ /* 0x000fec0000002000 */
[----:B------:R-:W-:Y:S04]  /*7460*/  BSSY B1, `(.L_x_1200) ;  /* 0x0000003000017945 */ /* 0x000fe80003800000 */
[----:B------:R-:W-:Y:S05]  /*7470*/  @!P0 BRA `(.L_x_1201) ;  /* 0x0000000000048947 */ /* 0x000fea0003800000 */
[----:B------:R-:W-:-:S04]  /*7480*/  DEPBAR.LE SB0, 0x0 ;  /* 0x000080000000791a */ /* 0x000fc80000000000 */
.L_x_1201:
[----:B------:R-:W-:Y:S05]  /*7490*/  BSYNC B1 ;  /* 0x0000000000017941 */ /* 0x000fea0003800000 */
.L_x_1200:
        /* <DEDUP_REMOVED lines=19> */
.L_x_1203:
[----:B------:R-:W-:Y:S05]  /*75d0*/  BSYNC B1 ;  /* 0x0000000000017941 */ /* 0x000fea0003800000 */
.L_x_1202:
        /* <DEDUP_REMOVED lines=9> */
.L_x_1206:
[----:B------:R-:W2:Y:S04]  /*7670*/  LDG.E.STRONG.GPU R0, desc[UR46][R2.64] ;  /* 0x0000002e02007981 */ /* 0x000ea8000c1ef900 */
[----:B--2---:R-:W-:Y:S01]  /*7680*/  CCTL.IVALL ;  /* 0x00000000ff00798f */ /* 0x004fe20002000000 */
[----:B------:R-:W-:Y:S05]  /*7690*/  YIELD ;  /* 0x0000000000007946 */ /* 0x000fea0003800000 */
[----:B------:R-:W-:-:S13]  /*76a0*/  ISETP.NE.AND P1, PT, R0, UR23, PT ;  /* 0x0000001700007c0c */ /* 0x000fda000bf25270 */
[----:B------:R-:W-:Y:S05]  /*76b0*/  @P1 BRA `(.L_x_1206) ;  /* 0xfffffffc00ec1947 */ /* 0x000fea000383ffff */
.L_x_1205:
[----:B------:R-:W-:Y:S05]  /*76c0*/  BSYNC B1 ;  /* 0x0000000000017941 */ /* 0x000fea0003800000 */
.L_x_1204:
[----:B------:R-:W-:-:S03]  /*76d0*/  UMOV UR12, 0xffffffff ;  /* 0xffffffff000c7882 */ /* 0x000fc60000000000 */
[----:B------:R-:W-:Y:S05]  /*76e0*/  BRA.DIV UR12, `(.L_x_1207) ;  /* 0x000000320cf07947 */ /* 0x000fea000b800000 */
[----:B------:R-:W-:Y:S01]  /*76f0*/  NOP ;  /* 0x0000000000007918 */ /* 0x000fe20000000000 */
.L_x_1265:
[----:B------:R-:W-:Y:S05]  /*7700*/  WARPSYNC.ALL ;  /* 0x0000000000007948 */ /* 0x000fea0003800000 */
[----:B------:R-:W-:Y:S06]  /*7710*/  BAR.SYNC.DEFER_BLOCKING 0xd, 0xa0 ;  /* 0x0342800000007b1d */ /* 0x000fec0000010000 */
[----:B------:R-:W-:Y:S04]  /*7720*/  BSSY B1, `(.L_x_1208) ;  /* 0x000000d000017945 */ /* 0x000fe80003800000 */
[----:B------:R-:W-:Y:S05]  /*7730*/  @!P0 BRA `(.L_x_1209) ;  /* 0x00000000002c8947 */ /* 0x000fea0003800000 */
[----:B------:R-:W1:Y:S01]  /*7740*/  S2UR UR13, SR_CgaCtaId ;  /* 0x00000000000d79c3 */ /* 0x000e620000008800 */
[----:B------:R-:W-:Y:S01]  /*7750*/  UMOV UR12, 0x400 ;  /* 0x00000400000c7882 */ /* 0x000fe20000000000 */
[----:B------:R-:W-:Y:S01]  /*7760*/  UIADD3 UR24, UP0, UR16, 0x3000, URZ ;  /* 0x0000300010187890 */ /* 0x000fe2000ff1e03f */
[----:B------:R-:W-:Y:S01]  /*7770*/  UMOV UR26, 0x0 ;  /* 0x00000000001a7882 */ /* 0x000fe20000000000 */
[----:B------:R-:W-:Y:S02]  /*7780*/  UMOV UR27, 0x14f00000 ;  /* 0x14f00000001b7882 */ /* 0x000fe40000000000 */
[----:B------:R-:W-:Y:S02]  /*7790*/  UIADD3.X UR25, URZ, UR17, URZ, UP0, !UPT ;  /* 0x000000113f197290 */ /* 0x000fe400087fe43f */
[----:B-1----:R-:W-:-:S03]  /*77a0*/  ULEA UR12, UR13, UR12, 0x18 ;  /* 0x0000000c0d0c7291 */ /* 0x002fc6000f8ec03f */
[----:B------:R-:W-:Y:S01]  /*77b0*/  UMOV UR13, 0x300 ;  /* 0x00000300000d7882 */ /* 0x000fe20000000000 */
[----:B------:R-:W-:-:S09]  /*77c0*/  UIADD3 UR12, UR12, 0xc000, URZ ;  /* 0x0000c0000c0c7890 */ /* 0x000fd2000fffe03f */
[----:B------:R1:W-:Y:S02]  /*77d0*/  UBLKRED.G.S.ADD.F32.RN [UR24], [UR12], UR13, desc[UR26] ;  /* 0x00001a180c0073bb */ /* 0x0003e400080a140d */
[----:B-1----:R0:W-:Y:S02]  /*77e0*/  UTMACMDFLUSH ;  /* 0x00000000000079b7 */ /* 0x0021e40000000000 */
.L_x_1209:
[----:B------:R-:W-:Y:S05]  /*77f0*/  BSYNC B1 ;  /* 0x0000000000017941 */ /* 0x000fea0003800000 */
.L_x_1208:
        /* <DEDUP_REMOVED lines=12> */
[----:B------:R1:W-:Y:S01]  /*78c0*/  UBLKRED.G.S.ADD.F32.RN [UR24], [UR12], UR13, desc[UR26] ;  /* 0x00001a180c0073bb */ /* 0x0003e200080a140d */
[----:B------:R0:W-:Y:S01]  /*78d0*/  UTMACMDFLUSH ;  /* 0x00000000000079b7 */ /* 0x0001e20000000000 */
[----:B-1----:R-:W-:-:S04]  /*78e0*/  DEPBAR.LE SB0, 0x1 ;  /* 0x000080400000791a */ /* 0x002fc80000000000 */
.L_x_1211:
[----:B------:R-:W-:Y:S05]  /*78f0*/  BSYNC B1 ;  /* 0x0000000000017941 */ /* 0x000fea0003800000 */
.L_x_1210:
[----:B------:R-:W-:Y:S06]  /*7900*/  BAR.ARV 0xa, 0xa0 ;  /* 0x0282800000007b1d */ /* 0x000fec0000002000 */
[----:B------:R-:W-:Y:S04]  /*7910*/  BSSY B1, `(.L_x_1212) ;  /* 0x0000003000017945 */ /* 0x000fe80003800000 */
[----:B------:R-:W-:Y:S05]  /*7920*/  @!P0 BRA `(.L_x_1213) ;  /* 0x0000000000048947 */ /* 0x000fea0003800000 */
[----:B------:R-:W-:-:S04]  /*7930*/  DEPBAR.LE SB0, 0x0 ;  /* 0x000080000000791a */ /* 0x000fc80000000000 */
.L_x_1213:
[----:B------:R-:W-:Y:S05]  /*7940*/  BSYNC B1 ;  /* 0x0000000000017941 */ /* 0x000fea0003800000 */
.L_x_1212:
        /* <DEDUP_REMOVED lines=19> */
.L_x_1215:
[----:B------:R-:W-:Y:S05]  /*7a80*/  BSYNC B1 ;  /* 0x0000000000017941 */ /* 0x000fea0003800000 */
.L_x_1214:
[----:B------:R-:W-:Y:S02]  /*7a90*/  UIADD3 UR6, UR6, 0x2, URZ ;  /* 0x0000000206067890 */ /* 0x000fe4000fffe03f */
[----:B------:R-:W-:Y:S02]  /*7aa0*/  UIADD3 UR4, UR4, 0x3000, URZ ;  /* 0x0000300004047890 */ /* 0x000fe4000fffe03f */
[----:B------:R-:W-:-:S06]  /*7ab0*/  UISETP.GE.AND UP0, UPT, UR6, UR11, UPT ;  /* 0x0000000b0600728c */ /* 0x000fcc000bf06270 */
[----:B------:R-:W-:-:S13]  /*7ac0*/  PLOP3.LUT P1, PT, PT, PT, UP0, 0x80, 0x0 ;  /* 0x000000000000781c */ /* 0x000fda0003f2f008 */
[----:B------:R-:W-:Y:S05]  /*7ad0*/  @!P1 BRA `(.L_x_1216) ;  /* 0xfffffff4007c9947 */ /* 0x000fea000383ffff */
.L_x_1177:
[----:B------:R-:W-:-:S06]  /*7ae0*/  UISETP.GT.AND UP0, UPT, UR5, UR6, UPT ;  /* 0x000000060500728c */ /* 0x000fcc000bf04270 */
[----:B------:R-:W-:-:S13]  /*7af0*/  PLOP3.LUT P0, PT, PT, PT, UP0, 0x80, 0x0 ;  /* 0x000000000000781c */ /* 0x000fda0003f0f008 */
[----:B------:R-:W-:Y:S05]  /*7b00*/  @!P0 BRA `(.L_x_1174) ;  /* 0x0000002c00448947 */ /* 0x000fea0003800000 */
[----:B------:R-:W2:Y:S01]  /*7b10*/  S2R R0, SR_TID.X ;  /* 0x0000000000007919 */ /* 0x000ea20000002100 */
[----:B------:R-:W-:Y:S01]  /*7b20*/  UIADD3 UR4, UR5, -UR6, URZ ;  /* 0x8000000605047290 */ /* 0x000fe2000fffe03f */
[----:B------:R-:W-:Y:S01]  /*7b30*/  ULDC UR16, c[0x0][0x288] ;  /* 0x0000a20000107ab9 */ /* 0x000fe20000000800 */
[----:B------:R-:W-:Y:S02]  /*7b40*/  ULDC UR17, c[0x0][0x760] ;  /* 0x0001d80000117ab9 */ /* 0x000fe40000000800 */
[----:B------:R-:W-:Y:S02]  /*7b50*/  ULOP3.LUT UR4, UR4, 0x1, URZ, 0xc0, !UPT ;  /* 0x0000000104047892 */ /* 0x000fe4000f8ec03f */
[----:B------:R-:W-:Y:S02]  /*7b60*/  UIMAD UR18, UR16, UR17, URZ ;  /* 0x00000011101272a4 */ /* 0x000fe4000f8e023f */
[----:B------:R-:W-:-:S06]  /*7b70*/  UISETP.NE.U32.AND UP0, UPT, UR4, 0x1, UPT ;  /* 0x000000010400788c */ /* 0x000fcc000bf05070 */
[----:B------:R-:W-:Y:S02]  /*7b80*/  PLOP3.LUT P0, PT, PT, PT, UP0, 0x80, 0x0 ;  /* 0x000000000000781c */ /* 0x000fe40003f0f008 */
[----:B--2---:R-:W-:-:S11]  /*7b90*/  LOP3.LUT R0, R0, 0x1f, RZ, 0xc0, !PT ;  /* 0x0000001f00007812 */ /* 0x004fd600078ec0ff */
[----:B------:R-:W-:Y:S05]  /*7ba0*/  @P0 BRA `(.L_x_1217) ;  /* 0x0000000000780947 */ /* 0x000fea0003800000 */
[----:B------:R-:W-:Y:S01]  /*7bb0*/  UIMAD UR4, UR18, UR6, URZ ;  /* 0x00000006120472a4 */ /* 0x000fe2000f8e023f */
[----:B------:R-:W-:Y:S01]  /*7bc0*/  ISETP.NE.AND P0, PT, R0, RZ, PT ;  /* 0x000000ff0000720c */ /* 0x000fe20003f05270 */
[----:B------:R-:W-:Y:S01]  /*7bd0*/  ULDC.64 UR12, c[0x0][0x768] ;  /* 0x0001da00000c7ab9 */ /* 0x000fe20000000a00 */
[----:B------:R-:W-:Y:S01]  /*7be0*/  BSSY B1, `(.L_x_1218) ;  /* 0x0000019000017945 */ /* 0x000fe20003800000 */
[----:B------:R-:W-:-:S04]  /*7bf0*/  UIADD3 UR8, UP0, UR4, UR7, URZ ;  /* 0x0000000704087290 */ /* 0x000fc8000ff1e03f */
[----:B------:R-:W-:Y:S02]  /*7c00*/  ULEA.HI.X.SX32 UR9, UR4, UR10, 0x1, UP0 ;  /* 0x0000000a04097291 */ /* 0x000fe400080f0e3f */
[----:B------:R-:W-:Y:S02]  /*7c10*/  ULEA UR11, UP0, UR8, UR12, 0x2 ;  /* 0x0000000c080b7291 */ /* 0x000fe4000f80103f */
[----:B------:R-:W-:Y:S02]  /*7c20*/  UIADD3 UR4, UR6, 0x1, URZ ;  /* 0x0000000106047890 */ /* 0x000fe4000fffe03f */
[----:B------:R-:W-:Y:S01]  /*7c30*/  ULEA.HI.X UR9, UR8, UR13, UR9, 0x2, UP0 ;  /* 0x0000000d08097291 */ /* 0x000fe200080f1409 */
[----:B------:R-:W-:Y:S01]  /*7c40*/  NOP ;  /* 0x0000000000007918 */ /* 0x000fe20000000000 */
[----:B------:R-:W-:Y:S10]  /*7c50*/  @P0 BRA `(.L_x_1219) ;  /* 0x0000000000440947 */ /* 0x000ff40003800000 */
        /* <DEDUP_REMOVED lines=9> */
[----:B-1----:R-:W1:Y:S01]  /*7cf0*/  S2R R2, SR_LANEID ;  /* 0x0000000000027919 */ /* 0x002e620000000000 */
[----:B------:R-:W-:Y:S01]  /*7d00*/  VOTEU.ANY UR8, UPT, PT ;  /* 0x0000000000087886 */ /* 0x000fe200038e0100 */
[----:B------:R-:W-:Y:S01]  /*7d10*/  IMAD.U32 R3, RZ, RZ, UR9 ;  /* 0x00000009ff037e24 */ /* 0x000fe2000f8e00ff */
[----:B------:R-:W-:-:S02]  /*7d20*/  UFLO.U32 UR12, UR8 ;  /* 0x00000008000c72bd */ /* 0x000fc400080e0000 */
[----:B------:R-:W2:Y:S04]  /*7d30*/  POPC R5, UR8 ;  /* 0x0000000800057d09 */ /* 0x000ea80008000000 */
[----:B-1----:R-:W-:Y:S01]  /*7d40*/  ISETP.EQ.U32.AND P0, PT, R2, UR12, PT ;  /* 0x0000000c02007c0c */ /* 0x002fe2000bf02070 */
[----:B------:R-:W-:-:S12]  /*7d50*/  IMAD.U32 R2, RZ, RZ, UR11 ;  /* 0x0000000bff027e24 */ /* 0x000fd8000f8e00ff */
[----:B--2---:R2:W-:Y:S02]  /*7d60*/  @P0 REDG.E.ADD.S32.STRONG.GPU desc[UR46][R2.64], R5 ;  /* 0x000000050200098e */ /* 0x0045e4000c10e3ae */
.L_x_1219:
[----:B------:R-:W-:Y:S05]  /*7d70*/  BSYNC B1 ;  /* 0x0000000000017941 */ /* 0x000fea0003800000 */
.L_x_1218:
[----:B------:R-:W-:Y:S05]  /*7d80*/  BRA `(.L_x_1220) ;  /* 0x0000000000047947 */ /* 0x000fea0003800000 */
.L_x_1217:
[----:B------:R-:W-:-:S05]  /*7d90*/  UMOV UR4, UR6 ;  /* 0x0000000600047c82 */ /* 0x000fca0008000000 */
.L_x_1220:
[----:B------:R-:W-:-:S04]  /*7da0*/  UIADD3 UR8, UR6, 0x1, URZ ;  /* 0x0000000106087890 */ /* 0x000fc8000fffe03f */
[----:B------:R-:W-:-:S06]  /*7db0*/  UISETP.NE.AND UP0, UPT, UR5, UR8, UPT ;  /* 0x000000080500728c */ /* 0x000fcc000bf05270 */
[----:B------:R-:W-:-:S13]  /*7dc0*/  PLOP3.LUT P0, PT, PT, PT, UP0, 0x80, 0x0 ;  /* 0x000000000000781c */ /* 0x000fda0003f0f008 */
[----:B------:R-:W-:Y:S05]  /*7dd0*/  @!P0 BRA `(.L_x_1174) ;  /* 0x0000002800908947 */ /* 0x000fea0003800000 */
[----:B------:R-:W-:Y:S01]  /*7de0*/  UIADD3 UR8, UR4, 0x1, URZ ;  /* 0x0000000104087890 */ /* 0x000fe2000fffe03f */
[----:B------:R-:W-:Y:S01]  /*7df0*/  ISETP.NE.AND P1, PT, R0, RZ, PT ;  /* 0x000000ff0000720c */ /* 0x000fe20003f25270 */
[----:B------:R-:W-:Y:S02]  /*7e00*/  UIMAD UR9, UR4, UR16, URZ ;  /* 0x00000010040972a4 */ /* 0x000fe4000f8e023f */
[----:B------:R-:W-:Y:S02]  /*7e10*/  UIADD3 UR11, -UR5, UR4, URZ ;  /* 0x00000004050b7290 */ /* 0x000fe4000fffe13f */
[----:B------:R-:W-:Y:S02]  /*7e20*/  UIMAD UR8, UR18, UR8, URZ ;  /* 0x00000008120872a4 */ /* 0x000fe4000f8e023f */
[----:B------:R-:W-:Y:S01]  /*7e30*/  UIMAD UR9, UR9, UR17, URZ ;  /* 0x00000011090972a4 */ /* 0x000fe2000f8e023f */
[----:B------:R-:W-:-:S11]  /*7e40*/  ULDC.64 UR20, c[0x0][0x768] ;  /* 0x0001da0000147ab9 */ /* 0x000fd60000000a00 */
.L_x_1225:
[----:B------:R-:W-:Y:S01]  /*7e50*/  UIADD3 UR12, UP0, UR9, UR7, URZ ;  /* 0x00000007090c7290 */ /* 0x000fe2000ff1e03f */
[----:B------:R-:W-:-:S03]  /*7e60*/  NOP ;  /* 0x0000000000007918 */ /* 0x000fc60000000000 */
[----:B------:R-:W-:Y:S01]  /*7e70*/  ULEA.HI.X.SX32 UR13, UR9, UR10, 0x1, UP0 ;  /* 0x0000000a090d7291 */ /* 0x000fe200080f0e3f */
[----:B------:R-:W-:Y:S01]  /*7e80*/  BSSY B1, `(.L_x_1221) ;  /* 0x0000015000017945 */ /* 0x000fe20003800000 */
[----:B------:R-:W-:-:S04]  /*7e90*/  ULEA UR15, UP0, UR12, UR20, 0x2 ;  /* 0x000000140c0f7291 */ /* 0x000fc8000f80103f */
[----:B------:R-:W-:Y:S01]  /*7ea0*/  ULEA.HI.X UR13, UR12, UR21, UR13, 0x2, UP0 ;  /* 0x000000150c0d7291 */ /* 0x000fe200080f140d */
[----:B---34-:R-:W-:Y:S11]  /*7eb0*/  @P1 BRA `(.L_x_1222) ;  /* 0x0000000000441947 */ /* 0x018ff60003800000 */
        /* <DEDUP_REMOVED lines=8> */
[----:B012345:R-:W-:Y:S01]  /*7f40*/  CCTL.IVALL ;  /* 0x00000000ff00798f */ /* 0x03ffe20002000000 */
[----:B------:R-:W3:Y:S01]  /*7f50*/  S2R R0, SR_LANEID ;  /* 0x0000000000007919 */ /* 0x000ee20000000000 */
[----:B------:R-:W-:Y:S01]  /*7f60*/  VOTEU.ANY UR12, UPT, PT ;  /* 0x00000000000c7886 */ /* 0x000fe200038e0100 */
[----:B-12---:R-:W-:Y:S01]  /*7f70*/  IMAD.U32 R2, RZ, RZ, UR15 ;  /* 0x0000000fff027e24 */ /* 0x006fe2000f8e00ff */
[----:B------:R-:W-:-:S02]  /*7f80*/  UFLO.U32 UR14, UR12 ;  /* 0x0000000c000e72bd */ /* 0x000fc400080e0000 */
[----:B------:R-:W1:Y:S01]  /*7f90*/  POPC R5, UR12 ;  /* 0x0000000c00057d09 */ /* 0x000e620008000000 */
[----:B------:R-:W-:-:S03]  /*7fa0*/  IMAD.U32 R3, RZ, RZ, UR13 ;  /* 0x0000000dff037e24 */ /* 0x000fc6000f8e00ff */
[----:B---3--:R-:W-:-:S13]  /*7fb0*/  ISETP.EQ.U32.AND P0, PT, R0, UR14, PT ;  /* 0x0000000e00007c0c */ /* 0x008fda000bf02070 */
[----:B-1----:R3:W-:Y:S02]  /*7fc0*/  @P0 REDG.E.ADD.S32.STRONG.GPU desc[UR46][R2.64], R5 ;  /* 0x000000050200098e */ /* 0x0027e4000c10e3ae */
.L_x_1222:
[----:B------:R-:W-:Y:S05]  /*7fd0*/  BSYNC B1 ;  /* 0x0000000000017941 */ /* 0x000fea0003800000 */
.L_x_1221:
[----:B------:R-:W-:Y:S01]  /*7fe0*/  UIADD3 UR12, UP0, UR8, UR7, URZ ;  /* 0x00000007080c7290 */ /* 0x000fe2000ff1e03f */
[----:B------:R-:W-:-:S03]  /*7ff0*/  NOP ;  /* 0x0000000000007918 */ /* 0x000fc60000000000 */
[----:B------:R-:W-:Y:S01]  /*8000*/  ULEA.HI.X.SX32 UR13, UR8, UR10, 0x1, UP0 ;  /* 0x0000000a080d7291 */ /* 0x000fe200080f0e3f */
[----:B------:R-:W-:Y:S01]  /*8010*/  BSSY B1, `(.L_x_1223) ;  /* 0x0000015000017945 */ /* 0x000fe20003800000 */
[----:B------:R-:W-:-:S04]  /*8020*/  ULEA UR15, UP0, UR12, UR20, 0x2 ;  /* 0x000000140c0f7291 */ /* 0x000fc8000f80103f */
[----:B------:R-:W-:Y:S01]  /*8030*/  ULEA.HI.X UR13, UR12, UR21, UR13, 0x2, UP0 ;  /* 0x000000150c0d7291 */ /* 0x000fe200080f140d */
[----:B------:R-:W-:Y:S11]  /*8040*/  @P1 BRA `(.L_x_1224) ;  /* 0x0000000000441947 */ /* 0x000ff60003800000 */
[----:B------:R-:W-:Y:S01]  /*8050*/  @!PT LDS RZ, [RZ] ;  /* 0x00000000fffff984 */ /* 0x000fe20000000800 */
[----:B------:R-:W-:Y:S01]  /*8060*/  @!PT LDS RZ, [RZ] ;  /* 0x00000000fffff984 */ /* 0x000fe20000000800 */
[----:B------:R-:W-:Y:S01]  /*8070*/  @!PT LDS RZ, [RZ] ;  /* 0x00000000fffff984 */ /* 0x000fe20000000800 */
[----:B------:R-:W-:Y:S01]  /*8080*/  @!PT LDS RZ, [RZ] ;  /* 0x00000000fffff984 */ /* 0x000fe20000000800 */
[----:B------:R4:W-:Y:S06]  /*8090*/  MEMBAR.ALL.CTA ;  /* 0x0000000000007992 */ /* 0x0009ec0000008000 */
[----:B----4-:R-:W-:Y:S06]  /*80a0*/  MEMBAR.ALL.GPU ;  /* 0x0000000000007992 */ /* 0x010fec000000a000 */
[----:B------:R-:W-:-:S00]  /*80b0*/  ERRBAR ;  /* 0x00000000000079ab */ /* 0x000fc00000000000 */
[----:B------:R-:W-:Y:S06]  /*80c0*/  CGAERRBAR ;  /* 0x00000000000075ab */ /* 0x000fec0000000000 */
[----:B012345:R-:W-:Y:S01]  /*80d0*/  CCTL.IVALL ;  /* 0x00000000ff00798f */ /* 0x03ffe20002000000 */
[----:B------:R-:W4:Y:S01]  /*80e0*/  S2R R0, SR_LANEID ;  /* 0x0000000000007919 */ /* 0x000f220000000000 */
[----:B------:R-:W-:Y:S01]  /*80f0*/  VOTEU.ANY UR12, UPT, PT ;  /* 0x00000000000c7886 */ /* 0x000fe200038e0100 */
[----:B-123--:R-:W-:Y:S01]  /*8100*/  IMAD.U32 R2, RZ, RZ, UR15 ;  /* 0x0000000fff027e24 */ /* 0x00efe2000f8e00ff */
[----:B------:R-:W-:-:S02]  /*8110*/  UFLO.U32 UR14, UR12 ;  /* 0x0000000c000e72bd */ /* 0x000fc400080e0000 */
[----:B------:R-:W1:Y:S01]  /*8120*/  POPC R5, UR12 ;  /* 0x0000000c00057d09 */ /* 0x000e620008000000 */
[----:B------:R-:W-:-:S03]  /*8130*/  IMAD.U32 R3, RZ, RZ, UR13 ;  /* 0x0000000dff037e24 */ /* 0x000fc6000f8e00ff */
[----:B----4-:R-:W-:-:S13]  /*8140*/  ISETP.EQ.U32.AND P0, PT, R0, UR14, PT ;  /* 0x0000000e00007c0c */ /* 0x010fda000bf02070 */
[----:B-1----:R4:W-:Y:S02]  /*8150*/  @P0 REDG.E.ADD.S32.STRONG.GPU desc[UR46][R2.64], R5 ;  /* 0x000000050200098e */ /* 0x0029e4000c10e3ae */
.L_x_1224:
[----:B------:R-:W-:Y:S05]  /*8160*/  BSYNC B1 ;  /* 0x0000000000017941 */ /* 0x000fea0003800000 */
.L_x_1223:
[----:B------:R-:W-:Y:S02]  /*8170*/  UIADD3 UR11, UR11, 0x2, URZ ;  /* 0x000000020b0b7890 */ /* 0x000fe4000fffe03f */
[----:B------:R-:W-:Y:S02]  /*8180*/  ULEA UR8, UR18, UR8, 0x1 ;  /* 0x0000000812087291 */ /* 0x000fe4000f8e083f */
[----:B------:R-:W-:Y:S02]  /*8190*/  ULEA UR9, UR18, UR9, 0x1 ;  /* 0x0000000912097291 */ /* 0x000fe4000f8e083f */
[----:B------:R-:W-:-:S13]  /*81a0*/  ISETP.NE.AND P0, PT, RZ, UR11, PT ;  /* 0x0000000bff007c0c */ /* 0x000fda000bf05270 */
[----:B------:R-:W-:Y:S05]  /*81b0*/  @!P0 BRA `(.L_x_1174) ;  /* 0x0000002400988947 */ /* 0x000fea0003800000 */
[----:B------:R-:W-:Y:S05]  /*81c0*/  BRA `(.L_x_1225) ;  /* 0xfffffffc00207947 */ /* 0x000fea000383ffff */
.L_x_1173:
        /* <DEDUP_REMOVED lines=33> */
.L_x_1227:
        /* <DEDUP_REMOVED lines=43> */
.L_x_1266:
        /* <DEDUP_REMOVED lines=15> */
.L_x_1230:
        /* <DEDUP_REMOVED lines=19> */
[----:B------:R-:W-:Y:S01]  /*88b0*/  UMOV UR13, UR21 ;  /* 0x00000015000d7c82 */ /* 0x000fe20008000000 */
        /* <DEDUP_REMOVED lines=10> */
[----:B------:R-:W-:Y:S01]  /*8960*/  UMOV UR10, UR18 ;  /* 0x00000012000a7c82 */ /* 0x000fe20008000000 */
[----:B------:R-:W-:Y:S01]  /*8970*/  R2UR UR32, R0 ;  /* 0x00000000002072ca */ /* 0x000fe200000e0000 */
[----:B------:R-:W-:Y:S01]  /*8980*/  UMOV UR34, 0x10 ;  /* 0x0000001000227882 */ /* 0x000fe20000000000 */
[----:B------:R-:W-:Y:S01]  /*8990*/  LEA.HI.X R2, R2, R9, R3, 0x2, P1 ;  /* 0x0000000902027211 */ /* 0x000fe200008f1403 */
[----:B------:R-:W-:Y:S01]  /*89a0*/  UMOV UR35, UR11 ;  /* 0x0000000b00237c82 */ /* 0x000fe20008000000 */
[----:B------:R-:W-:Y:S01]  /*89b0*/  IADD3 R0, P1, R8, 0x2f0, RZ ;  /* 0x000002f008007810 */ /* 0x000fe20007f3e0ff */
[----:B------:R-:W-:Y:S01]  /*89c0*/  UMOV UR36, UR12 ;  /* 0x0000000c00247c82 */ /* 0x000fe20008000000 */
        /* <DEDUP_REMOVED lines=26> */
[----:B------:R-:W-:Y:S01]  /*8b70*/  UMOV UR58, 0x50 ;  /* 0x00000050003a7882 */ /* 0x000fe20000000000 */
[----:B------:R-:W-:Y:S01]  /*8b80*/  UMOV UR59, UR11 ;  /* 0x0000000b003b7c82 */ /* 0x000fe20008000000 */
[----:B------:R-:W-:Y:S01]  /*8b90*/  UMOV UR60, UR12 ;  /* 0x0000000c003c7c82 */ /* 0x000fe20008000000 */
[----:B------:R-:W-:Y:S01]  /*8ba0*/  UMOV UR61, UR21 ;  /* 0x00000015003d7c82 */ /* 0x000fe20008000000 */
[----:B------:R1:W-:Y:S01]  /*8bb0*/  STL [R1], R6 ;  /* 0x0000000601007387 */ /* 0x0003e20000100800 */
[----:B------:R-:W-:Y:S01]  /*8bc0*/  ISETP.GE.AND P1, PT, R4, R6, PT ;  /* 0x000000060400720c */ /* 0x000fe20003f26270 */
[----:B------:R2:W-:Y:S01]  /*8bd0*/  UTMALDG.4D [UR16], [UR48], desc[UR50] ;  /* 0x00003210300075b4 */ /* 0x0005e20008019000 */
[----:B------:R3:W-:Y:S01]  /*8be0*/  UTMALDG.4D [UR40], [UR48], desc[UR50] ;  /* 0x00003228300075b4 */ /* 0x0007e20008019000 */
[----:B------:R-:W-:Y:S01]  /*8bf0*/  UTMALDG.4D [UR24], [UR48], desc[UR50] ;  /* 0x00003218300075b4 */ /* 0x000fe20008019000 */
[----:B------:R4:W-:Y:S01]  /*8c00*/  UBLKCP.S.G [UR56], [UR32], UR7 ;  /* 0x00000038200073ba */ /* 0x0009e20008000207 */
[----:B------:R1:W-:Y:S01]  /*8c10*/  SYNCS.ARRIVE.TRANS64 RZ, [R16+URZ+0x26800], R5 ;  /* 0x0268000510ff79a7 */ /* 0x0003e2000800003f */
[----:B--2---:R-:W-:Y:S01]  /*8c20*/  UMOV UR16, 0x0 ;  /* 0x0000000000107882 */ /* 0x004fe20000000000 */
[----:B------:R-:W-:-:S02]  /*8c30*/  UMOV UR17, 0x10000000 ;  /* 0x1000000000117882 */ /* 0x000fc40000000000 */
[----:B------:R2:W-:Y:S01]  /*8c40*/  UTMALDG.4D [UR8], [UR54], desc[UR16] ;  /* 0x00001008360075b4 */ /* 0x0005e20008019000 */
[----:B---3--:R-:W-:Y:S01]  /*8c50*/  UIADD3 UR40, UR8, 0x4000, URZ ;  /* 0x0000400008287890 */ /* 0x008fe2000fffe03f */
[----:B------:R-:W-:Y:S01]  /*8c60*/  UMOV UR42, 0x40 ;  /* 0x00000040002a7882 */ /* 0x000fe20000000000 */
[----:B------:R-:W-:Y:S01]  /*8c70*/  UMOV UR43, UR11 ;  /* 0x0000000b002b7c82 */ /* 0x000fe20008000000 */
[----:B------:R-:W-:Y:S01]  /*8c80*/  UMOV UR44, UR12 ;  /* 0x0000000c002c7c82 */ /* 0x000fe20008000000 */
[----:B------:R-:W-:Y:S01]  /*8c90*/  UMOV UR41, UR9 ;  /* 0x0000000900297c82 */ /* 0x000fe20008000000 */
[----:B----4-:R-:W-:Y:S02]  /*8ca0*/  UIADD3 UR32, UR8, 0x1000, URZ ;  /* 0x0000100008207890 */ /* 0x010fe4000fffe03f */
        /* <DEDUP_REMOVED lines=13> */
[----:B--2---:R-:W-:Y:S01]  /*8d80*/  UMOV UR10, 0x40 ;  /* 0x00000040000a7882 */ /* 0x004fe20000000000 */
[----:B------:R-:W-:Y:S01]  /*8d90*/  UTMALDG.4D [UR48], [UR54], desc[UR16] ;  /* 0x00001030360075b4 */ /* 0x000fe20008019000 */
[----:B------:R2:W-:Y:S01]  /*8da0*/  UTMALDG.4D [UR24], [UR54], desc[UR16] ;  /* 0x00001018360075b4 */ /* 0x0005e20008019000 */
[----:B------:R1:W-:Y:S01]  /*8db0*/  UTMALDG.4D [UR40], [UR54], desc[UR16] ;  /* 0x00001028360075b4 */ /* 0x0003e20008019000 */
[----:B---3--:R-:W-:Y:S01]  /*8dc0*/  UIADD3 UR32, UR8, 0x6000, URZ ;  /* 0x0000600008207890 */ /* 0x008fe2000fffe03f */
[----:B------:R-:W-:-:S02]  /*8dd0*/  UMOV UR34, UR18 ;  /* 0x0000001200227c82 */ /* 0x000fc40008000000 */
[----:B------:R1:W-:Y:S06]  /*8de0*/  UTMALDG.4D [UR56], [UR54], desc[UR16] ;  /* 0x00001038360075b4 */ /* 0x0003ec0008019000 */
[----:B------:R1:W-:Y:S01]  /*8df0*/  UTMALDG.4D [UR32], [UR30], desc[UR16] ;  /* 0x000010201e0075b4 */ /* 0x0003e20008019000 */
[----:B--2---:R-:W-:Y:S02]  /*8e00*/  UIADD3 UR24, UR8, 0x8000, URZ ;  /* 0x0000800008187890 */ /* 0x004fe4000fffe03f */
        /* <DEDUP_REMOVED lines=23> */
.L_x_1241:
[----:B--234-:R-:W-:-:S04]  /*8f80*/  SHF.L.U32 R21, R11, 0x1f, RZ ;  /* 0x0000001f0b157819 */ /* 0x01cfc800000006ff */
[----:B------:R-:W1:Y:S02]  /*8f90*/  SYNCS.PHASECHK.TRANS64.TRYWAIT P1, [R16+URZ+0x26840], R21 ;  /* 0x02684015100075a7 */ /* 0x000e64000802017f */
[----:B-1----:R-:W-:Y:S05]  /*8fa0*/  @!P1 BRA `(.L_x_1233) ;  /* 0x0000001800f09947 */ /* 0x002fea0003800000 */
.L_x_1267:
[----:B------:R-:W-:Y:S05]  /*8fb0*/  @P0 BRA `(.L_x_1234) ;  /* 0x0000000000140947 */ /* 0x000fea0003800000 */
[----:B------:R-:W-:Y:S01]  /*8fc0*/  ISETP.NE.AND P1, PT, R6, RZ, PT ;  /* 0x000000ff0600720c */ /* 0x000fe20003f25270 */
[----:B------:R-:W-:-:S04]  /*8fd0*/  IMAD.MOV.U32 R3, RZ, RZ, 0x3100 ;  /* 0x00003100ff037424 */ /* 0x000fc800078e00ff */
[----:B------:R3:W-:Y:S08]  /*8fe0*/  SYNCS.ARRIVE.TRANS64 RZ, [R16+URZ+0x26830], R3 ;  /* 0x0268300310ff79a7 */ /* 0x0007f0000800003f */
[----:B------:R-:W-:Y:S05]  /*8ff0*/  @!P1 BRA `(.L_x_1234) ;  /* 0x0000000000049947 */ /* 0x000fea0003800000 */
[----:B------:R-:W-:Y:S01]  /*9000*/  BPT.TRAP 0x1 ;  /* 0x000000040000795c */ /* 0x000fe20000300000 */
.L_x_1234:
        /* <DEDUP_REMOVED lines=43> */
.L_x_1268:
[----:B------:R-:W-:Y:S05]  /*92c0*/  @P0 BRA `(.L_x_1236) ;  /* 0x0000000000140947 */ /* 0x000fea0003800000 */
[----:B------:R-:W-:Y:S01]  /*92d0*/  ISETP.NE.AND P1, PT, R6, RZ, PT ;  /* 0x000000ff0600720c */ /* 0x000fe20003f25270 */
[----:B------:R-:W-:-:S04]  /*92e0*/  IMAD.MOV.U32 R2, RZ, RZ, 0x3100 ;  /* 0x00003100ff027424 */ /* 0x000fc800078e00ff */
[----:B------:R3:W-:Y:S08]  /*92f0*/  SYNCS.ARRIVE.TRANS64 RZ, [R16+URZ+0x26818], R2 ;  /* 0x0268180210ff79a7 */ /* 0x0007f0000800003f */
[----:B------:R-:W-:Y:S05]  /*9300*/  @!P1 BRA `(.L_x_1236) ;  /* 0x0000000000049947 */ /* 0x000fea0003800000 */
[----:B------:R-:W-:Y:S01]  /*9310*/  BPT.TRAP 0x1 ;  /* 0x000000040000795c */ /* 0x000fe20000300000 */
.L_x_1236:
        /* <DEDUP_REMOVED lines=43> */
.L_x_1269:
[----:B------:R-:W-:Y:S05]  /*95d0*/  @P0 BRA `(.L_x_1238) ;  /* 0x0000000000140947 */ /* 0x000fea0003800000 */
[----:B------:R-:W-:Y:S01]  /*95e0*/  ISETP.NE.AND P1, PT, R6, RZ, PT ;  /* 0x000000ff0600720c */ /* 0x000fe20003f25270 */
[----:B-123--:R-:W-:-:S04]  /*95f0*/  IMAD.MOV.U32 R21, RZ, RZ, 0x3100 ;  /* 0x00003100ff157424 */ /* 0x00efc800078e00ff */
[----:B------:R4:W-:Y:S08]  /*9600*/  SYNCS.ARRIVE.TRANS64 RZ, [R16+URZ+0x26838], R21 ;  /* 0x0268381510ff79a7 */ /* 0x0009f0000800003f */
[----:B------:R-:W-:Y:S05]  /*9610*/  @!P1 BRA `(.L_x_1238) ;  /* 0x0000000000049947 */ /* 0x000fea0003800000 */
[----:B------:R-:W-:Y:S01]  /*9620*/  BPT.TRAP 0x1 ;  /* 0x000000040000795c */ /* 0x000fe20000300000 */
.L_x_1238:
        /* <DEDUP_REMOVED lines=38> */
.L_x_1271:
[----:B------:R-:W-:Y:S05]  /*9890*/  @P0 BRA `(.L_x_1240) ;  /* 0x0000000000140947 */ /* 0x000fea0003800000 */
[----:B------:R-:W-:Y:S01]  /*98a0*/  ISETP.NE.AND P1, PT, R6, RZ, PT ;  /* 0x000000ff0600720c */ /* 0x000fe20003f25270 */
[----:B------:R-:W-:-:S04]  /*98b0*/  IMAD.MOV.U32 R5, RZ, RZ, 0x3100 ;  /* 0x00003100ff057424 */ /* 0x000fc800078e00ff */
[----:B------:R1:W-:Y:S08]  /*98c0*/  SYNCS.ARRIVE.TRANS64 RZ, [R16+URZ+0x26810], R5 ;  /* 0x0268100510ff79a7 */ /* 0x0003f0000800003f */
[----:B------:R-:W-:Y:S05]  /*98d0*/  @!P1 BRA `(.L_x_1240) ;  /* 0x0000000000049947 */ /* 0x000fea0003800000 */
[----:B------:R-:W-:Y:S01]  /*98e0*/  BPT.TRAP 0x1 ;  /* 0x000000040000795c */ /* 0x000fe20000300000 */
.L_x_1240:
        /* <DEDUP_REMOVED lines=44> */
.L_x_1232:
[----:B------:R-:W3:Y:S02]  /*9bb0*/  LDL.LU R4, [R1+0x4] ;  /* 0x0000040001047983 */ /* 0x000ee40000300800 */
[----:B---3--:R-:W-:Y:S02]  /*9bc0*/  ISETP.NE.AND P1, PT, R4, RZ, PT ;  /* 0x000000ff0400720c */ /* 0x008fe40003f25270 */
[----:B------:R1:W5:Y:S11]  /*9bd0*/  LDL R4, [R1] ;  /* 0x0000000001047983 */ /* 0x0003760000100800 */
[----:B-1----:R-:W-:Y:S05]  /*9be0*/  @!P1 BRA `(.L_x_1231) ;  /* 0x0000000400809947 */ /* 0x002fea0003800000 */
[----:B------:R-:W-:-:S04]  /*9bf0*/  SHF.L.U32 R13, R11, 0x1f, RZ ;  /* 0x0000001f0b0d7819 */ /* 0x000fc800000006ff */
[----:B------:R-:W1:Y:S02]  /*9c00*/  SYNCS.PHASECHK.TRANS64.TRYWAIT P1, [R16+URZ+0x26840], R13 ;  /* 0x0268400d100075a7 */ /* 0x000e64000802017f */
[----:B-1----:R-:W-:Y:S05]  /*9c10*/  @!P1 BRA `(.L_x_1242) ;  /* 0x0000001000289947 */ /* 0x002fea0003800000 */
.L_x_1272:
[----:B------:R-:W-:Y:S05]  /*9c20*/  @P0 BRA `(.L_x_1243) ;  /* 0x0000000000140947 */ /* 0x000fea0003800000 */
[----:B------:R-:W-:Y:S01]  /*9c30*/  ISETP.NE.AND P1, PT, R6, RZ, PT ;  /* 0x000000ff0600720c */ /* 0x000fe20003f25270 */
[----:B--2---:R-:W-:-:S04]  /*9c40*/  IMAD.MOV.U32 R5, RZ, RZ, 0x3100 ;  /* 0x00003100ff057424 */ /* 0x004fc800078e00ff */
[----:B------:R3:W-:Y:S08]  /*9c50*/  SYNCS.ARRIVE.TRANS64 RZ, [R16+URZ+0x26830], R5 ;  /* 0x0268300510ff79a7 */ /* 0x0007f0000800003f */
[----:B------:R-:W-:Y:S05]  /*9c60*/  @!P1 BRA `(.L_x_1243) ;  /* 0x0000000000049947 */ /* 0x000fea0003800000 */
[----:B------:R-:W-:Y:S01]  /*9c70*/  BPT.TRAP 0x1 ;  /* 0x000000040000795c */ /* 0x000fe20000300000 */
.L_x_1243:
        /* <DEDUP_REMOVED lines=40> */
.L_x_1273:
[----:B------:R-:W-:Y:S05]  /*9f00*/  @P0 BRA `(.L_x_1245) ;  /* 0x0000000000140947 */ /* 0x000fea0003800000 */
[----:B------:R-:W-:Y:S01]  /*9f10*/  ISETP.NE.AND P0, PT, R6, RZ, PT ;  /* 0x000000ff0600720c */ /* 0x000fe20003f05270 */
[----:B------:R-:W-:-:S04]  /*9f20*/  IMAD.MOV.U32 R5, RZ, RZ, 0x3100 ;  /* 0x00003100ff057424 */ /* 0x000fc800078e00ff */
[----:B------:R3:W-:Y:S08]  /*9f30*/  SYNCS.ARRIVE.TRANS64 RZ, [R16+URZ+0x26818], R5 ;  /* 0x0268180510ff79a7 */ /* 0x0007f0000800003f */
[----:B------:R-:W-:Y:S05]  /*9f40*/  @!P0 BRA `(.L_x_1245) ;  /* 0x0000000000048947 */ /* 0x000fea0003800000 */
[----:B------:R-:W-:Y:S01]  /*9f50*/  BPT.TRAP 0x1 ;  /* 0x000000040000795c */ /* 0x000fe20000300000 */
.L_x_1245:
        /* <DEDUP_REMOVED lines=41> */
.L_x_1231:
[----:B------:R-:W3:Y:S01]  /*a1f0*/  S2R R0, SR_TID.X ;  /* 0x0000000000007919 */ /* 0x000ee20000002100 */
[----:B------:R-:W-:Y:S01]  /*a200*/  IMAD R3, R19, 0x8, R16 ;  /* 0x0000000813037824 */ /* 0x000fe200078e0210 */
[----:B---3--:R-:W-:Y:S02]  /*a210*/  LOP3.LUT R2, R0, 0x7f, RZ, 0xc0, !PT ;  /* 0x0000007f00027812 */ /* 0x008fe400078ec0ff */
[----:B------:R-:W-:Y:S02]  /*a220*/  SHF.L.U32 R0, R11, 0x1f, RZ ;  /* 0x0000001f0b007819 */ /* 0x000fe400000006ff */
[----:B------:R-:W-:Y:S02]  /*a230*/  ISETP.NE.AND P1, PT, R2, RZ, PT ;  /* 0x000000ff0200720c */ /* 0x000fe40003f25270 */
[----:B------:R-:W3:Y:S02]  /*a240*/  SYNCS.PHASECHK.TRANS64.TRYWAIT P0, [R3+URZ+0x26840], R0 ;  /* 0x02684000030075a7 */ /* 0x000ee4000800017f */
[----:B---3--:R-:W-:Y:S09]  /*a250*/  @!P0 BRA `(.L_x_1246) ;  /* 0x0000000800c08947 */ /* 0x008ff20003800000 */
.L_x_1274:
[----:B------:R-:W-:Y:S05]  /*a260*/  @P1 BRA `(.L_x_1247) ;  /* 0x0000000000181947 */ /* 0x000fea0003800000 */
[----:B------:R-:W1:Y:S01]  /*a270*/  S2R R2, SR_TID.X ;  /* 0x0000000000027919 */ /* 0x000e620000002100 */
[----:B---3--:R-:W-:-:S04]  /*a280*/  IMAD.MOV.U32 R0, RZ, RZ, 0x3100 ;  /* 0x00003100ff007424 */ /* 0x008fc800078e00ff */
[----:B------:R3:W-:Y:S01]  /*a290*/  SYNCS.ARRIVE.TRANS64 RZ, [R3+URZ+0x26830], R0 ;  /* 0x0268300003ff79a7 */ /* 0x0007e2000800003f */
[----:B-1----:R-:W-:-:S13]  /*a2a0*/  LOP3.LUT P0, RZ, R2, 0x1f, RZ, 0xc0, !PT ;  /* 0x0000001f02ff7812 */ /* 0x002fda000780c0ff */
[----:B---3--:R-:W-:Y:S05]  /*a2b0*/  @!P0 BRA `(.L_x_1247) ;  /* 0x0000000000048947 */ /* 0x008fea0003800000 */
[----:B------:R-:W-:Y:S01]  /*a2c0*/  BPT.TRAP 0x1 ;  /* 0x000000040000795c */ /* 0x000fe20000300000 */
.L_x_1247:
        /* <DEDUP_REMOVED lines=47> */
.L_x_1228:
[----:B------:R-:W-:Y:S05]  /*a5c0*/  BSYNC B1 ;  /* 0x0000000000017941 */ /* 0x000fea0003800000 */
.L_x_1226:
[----:B------:R-:W-:-:S03]  /*a5d0*/  UMOV UR7, 0xffffffff ;  /* 0xffffffff00077882 */ /* 0x000fc60000000000 */
[----:B------:R-:W-:Y:S05]  /*a5e0*/  BRA.DIV UR7, `(.L_x_1248) ;  /* 0x0000000607f07947 */ /* 0x000fea000b800000 */
[----:B------:R-:W-:-:S13]  /*a5f0*/  ELECT P6, URZ, PT ;  /* 0x00000000003f782f */ /* 0x000fda00038c0000 */
.L_x_1277:
[----:B------:R-:W-:Y:S05]  /*a600*/  @!P6 BRA `(.L_x_1174) ;  /* 0x000000000084e947 */ /* 0x000fea0003800000 */
[----:B------:R-:W-:-:S06]  /*a610*/  ULOP3.LUT UR7, UR38, 0x2, URZ, 0xfc, !UPT ;  /* 0x0000000226077892 */ /* 0x000fcc000f8efc3f */
[----:B------:R-:W-:-:S05]  /*a620*/  IMAD.U32 R2, RZ, RZ, UR7 ;  /* 0x00000007ff027e24 */ /* 0x000fca000f8e00ff */
[----:B------:R-:W-:-:S13]  /*a630*/  ISETP.NE.AND P2, PT, R2, 0x3, PT ;  /* 0x000000030200780c */ /* 0x000fda0003f45270 */
[----:B------:R-:W-:Y:S05]  /*a640*/  @!P2 BRA `(.L_x_1249) ;  /* 0x000000000004a947 */ /* 0x000fea0003800000 */
[----:B------:R-:W-:Y:S01]  /*a650*/  BPT.TRAP 0x1 ;  /* 0x000000040000795c */ /* 0x000fe20000300000 */
.L_x_1249:
        /* <DEDUP_REMOVED lines=15> */
.L_x_1278:
[----:B------:R-:W2:Y:S02]  /*a750*/  SYNCS.PHASECHK.TRANS64.TRYWAIT P0, [R3+URZ], R2 ;  /* 0x00000002030075a7 */ /* 0x000ea4000800017f */
[----:B--2---:R-:W-:Y:S05]  /*a760*/  @!P0 BRA `(.L_x_1251) ;  /* 0x0000000400c48947 */ /* 0x004fea0003800000 */
.L_x_1279:
[----:B------:R-:W-:Y:S05]  /*a770*/  @!P2 BRA `(.L_x_1252) ;  /* 0x000000000004a947 */ /* 0x000fea0003800000 */
[----:B------:R-:W-:Y:S01]  /*a780*/  BPT.TRAP 0x1 ;  /* 0x000000040000795c */ /* 0x000fe20000300000 */
.L_x_1252:
[----:B--2---:R-:W-:-:S04]  /*a790*/  VIADD R3, R7, 0x26840 ;  /* 0x0002684007037836 */ /* 0x004fc80000000000 */
[----:B------:R-:W-:-:S04]  /*a7a0*/  IMAD R0, R0, 0x8, R3 ;  /* 0x0000000800007824 */ /* 0x000fc800078e0203 */
[----:B------:R-:W2:Y:S02]  /*a7b0*/  SYNCS.PHASECHK.TRANS64.TRYWAIT P0, [R0+URZ], R5 ;  /* 0x00000005000075a7 */ /* 0x000ea4000800017f */
[----:B--2---:R-:W-:Y:S05]  /*a7c0*/  @!P0 BRA `(.L_x_1253) ;  /* 0x0000000400c08947 */ /* 0x004fea0003800000 */
.L_x_1280:
[----:B------:R-:W-:-:S07]  /*a7d0*/  IMAD R3, R4, 0x8, R3 ;  /* 0x0000000804037824 */ /* 0x000fce00078e0203 */
.L_x_1254:
[----:B---3--:R3:W4:Y:S02]  /*a7e0*/  SYNCS.PHASECHK.TRANS64.TRYWAIT P0, [R3+URZ], R2 ;  /* 0x00000002030075a7 */ /* 0x008724000800017f */
[----:B----4-:R-:W-:Y:S05]  /*a7f0*/  @!P0 NANOSLEEP.SYNCS 0x989680 ;  /* 0x009896800000895d */ /* 0x010fea0003900000 */
[----:B------:R-:W4:Y:S02]  /*a800*/  @!P0 SYNCS.PHASECHK.TRANS64 P0, [R3+URZ], R2 ;  /* 0x00000002030085a7 */ /* 0x000f24000800007f */
[----:B----4-:R-:W-:Y:S05]  /*a810*/  @!P0 BRA `(.L_x_1254) ;  /* 0xfffffffc00f08947 */ /* 0x010fea000383ffff */
.L_x_1174:
[----:B------:R-:W-:Y:S05]  /*a820*/  BSYNC B0 ;  /* 0x0000000000007941 */ /* 0x000fea0003800000 */
.L_x_1172:
[----:B------:R-:W-:Y:S05]  /*a830*/  EXIT ;  /* 0x000000000000794d */ /* 0x000fea0003800000 */
.L_x_1142:
[----:B------:R-:W-:Y:S02]  /*a840*/  IMAD.MOV.U32 R13, RZ, RZ, R17 ;  /* 0x000000ffff0d7224 */ /* 0x000fe400078e0011 */
[----:B------:R-:W-:Y:S02]  /*a850*/  IMAD.MOV.U32 R12, RZ, RZ, RZ ;  /* 0x000000ffff0c7224 */ /* 0x000fe400078e00ff */
[----:B------:R-:W-:Y:S02]  /*a860*/  IMAD.MOV.U32 R11, RZ, RZ, 0x1f ;  /* 0x0000001fff0b7424 */ /* 0x000fe400078e00ff */
[----:B------:R-:W-:-:S07]  /*a870*/  IMAD.MOV.U32 R15, RZ, RZ, -0x1 ;  /* 0xffffffffff0f7424 */ /* 0x000fce00078e00ff */
[----:B------:R-:W-:Y:S05]  /*a880*/  WARPSYNC.COLLECTIVE R15, `(.L_x_1255) ;  /* 0x000000000f087348 */ /* 0x000fea0003c00000 */
[----:B------:R1:W2:Y:S02]  /*a890*/  SHFL.IDX P6, R14, R13, R12, R11 ;  /* 0x0000000c0d0e7389 */ /* 0x0002a400000c000b */
[----:B-12---:R-:W-:Y:S01]  /*a8a0*/  ENDCOLLECTIVE ;  /* 0x000000000000791b */ /* 0x006fe20003800000 */
.L_x_1255:
[----:B------:R-:W-:Y:S05]  /*a8b0*/  BRA `(.L_x_1256) ;  /* 0xffffff6800007947 */ /* 0x000fea000383ffff */
.L_x_1144:
[----:B--2---:R2:W3:Y:S02]  /*a8c0*/  SYNCS.PHASECHK.TRANS64.TRYWAIT P0, [R237+URZ+0x26800], R4 ;  /* 0x02680004ed0075a7 */ /* 0x0044e4000800017f */
[----:B---3--:R-:W-:Y:S05]  /*a8d0*/  @!P0 NANOSLEEP.SYNCS 0x989680 ;  /* 0x009896800000895d */ /* 0x008fea0003900000 */
[----:B------:R-:W3:Y:S02]  /*a8e0*/  @!P0 SYNCS.PHASECHK.TRANS64 P0, [R237+URZ+0x26800], R4 ;  /* 0x02680004ed0085a7 */ /* 0x000ee4000800007f */
[----:B---3--:R-:W-:Y:S05]  /*a8f0*/  @!P0 BRA `(.L_x_1144) ;  /* 0xfffffffc00f08947 */ /* 0x008fea000383ffff */
[----:B------:R-:W-:Y:S05]  /*a900*/  BRA `(.L_x_1143) ;  /* 0xffffff6800287947 */ /* 0x000fea000383ffff */
.L_x_1149:
[----:B--2---:R-:W-:-:S04]  /*a910*/  IMAD.U32 R5, RZ, RZ, UR9 ;  /* 0x00000009ff057e24 */ /* 0x004fc8000f8e00ff */
[----:B------:R2:W3:Y:S03]  /*a920*/  SYNCS.PHASECHK.TRANS64.TRYWAIT P0, [R5+URZ+0x26810], R120 ;  /* 0x02681078050075a7 */ /* 0x0004e6000800017f */
[----:B---3--:R-:W-:Y:S05]  /*a930*/  @!P0 NANOSLEEP.SYNCS 0x989680 ;  /* 0x009896800000895d */ /* 0x008fea0003900000 */
[----:B------:R-:W3:Y:S02]  /*a940*/  @!P0 SYNCS.PHASECHK.TRANS64 P0, [R5+URZ+0x26810], R120 ;  /* 0x02681078050085a7 */ /* 0x000ee4000800007f */
[----:B---3--:R-:W-:Y:S05]  /*a950*/  @!P0 BRA `(.L_x_1149) ;  /* 0xfffffffc00ec8947 */ /* 0x008fea000383ffff */
[----:B------:R-:W-:Y:S05]  /*a960*/  BRA `(.L_x_1148) ;  /* 0xffffff7000907947 */ /* 0x000fea000383ffff */
.L_x_1153:
[----:B------:R-:W-:-:S04]  /*a970*/  IMAD.U32 R121, RZ, RZ, UR9 ;  /* 0x00000009ff797e24 */ /* 0x000fc8000f8e00ff */
[----:B------:R1:W1:Y:S03]  /*a980*/  SYNCS.PHASECHK.TRANS64.TRYWAIT P0, [R121+URZ+0x26830], R120 ;  /* 0x02683078790075a7 */ /* 0x000266000800017f */
[----:B-1----:R-:W-:Y:S05]  /*a990*/  @!P0 NANOSLEEP.SYNCS 0x989680 ;  /* 0x009896800000895d */ /* 0x002fea0003900000 */
[----:B------:R-:W1:Y:S02]  /*a9a0*/  @!P0 SYNCS.PHASECHK.TRANS64 P0, [R121+URZ+0x26830], R120 ;  /* 0x02683078790085a7 */ /* 0x000e64000800007f */
[----:B-1----:R-:W-:Y:S05]  /*a9b0*/  @!P0 BRA `(.L_x_1153) ;  /* 0xfffffffc00ec8947 */ /* 0x002fea000383ffff */
[----:B------:R-:W-:Y:S05]  /*a9c0*/  BRA `(.L_x_1152) ;  /* 0xffffff7800547947 */ /* 0x000fea000383ffff */
.L_x_1182:
[----:B------:R-:W-:Y:S01]  /*a9d0*/  BSSY B1, `(.L_x_1257) ;  /* 0x0000005000017945 */ /* 0x000fe20003800000 */
[----:B------:R-:W-:-:S07]  /*a9e0*/  IMAD.MOV.U32 R15, RZ, RZ, -0x1 ;  /* 0xffffffffff0f7424 */ /* 0x000fce00078e00ff */
[----:B------:R-:W-:Y:S05]  /*a9f0*/  WARPSYNC.COLLECTIVE R15, `(.L_x_1258) ;  /* 0x000000000f087348 */ /* 0x000fea0003c00000 */
[----:B------:R-:W-:Y:S01]  /*aa00*/  NOP ;  /* 0x0000000000007918 */ /* 0x000fe20000000000 */
[----:B------:R-:W-:Y:S01]  /*aa10*/  ENDCOLLECTIVE ;  /* 0x000000000000791b */ /* 0x000fe20003800000 */
.L_x_1258:
[----:B------:R-:W-:Y:S05]  /*aa20*/  BSYNC B1 ;  /* 0x0000000000017941 */ /* 0x000fea0003800000 */
.L_x_1257:
[----:B------:R-:W-:Y:S05]  /*aa30*/  BRA `(.L_x_1259) ;  /* 0xffffffc000547947 */ /* 0x000fea000383ffff */
.L_x_1195:
[----:B------:R-:W-:Y:S01]  /*aa40*/  BSSY B1, `(.L_x_1260) ;  /* 0x0000005000017945 */ /* 0x000fe20003800000 */
[----:B------:R-:W-:-:S07]  /*aa50*/  IMAD.MOV.U32 R15, RZ, RZ, -0x1 ;  /* 0xffffffffff0f7424 */ /* 0x000fce00078e00ff */
[----:B------:R-:W-:Y:S05]  /*aa60*/  WARPSYNC.COLLECTIVE R15, `(.L_x_1261) ;  /* 0x000000000f087348 */ /* 0x000fea0003c00000 */
[----:B------:R-:W-:Y:S01]  /*aa70*/  NOP ;  /* 0x0000000000007918 */ /* 0x000fe20000000000 */
[----:B------:R-:W-:Y:S01]  /*aa80*/  ENDCOLLECTIVE ;  /* 0x000000000000791b */ /* 0x000fe20003800000 */
.L_x_1261:
[----:B------:R-:W-:Y:S05]  /*aa90*/  BSYNC B1 ;  /* 0x0000000000017941 */ /* 0x000fea0003800000 */
.L_x_1260:
[----:B------:R-:W-:Y:S05]  /*aaa0*/  BRA `(.L_x_1262) ;  /* 0xffffffc400d87947 */ /* 0x000fea000383ffff */
.L_x_1207:
[----:B------:R-:W-:Y:S01]  /*aab0*/  BSSY B1, `(.L_x_1263) ;  /* 0x0000005000017945 */ /* 0x000fe20003800000 */
[----:B------:R-:W-:-:S07]  /*aac0*/  IMAD.MOV.U32 R15, RZ, RZ, -0x1 ;  /* 0xffffffffff0f7424 */ /* 0x000fce00078e00ff */
[----:B------:R-:W-:Y:S05]  /*aad0*/  WARPSYNC.COLLECTIVE R15, `(.L_x_1264) ;  /* 0x000000000f087348 */ /* 0x000fea0003c00000 */
[----:B------:R-:W-:Y:S01]  /*aae0*/  NOP ;  /* 0x0000000000007918 */ /* 0x000fe20000000000 */
[----:B------:R-:W-:Y:S01]  /*aaf0*/  ENDCOLLECTIVE ;  /* 0x000000000000791b */ /* 0x000fe20003800000 */
.L_x_1264:
[----:B------:R-:W-:Y:S05]  /*ab00*/  BSYNC B1 ;  /* 0x0000000000017941 */ /* 0x000fea0003800000 */
.L_x_1263:
[----:B------:R-:W-:Y:S05]  /*ab10*/  BRA `(.L_x_1265) ;  /* 0xffffffc800f87947 */ /* 0x000fea000383ffff */
.L_x_1229:
[----:B-1----:R1:W2:Y:S02]  /*ab20*/  SYNCS.PHASECHK.TRANS64.TRYWAIT P0, [R16+URZ+0x26820], R3 ;  /* 0x02682003100075a7 */ /* 0x0022a4000800017f */
[----:B--2---:R-:W-:Y:S05]  /*ab30*/  @!P0 NANOSLEEP.SYNCS 0x989680 ;  /* 0x009896800000895d */ /* 0x004fea0003900000 */
[----:B------:R-:W2:Y:S02]  /*ab40*/  @!P0 SYNCS.PHASECHK.TRANS64 P0, [R16+URZ+0x26820], R3 ;  /* 0x02682003100085a7 */ /* 0x000ea4000800007f */
[----:B--2---:R-:W-:Y:S05]  /*ab50*/  @!P0 BRA `(.L_x_1229) ;  /* 0xfffffffc00f08947 */ /* 0x004fea000383ffff */
[----:B------:R-:W-:Y:S05]  /*ab60*/  BRA `(.L_x_1266) ;  /* 0xffffffd800c87947 */ /* 0x000fea000383ffff */
.L_x_1233:
[----:B-1----:R1:W3:Y:S02]  /*ab70*/  SYNCS.PHASECHK.TRANS64.TRYWAIT P1, [R16+URZ+0x26840], R21 ;  /* 0x02684015100075a7 */ /* 0x0022e4000802017f */
[----:B---3--:R-:W-:Y:S05]  /*ab80*/  @!P1 NANOSLEEP.SYNCS 0x989680 ;  /* 0x009896800000995d */ /* 0x008fea0003900000 */
[----:B------:R-:W3:Y:S02]  /*ab90*/  @!P1 SYNCS.PHASECHK.TRANS64 P1, [R16+URZ+0x26840], R21 ;  /* 0x02684015100095a7 */ /* 0x000ee4000802007f */
[----:B---3--:R-:W-:Y:S05]  /*aba0*/  @!P1 BRA `(.L_x_1233) ;  /* 0xfffffffc00f09947 */ /* 0x008fea000383ffff */
[----:B------:R-:W-:Y:S05]  /*abb0*/  BRA `(.L_x_1267) ;  /* 0xffffffe000fc7947 */ /* 0x000fea000383ffff */
.L_x_1235:
[----:B--2---:R2:W3:Y:S02]  /*abc0*/  SYNCS.PHASECHK.TRANS64.TRYWAIT P1, [R16+URZ+0x26828], R21 ;  /* 0x02682815100075a7 */ /* 0x0044e4000802017f */
[----:B---3--:R-:W-:Y:S05]  /*abd0*/  @!P1 NANOSLEEP.SYNCS 0x989680 ;  /* 0x009896800000995d */ /* 0x008fea0003900000 */
[----:B------:R-:W3:Y:S02]  /*abe0*/  @!P1 SYNCS.PHASECHK.TRANS64 P1, [R16+URZ+0x26828], R21 ;  /* 0x02682815100095a7 */ /* 0x000ee4000802007f */
[----:B---3--:R-:W-:Y:S05]  /*abf0*/  @!P1 BRA `(.L_x_1235) ;  /* 0xfffffffc00f09947 */ /* 0x008fea000383ffff */
[----:B------:R-:W-:Y:S05]  /*ac00*/  BRA `(.L_x_1268) ;  /* 0xffffffe400ac7947 */ /* 0x000fea000383ffff */
.L_x_1237:
[----:B---3--:R3:W4:Y:S02]  /*ac10*/  SYNCS.PHASECHK.TRANS64.TRYWAIT P1, [R16+URZ+0x26848], R21 ;  /* 0x02684815100075a7 */ /* 0x008724000802017f */
[----:B----4-:R-:W-:Y:S05]  /*ac20*/  @!P1 NANOSLEEP.SYNCS 0x989680 ;  /* 0x009896800000995d */ /* 0x010fea0003900000 */
[----:B------:R-:W4:Y:S02]  /*ac30*/  @!P1 SYNCS.PHASECHK.TRANS64 P1, [R16+URZ+0x26848], R21 ;  /* 0x02684815100095a7 */ /* 0x000f24000802007f */
[----:B----4-:R-:W-:Y:S05]  /*ac40*/  @!P1 BRA `(.L_x_1237) ;  /* 0xfffffffc00f09947 */ /* 0x010fea000383ffff */
[----:B------:R-:W-:Y:S05]  /*ac50*/  BRA `(.L_x_1269) ;  /* 0xffffffe8005c7947 */ /* 0x000fea000383ffff */
.L_x_1239:
[----:B------:R-:W-:-:S07]  /*ac60*/  SHF.L.U32 R5, R11, 0x1f, RZ ;  /* 0x0000001f0b057819 */ /* 0x000fce00000006ff */
.L_x_1270:
[----:B------:R1:W1:Y:S02]  /*ac70*/  SYNCS.PHASECHK.TRANS64.TRYWAIT P1, [R16+URZ+0x26820], R5 ;  /* 0x02682005100075a7 */ /* 0x000264000802017f */
[----:B-1----:R-:W-:Y:S05]  /*ac80*/  @!P1 NANOSLEEP.SYNCS 0x989680 ;  /* 0x009896800000995d */ /* 0x002fea0003900000 */
[----:B------:R-:W1:Y:S02]  /*ac90*/  @!P1 SYNCS.PHASECHK.TRANS64 P1, [R16+URZ+0x26820], R5 ;  /* 0x02682005100095a7 */ /* 0x000e64000802007f */
[----:B-1----:R-:W-:Y:S05]  /*aca0*/  @!P1 BRA `(.L_x_1270) ;  /* 0xfffffffc00f09947 */ /* 0x002fea000383ffff */
[----:B------:R-:W-:Y:S05]  /*acb0*/  BRA `(.L_x_1271) ;  /* 0xffffffe800f47947 */ /* 0x000fea000383ffff */
.L_x_1242:
[----:B-1----:R1:W3:Y:S02]  /*acc0*/  SYNCS.PHASECHK.TRANS64.TRYWAIT P1, [R16+URZ+0x26840], R13 ;  /* 0x0268400d100075a7 */ /* 0x0022e4000802017f */
[----:B---3--:R-:W-:Y:S05]  /*acd0*/  @!P1 NANOSLEEP.SYNCS 0x989680 ;  /* 0x009896800000995d */ /* 0x008fea0003900000 */
[----:B------:R-:W3:Y:S02]  /*ace0*/  @!P1 SYNCS.PHASECHK.TRANS64 P1, [R16+URZ+0x26840], R13 ;  /* 0x0268400d100095a7 */ /* 0x000ee4000802007f */
[----:B---3--:R-:W-:Y:S05]  /*acf0*/  @!P1 BRA `(.L_x_1242) ;  /* 0xfffffffc00f09947 */ /* 0x008fea000383ffff */
[----:B------:R-:W-:Y:S05]  /*ad00*/  BRA `(.L_x_1272) ;  /* 0xffffffec00c47947 */ /* 0x000fea000383ffff */
.L_x_1244:
[----:B--2---:R2:W3:Y:S02]  /*ad10*/  SYNCS.PHASECHK.TRANS64.TRYWAIT P1, [R16+URZ+0x26828], R13 ;  /* 0x0268280d100075a7 */ /* 0x0044e4000802017f */
[----:B---3--:R-:W-:Y:S05]  /*ad20*/  @!P1 NANOSLEEP.SYNCS 0x989680 ;  /* 0x009896800000995d */ /* 0x008fea0003900000 */
[----:B------:R-:W3:Y:S02]  /*ad30*/  @!P1 SYNCS.PHASECHK.TRANS64 P1, [R16+URZ+0x26828], R13 ;  /* 0x0268280d100095a7 */ /* 0x000ee4000802007f */
[----:B---3--:R-:W-:Y:S05]  /*ad40*/  @!P1 BRA `(.L_x_1244) ;  /* 0xfffffffc00f09947 */ /* 0x008fea000383ffff */
[----:B------:R-:W-:Y:S05]  /*ad50*/  BRA `(.L_x_1273) ;  /* 0xfffffff000687947 */ /* 0x000fea000383ffff */
.L_x_1246:
[----:B---3--:R3:W1:Y:S02]  /*ad60*/  SYNCS.PHASECHK.TRANS64.TRYWAIT P0, [R3+URZ+0x26840], R0 ;  /* 0x02684000030075a7 */ /* 0x008664000800017f */
[----:B-1----:R-:W-:Y:S05]  /*ad70*/  @!P0 NANOSLEEP.SYNCS 0x989680 ;  /* 0x009896800000895d */ /* 0x002fea0003900000 */
[----:B------:R-:W1:Y:S02]  /*ad80*/  @!P0 SYNCS.PHASECHK.TRANS64 P0, [R3+URZ+0x26840], R0 ;  /* 0x02684000030085a7 */ /* 0x000e64000800007f */
[----:B-1----:R-:W-:Y:S05]  /*ad90*/  @!P0 BRA `(.L_x_1246) ;  /* 0xfffffffc00f08947 */ /* 0x002fea000383ffff */
[----:B------:R-:W-:Y:S05]  /*ada0*/  BRA `(.L_x_1274) ;  /* 0xfffffff4002c7947 */ /* 0x000fea000383ffff */
.L_x_1248:
[----:B------:R-:W-:Y:S01]  /*adb0*/  BSSY B1, `(.L_x_1275) ;  /* 0x0000006000017945 */ /* 0x000fe20003800000 */
[----:B------:R-:W-:-:S07]  /*adc0*/  IMAD.MOV.U32 R15, RZ, RZ, -0x1 ;  /* 0xffffffffff0f7424 */ /* 0x000fce00078e00ff */
[----:B------:R-:W-:Y:S05]  /*add0*/  WARPSYNC.COLLECTIVE R15, `(.L_x_1276) ;  /* 0x000000000f0c7348 */ /* 0x000fea0003c00000 */
[----:B------:R-:W-:Y:S02]  /*ade0*/  ELECT P6, UR62, PT ;  /* 0x00000000003e782f */ /* 0x000fe400038c0000 */
[----:B------:R-:W-:Y:S01]  /*adf0*/  MOV R14, UR62 ;  /* 0x0000003e000e7c02 */ /* 0x000fe20008000f00 */
[----:B------:R-:W-:Y:S10]  /*ae00*/  ENDCOLLECTIVE ;  /* 0x000000000000791b */ /* 0x000ff40003800000 */
.L_x_1276:
[----:B------:R-:W-:Y:S05]  /*ae10*/  BSYNC B1 ;  /* 0x0000000000017941 */ /* 0x000fea0003800000 */
.L_x_1275:
[----:B------:R-:W-:Y:S05]  /*ae20*/  BRA `(.L_x_1277) ;  /* 0xfffffff400f47947 */ /* 0x000fea000383ffff */
.L_x_1250:
[----:B-1----:R1:W2:Y:S02]  /*ae30*/  SYNCS.PHASECHK.TRANS64.TRYWAIT P0, [R6+URZ], R5 ;  /* 0x00000005060075a7 */ /* 0x0022a4000800017f */
[----:B--2---:R-:W-:Y:S05]  /*ae40*/  @!P0 NANOSLEEP.SYNCS 0x989680 ;  /* 0x009896800000895d */ /* 0x004fea0003900000 */
[----:B------:R-:W2:Y:S02]  /*ae50*/  @!P0 SYNCS.PHASECHK.TRANS64 P0, [R6+URZ], R5 ;  /* 0x00000005060085a7 */ /* 0x000ea4000800007f */
[----:B--2---:R-:W-:Y:S05]  /*ae60*/  @!P0 BRA `(.L_x_1250) ;  /* 0xfffffffc00f08947 */ /* 0x004fea000383ffff */
[----:B------:R-:W-:Y:S05]  /*ae70*/  BRA `(.L_x_1278) ;  /* 0xfffffff800347947 */ /* 0x000fea000383ffff */
.L_x_1251:
[----:B--2---:R2:W3:Y:S02]  /*ae80*/  SYNCS.PHASECHK.TRANS64.TRYWAIT P0, [R3+URZ], R2 ;  /* 0x00000002030075a7 */ /* 0x0044e4000800017f */
[----:B---3--:R-:W-:Y:S05]  /*ae90*/  @!P0 NANOSLEEP.SYNCS 0x989680 ;  /* 0x009896800000895d */ /* 0x008fea0003900000 */
[----:B------:R-:W3:Y:S02]  /*aea0*/  @!P0 SYNCS.PHASECHK.TRANS64 P0, [R3+URZ], R2 ;  /* 0x00000002030085a7 */ /* 0x000ee4000800007f */
[----:B---3--:R-:W-:Y:S05]  /*aeb0*/  @!P0 BRA `(.L_x_1251) ;  /* 0xfffffffc00f08947 */ /* 0x008fea000383ffff */
[----:B------:R-:W-:Y:S05]  /*aec0*/  BRA `(.L_x_1279) ;  /* 0xfffffff800287947 */ /* 0x000fea000383ffff */
.L_x_1253:
[----:B--2---:R2:W3:Y:S02]  /*aed0*/  SYNCS.PHASECHK.TRANS64.TRYWAIT P0, [R0+URZ], R5 ;  /* 0x00000005000075a7 */ /* 0x0044e4000800017f */
[----:B---3--:R-:W-:Y:S05]  /*aee0*/  @!P0 NANOSLEEP.SYNCS 0x989680 ;  /* 0x009896800000895d */ /* 0x008fea0003900000 */
[----:B------:R-:W3:Y:S02]  /*aef0*/  @!P0 SYNCS.PHASECHK.TRANS64 P0, [R0+URZ], R5 ;  /* 0x00000005000085a7 */ /* 0x000ee4000800007f */
[----:B---3--:R-:W-:Y:S05]  /*af00*/  @!P0 BRA `(.L_x_1253) ;  /* 0xfffffffc00f08947 */ /* 0x008fea000383ffff */
[----:B------:R-:W-:Y:S05]  /*af10*/  BRA `(.L_x_1280) ;  /* 0xfffffff8002c7947 */ /* 0x000fea000383ffff */
.L_x_1281:
        /* <DEDUP_REMOVED lines=14> */
.L_x_3302:


//--------------------- .text._ZN7cutlass13device_kernelIN5flash11enable_sm90INS1_16FlashAttnBwdSm90INS1_25CollectiveMainloopBwdSm90ILi2ELi2ELi2EN4cute5tupleIJNS5_1CILi1EEES8_S8_EEENS6_IJNS7_ILi64EEENS7_ILi128EEENS7_ILi96EEEEEENS_10bfloat16_tEfNS_4arch4Sm90ELb0ELb1ELb1ELb0ELb0ELb1ELb0ELb0ELi2ELi1ELi2ELi1ELb1EEENS1_24CollectiveEpilogueBwdGQAISD_fSG_Li256ELb0ELb0EEENS1_19SingleTileSchedulerILb0ELb0ELb0ELi128EEEEEEEEEvNT_6ParamsE --------------------------
	.section	.text._ZN7cutlass13device_kernelIN5flash11enable_sm90INS1_16FlashAttnBwdSm90INS1_25CollectiveMainloopBwdSm90ILi2ELi2ELi2EN4cute5tupleIJNS5_1CILi1EEES8_S8_EEENS6_IJNS7_ILi64EEENS7_ILi128EEENS7_ILi96EEEEEENS_10bfloat16_tEfNS_4arch4Sm90ELb0ELb1ELb1ELb0ELb0ELb1ELb0ELb0ELi2ELi1ELi2ELi1ELb1EEENS1_24CollectiveEpilogueBwdGQAISD_fSG_Li256ELb0ELb0EEENS1_19SingleTileSchedulerILb0ELb0ELb0ELi128EEEEEEEEEvNT_6ParamsE,"ax",@progbits
	.align	128
.text._ZN7cutlass13device_kernelIN5flash11enable_sm90INS1_16FlashAttnBwdSm90INS1_25CollectiveMainloopBwdSm90ILi2ELi2ELi2EN4cute5tupleIJNS5_1CILi1EEES8_S8_EEENS6_IJNS7_ILi64EEENS7_ILi128EEENS7_ILi96EEEEEENS_10bfloat16_tEfNS_4arch4Sm90ELb0ELb1ELb1ELb0ELb0ELb1ELb0ELb0ELi2ELi1ELi2ELi1ELb1EEENS1_24CollectiveEpilogueBwdGQAISD_fSG_Li256ELb0ELb0EEENS1_19SingleTileSchedulerILb0ELb0ELb0ELi128EEEEEEEEEvNT_6ParamsE:
        .type           _ZN7cutlass13device_kernelIN5flash11enable_sm90INS1_16FlashAttnBwdSm90INS1_25CollectiveMainloopBwdSm90ILi2ELi2ELi2EN4cute5tupleIJNS5_1CILi1EEES8_S8_EEENS6_IJNS7_ILi64EEENS7_ILi128EEENS7_ILi96EEEEEENS_10bfloat16_tEfNS_4arch4Sm90ELb0ELb1ELb1ELb0ELb0ELb1ELb0ELb0ELi2ELi1ELi2ELi1ELb1EEENS1_24CollectiveEpilogueBwdGQAISD_fSG_Li256ELb0ELb0EEENS1_19SingleTileSchedulerILb0ELb0ELb0ELi128EEEEEEEEEvNT_6ParamsE,@function
        .size           _ZN7cutlass13device_kernelIN5flash11enable_sm90INS1_16FlashAttnBwdSm90INS1_25CollectiveMainloopBwdSm90ILi2ELi2ELi2EN4cute5tupleIJNS5_1CILi1EEES8_S8_EEENS6_IJNS7_ILi64EEENS7_ILi128EEENS7_ILi96EEEEEENS_10bfloat16_tEfNS_4arch4Sm90ELb0ELb1ELb1ELb0ELb0ELb1ELb0ELb0ELi2ELi1ELi2ELi1ELb1EEENS1_24CollectiveEpilogueBwdGQAISD_fSG_Li256ELb0ELb0EEENS1_19SingleTileSchedulerILb0ELb0ELb0ELi128EEEEEEEEEvNT_6ParamsE,(.L_x_3303 - _ZN7cutlass13device_kernelIN5flash11enable_sm90INS1_16FlashAttnBwdSm90INS1_25CollectiveMainloopBwdSm90ILi2ELi2ELi2EN4cute5tupleIJNS5_1CILi1EEES8_S8_EEENS6_IJNS7_ILi64EEENS7_ILi128EEENS7_ILi96EEEEEENS_10bfloat16_tEfNS_4arch4Sm90ELb0ELb1ELb1ELb0ELb0ELb1ELb0ELb0ELi2ELi1ELi2ELi1ELb1EEENS1_24CollectiveEpilogueBwdGQAISD_fSG_Li256ELb0ELb0EEENS1_19SingleTileSchedulerILb0ELb0ELb0ELi128EEEEEEEEEvNT_6ParamsE)
        .other          _ZN7cutlass13device_kernelIN5flash11enable_sm90INS1_16FlashAttnBwdSm90INS1_25CollectiveMainloopBwdSm90ILi2ELi2ELi2EN4cute5tupleIJNS5_1CILi1EEES8_S8_EEENS6_IJNS7_ILi64EEENS7_ILi128EEENS7_ILi96EEEEEENS_10bfloat16_tEfNS_4arch4Sm90ELb0ELb1ELb1ELb0ELb0ELb1ELb0ELb0ELi2ELi1ELi2ELi1ELb1EEENS1_24CollectiveEpilogueBwdGQAISD_fSG_Li256ELb0ELb0EEENS1_19SingleTileSchedulerILb0ELb0ELb0ELi128EEEEEEEEEvNT_6ParamsE,@"STO_CUDA_ENTRY STV_DEFAULT"
_ZN7cutlass13device_kernelIN5flash11enable_sm90INS1_16FlashAttnBwdSm90INS1_25CollectiveMainloopBwdSm90ILi2ELi2ELi2EN4cute5tupleIJNS5_1CILi1EEES8_S8_EEENS6_IJNS7_ILi64EEENS7_ILi128EEENS7_ILi96EEEEEENS_10bfloat16_tEfNS_4arch4Sm90ELb0ELb1ELb1ELb0ELb0ELb1ELb0ELb0ELi2ELi1ELi2ELi1ELb1EEENS1_24CollectiveEpilogueBwdGQAISD_fSG_Li256ELb0ELb0EEENS1_19SingleTileSchedulerILb0ELb0ELb0ELi128EEEEEEEEEvNT_6ParamsE:
        /* <DEDUP_REMOVED lines=24> */
.L_x_1283:
[----:B------:R-:W-:Y:S05]  /*0180*/  BSYNC B0 ;  /* 0x0000000000007941 */ /* 0x000fea0003800000 */
.L_x_1282:
        /* <DEDUP_REMOVED lines=37> */
.L_x_1284:
        /* <DEDUP_REMOVED lines=22> */
.L_x_1285:
[----:B------:R-:W-:Y:S01]  /*0540*/  PLOP3.LUT P0, PT, PT, PT, UP0, 0x80, 0x0 ;  /* 0x000000000000781c */ /* 0x000fe20003f0f008 */
[----:B------:R-:W-:Y:S01]  /*0550*/  NOP ;  /* 0x0000000000007918 */ /* 0x000fe20000000000 */
[----:B------:R-:W-:Y:S01]  /*0560*/  BSSY B6, `(.L_x_1286) ;  /* 0x000084e000067945 */ /* 0x000fe20003800000 */
[----:B-12-4-:R-:W-:Y:S10]  /*0570*/  BAR.SYNC.DEFER_BLOCKING 0x0 ;  /* 0x0000000000007b1d */ /* 0x016ff40000010000 */
[----:B------:R-:W-:Y:S05]  /*0580*/  @!P0 BRA `(.L_x_1287) ;  /* 0x0000005000608947 */ /* 0x000fea0003800000 */
.L_x_1288:
        /* <DEDUP_REMOVED lines=13> */
[----:B----4-:R-:W-:Y:S05]  /*0660*/  @!P0 BRA `(.L_x_1289) ;  /* 0x0000008000f48947 */ /* 0x010fea0003800000 */
        /* <DEDUP_REMOVED lines=73> */
.L_x_1290:
        /* <DEDUP_REMOVED lines=28> */
.L_x_1293:
        /* <DEDUP_REMOVED lines=15> */
.L_x_1292:
        /* <DEDUP_REMOVED lines=22> */
.L_x_1295:
        /* <DEDUP_REMOVED lines=15> */
.L_x_1294:
[----:B------:R-:W-:Y:S01]  /*1000*/  SHF.R.S32.HI R19, RZ, 0x1f, R18 ;  /* 0x0000001fff137819 */ /* 0x000fe20000011412 */
[----:B------:R-:W-:-:S03]  /*1010*/  UMOV UR4, 0xffffffff ;  /* 0xffffffff00047882 */ /* 0x000fc60000000000 */
[----:B------:R-:W-:-:S04]  /*1020*/  LEA.HI R0, R19, R18, RZ, 0x7 ;  /* 0x0000001213007211 */ /* 0x000fc800078f38ff */
[----:B------:R-:W-:Y:S01]  /*1030*/  SHF.R.S32.HI R17, RZ, 0x7, R0 ;  /* 0x00000007ff117819 */ /* 0x000fe20000011400 */
[----:B------:R-:W-:Y:S06]  /*1040*/  BRA.DIV UR4, `(.L_x_1296) ;  /* 0x0000007a04847947 */ /* 0x000fec000b800000 */
[----:B------:R1:W2:Y:S02]  /*1050*/  SHFL.IDX PT, R14, R17, RZ, 0x1f ;  /* 0x00001fff110e7589 */ /* 0x0002a400000e0000 */
.L_x_1368:
        /* <DEDUP_REMOVED lines=15> */
.L_x_1297:
        /* <DEDUP_REMOVED lines=19> */
.L_x_1299:
        /* <DEDUP_REMOVED lines=127> */
.L_x_1310:
[----:B------:R-:W-:-:S06]  /*1a70*/  UISETP.NE.AND UP0, UPT, UR16, 0x3, UPT ;  /* 0x000000031000788c */ /* 0x000fcc000bf05270 */
[----:B------:R-:W-:-:S13]  /*1a80*/  PLOP3.LUT P6, PT, PT, PT, UP0, 0x80, 0x0 ;  /* 0x000000000000781c */ /* 0x000fda0003fcf008 */
[----:B-1----:R-:W-:Y:S05]  /*1a90*/  @!P6 BRA `(.L_x_1300) ;  /* 0x000000000004e947 */ /* 0x002fea0003800000 */
[----:B------:R-:W-:Y:S01]  /*1aa0*/  BPT.TRAP 0x1 ;  /* 0x000000040000795c */ /* 0x000fe20000300000 */
.L_x_1300:
[----:B------:R-:W-:Y:S01]  /*1ab0*/  R2UR UR6, R237 ;  /* 0x00000000ed0672ca */ /* 0x000fe200000e0000 */
[----:B------:R-:W-:-:S05]  /*1ac0*/  IMAD.U32 R120, RZ, RZ, UR4 ;  /* 0x00000004ff787e24 */ /* 0x000fca000f8e00ff */
[----:B------:R-:W-:-:S07]  /*1ad0*/  SHF.L.U32 R120, R120, 0x1f, RZ ;  /* 0x0000001f78787819 */ /* 0x000fce00000006ff */
[----:B------:R-:W-:-:S09]  /*1ae0*/  ULEA UR6, UR5, UR6, 0x3 ;  /* 0x0000000605067291 */ /* 0x000fd2000f8e183f */
[----:B------:R1:W2:Y:S01]  /*1af0*/  SYNCS.PHASECHK.TRANS64.TRYWAIT P0, [UR6+0x26810], R120 ;  /* 0x02681078ff0075a7 */ /* 0x0002a20008000146 */
[----:B------:R-:W-:Y:S05]  /*1b00*/  @!P6 BRA `(.L_x_1301) ;  /* 0x000000000004e947 */ /* 0x000fea0003800000 */
[----:B------:R-:W-:Y:S01]  /*1b10*/  BPT.TRAP 0x1 ;  /* 0x000000040000795c */ /* 0x000fe20000300000 */
.L_x_1301:
[----:B--2---:R-:W-:Y:S05]  /*1b20*/  @P0 BRA `(.L_x_1302) ;  /* 0x0000000000080947 */ /* 0x004fea0003800000 */
[----:B------:R-:W2:Y:S02]  /*1b30*/  SYNCS.PHASECHK.TRANS64.TRYWAIT P0, [UR6+0x26810], R120 ;  /* 0x02681078ff0075a7 */ /* 0x000ea40008000146 */
[----:B--2---:R-:W-:Y:S05]  /*1b40*/  @!P0 BRA `(.L_x_1303) ;  /* 0x0000006c00f88947 */ /* 0x004fea0003800000 */
.L_x_1302:
        /* <DEDUP_REMOVED lines=66> */
.L_x_1304:
[----:B------:R1:W1:Y:S01]  /*1f70*/  SYNCS.PHASECHK.TRANS64.TRYWAIT P0, [UR6+0x26830], R120 ;  /* 0x02683078ff0075a7 */ /* 0x0002620008000146 */
[----:B------:R-:W-:Y:S05]  /*1f80*/  @!P6 BRA `(.L_x_1305) ;  /* 0x000000000004e947 */ /* 0x000fea0003800000 */
[----:B------:R-:W-:Y:S01]  /*1f90*/  BPT.TRAP 0x1 ;  /* 0x000000040000795c */ /* 0x000fe20000300000 */
.L_x_1305:
        /* <DEDUP_REMOVED lines=50> */
.L_x_1306:
        /* <DEDUP_REMOVED lines=604> */
.L_x_1308:
        /* <DEDUP_REMOVED lines=46> */
.L_x_1309:
        /* <DEDUP_REMOVED lines=62> */
.L_x_1291:
[----:B------:R-:W-:Y:S05]  /*4f40*/  @P0 BRA `(.L_x_1289) ;  /* 0x0000003800bc0947 */ /* 0x000fea0003800000 */
[----:B-1----:R-:W1:Y:S01]  /*4f50*/  S2R R4, SR_TID.X ;  /* 0x0000000000047919 */ /* 0x002e620000002100 */
[----:B------:R-:W2:Y:S01]  /*4f60*/  S2UR UR5, SR_CTAID.Y ;  /* 0x00000000000579c3 */ /* 0x000ea20000002600 */
[----:B------:R-:W-:Y:S01]  /*4f70*/  ULDC UR4, c[0x0][0x850] ;  /* 0x0002140000047ab9 */ /* 0x000fe20000000800 */
[----:B------:R-:W-:Y:S01]  /*4f80*/  ULDC.64 UR12, c[0x0][0x818] ;  /* 0x00020600000c7ab9 */ /* 0x000fe20000000a00 */
[----:B------:R-:W-:Y:S01]  /*4f90*/  UISETP.NE.AND UP0, UPT, UR4, 0x1, UPT ;  /* 0x000000010400788c */ /* 0x000fe2000bf05270 */
[----:B------:R-:W-:Y:S01]  /*4fa0*/  BSSY B0, `(.L_x_1311) ;  /* 0x0000052000007945 */ /* 0x000fe20003800000 */
[----:B------:R-:W-:Y:S01]  /*4fb0*/  ULDC.64 UR14, c[0x0][0x820] ;  /* 0x00020800000e7ab9 */ /* 0x000fe20000000a00 */
[----:B------:R-:W-:Y:S01]  /*4fc0*/  UMOV UR4, 0x400 ;  /* 0x0000040000047882 */ /* 0x000fe20000000000 */
[----:B------:R-:W-:Y:S01]  /*4fd0*/  ULDC.64 UR16, c[0x0][0x848] ;  /* 0x0002120000107ab9 */ /* 0x000fe20000000a00 */
[----:B------:R-:W3:Y:S06]  /*4fe0*/  S2UR UR9, SR_CgaCtaId ;  /* 0x00000000000979c3 */ /* 0x000eec0000008800 */
[----:B------:R-:W-:-:S02]  /*4ff0*/  @UP0 ULDC UR6, c[0x0][0x854] ;  /* 0x0002150000060ab9 */ /* 0x000fc40000000800 */
[----:B------:R-:W4:Y:S01]  /*5000*/  S2UR UR8, SR_CTAID.X ;  /* 0x00000000000879c3 */ /* 0x000f220000002500 */
[----:B--2---:R-:W-:-:S07]  /*5010*/  UIMAD.WIDE.U32 UR6, UR5, UR6, URZ ;  /* 0x00000006050672a5 */ /* 0x004fce000f8e003f */
[----:B------:R-:W2:Y:S01]  /*5020*/  S2UR UR18, SR_CTAID.Z ;  /* 0x00000000001279c3 */ /* 0x000ea20000002700 */
[----:B-1----:R-:W-:Y:S01]  /*5030*/  VIADD R3, R4, 0xffffff80 ;  /* 0xffffff8004037836 */ /* 0x002fe20000000000 */
[----:B---3--:R-:W-:-:S03]  /*5040*/  ULEA UR4, UR9, UR4, 0x18 ;  /* 0x0000000409047291 */ /* 0x008fc6000f8ec03f */
[----:B------:R-:W-:Y:S01]  /*5050*/  @UP0 ULDC UR9, c[0x0][0x858] ;  /* 0x0002160000090ab9 */ /* 0x000fe20000000800 */
[----:B------:R-:W-:Y:S01]  /*5060*/  SHF.R.S32.HI R0, RZ, 0x1f, R3 ;  /* 0x0000001fff007819 */ /* 0x000fe20000011403 */
[----:B------:R-:W-:Y:S01]  /*5070*/  @UP0 USHF.R.U32.HI UR5, URZ, UR9, UR7 ;  /* 0x000000093f050299 */ /* 0x000fe20008011607 */
[----:B------:R-:W-:Y:S01]  /*5080*/  BAR.SYNC.DEFER_BLOCKING 0x1, 0x100 ;  /* 0x0044000000007b1d */ /* 0x000fe20000010000 */
[----:B------:R-:W-:Y:S01]  /*5090*/  ISETP.NE.AND P0, PT, R3, RZ, PT ;  /* 0x000000ff0300720c */ /* 0x000fe20003f05270 */
[----:B----4-:R-:W-:Y:S01]  /*50a0*/  UIMAD UR8, UR8, 0x3000, URZ ;  /* 0x00003000080878a4 */ /* 0x010fe2000f8e023f */
[----:B------:R-:W-:Y:S01]  /*50b0*/  LEA.HI R2, R0, R3, RZ, 0x7 ;  /* 0x0000000300027211 */ /* 0x000fe200078f38ff */
[----:B------:R-:W-:Y:S02]  /*50c0*/  USHF.R.S32.HI UR10, URZ, 0x1f, UR5 ;  /* 0x0000001f3f0a7899 */ /* 0x000fe40008011405 */
[----:B------:R-:W-:Y:S01]  /*50d0*/  USHF.R.S32.HI UR9, URZ, 0x1f, UR8 ;  /* 0x0000001f3f097899 */ /* 0x000fe20008011408 */
[----:B------:R-:W-:Y:S01]  /*50e0*/  LOP3.LUT R0, R2, 0x3fffff80, RZ, 0xc0, !PT ;  /* 0x3fffff8002007812 */ /* 0x000fe200078ec0ff */
[----:B------:R-:W-:Y:S01]  /*50f0*/  UIMAD UR11, UR10, UR12, URZ ;  /* 0x0000000c0a0b72a4 */ /* 0x000fe2000f8e023f */
[----:B------:R-:W-:Y:S01]  /*5100*/  SHF.R.S32.HI R5, RZ, 0x7, R2 ;  /* 0x00000007ff057819 */ /* 0x000fe20000011402 */
[----:B------:R-:W-:-:S02]  /*5110*/  UIMAD.WIDE.U32 UR6, UR5, UR12, UR8 ;  /* 0x0000000c050672a5 */ /* 0x000fc4000f8e0008 */
[----:B------:R-:W-:Y:S01]  /*5120*/  IMAD.IADD R0, R3, 0x1, -R0 ;  /* 0x0000000103007824 */ /* 0x000fe200078e0a00 */
[----:B------:R-:W-:-:S03]  /*5130*/  UIMAD UR11, UR5, UR13, UR11 ;  /* 0x0000000d050b72a4 */ /* 0x000fc6000f8e020b */
[----:B------:R-:W-:Y:S01]  /*5140*/  IMAD R0, R5, 0x600, R0 ;  /* 0x0000060005007824 */ /* 0x000fe200078e0200 */
[----:B------:R-:W-:Y:S01]  /*5150*/  ULDC.64 UR12, c[0x0][0x840] ;  /* 0x00021000000c7ab9 */ /* 0x000fe20000000a00 */
[----:B------:R-:W-:Y:S02]  /*5160*/  UIADD3 UR7, UR7, UR11, URZ ;  /* 0x0000000b07077290 */ /* 0x000fe4000fffe03f */
[----:B------:R-:W-:Y:S01]  /*5170*/  IMAD.SHL.U32 R0, R0, 0x4, RZ ;  /* 0x0000000400007824 */ /* 0x000fe200078e00ff */
[----:B------:R-:W-:Y:S02]  /*5180*/  UIMAD UR10, UR10, UR12, URZ ;  /* 0x0000000c0a0a72a4 */ /* 0x000fe4000f8e023f */
[----:B------:R-:W-:Y:S02]  /*5190*/  UIMAD.WIDE.U32 UR8, UR5, UR12, UR8 ;  /* 0x0000000c050872a5 */ /* 0x000fe4000f8e0008 */
[----:B------:R-:W-:Y:S01]  /*51a0*/  LEA R0, R0, UR4, 0x2 ;  /* 0x0000000400007c11 */ /* 0x000fe2000f8e10ff */
[----:B------:R-:W-:-:S02]  /*51b0*/  UIMAD UR12, UR5, UR13, UR10 ;  /* 0x0000000d050c72a4 */ /* 0x000fc4000f8e020a */
[----:B--2---:R-:W-:Y:S02]  /*51c0*/  USHF.R.S32.HI UR5, URZ, 0x1f, UR18 ;  /* 0x0000001f3f057899 */ /* 0x004fe40008011412 */
[----:B------:R1:W-:Y:S01]  /*51d0*/  STS.128 [R0], R24 ;  /* 0x0000001800007388 */ /* 0x0003e20000000c00 */
[----:B------:R-:W-:Y:S02]  /*51e0*/  UIADD3 UR9, UR9, UR12, URZ ;  /* 0x0000000c09097290 */ /* 0x000fe4000fffe03f */
[----:B------:R-:W-:Y:S01]  /*51f0*/  UIMAD UR10, UR5, UR14, URZ ;  /* 0x0000000e050a72a4 */ /* 0x000fe2000f8e023f */
[----:B------:R1:W-:Y:S01]  /*5200*/  STS.128 [R0+0x800], R28 ;  /* 0x0008001c00007388 */ /* 0x0003e20000000c00 */
[----:B------:R-:W-:Y:S02]  /*5210*/  UIMAD UR5, UR5, UR16, URZ ;  /* 0x00000010050572a4 */ /* 0x000fe4000f8e023f */
[----:B------:R-:W-:Y:S01]  /*5220*/  UIMAD UR10, UR18, UR15, UR10 ;  /* 0x0000000f120a72a4 */ /* 0x000fe2000f8e020a */
[----:B------:R1:W-:Y:S01]  /*5230*/  STS.128 [R0+0x1000], R32 ;  /* 0x0010002000007388 */ /* 0x0003e20000000c00 */
[----:B------:R-:W-:-:S02]  /*5240*/  UIMAD.WIDE.U32 UR6, UR18, UR14, UR6 ;  /* 0x0000000e120672a5 */ /* 0x000fc4000f8e0006 */
[----:B------:R-:W-:Y:S01]  /*5250*/  UIMAD UR5, UR18, UR17, UR5 ;  /* 0x00000011120572a4 */ /* 0x000fe2000f8e0205 */
[----:B------:R1:W-:Y:S01]  /*5260*/  STS.128 [R0+0x1800], R36 ;  /* 0x0018002400007388 */ /* 0x0003e20000000c00 */
[----:B------:R-:W-:Y:S01]  /*5270*/  UIMAD.WIDE.U32 UR8, UR18, UR16, UR8 ;  /* 0x00000010120872a5 */ /* 0x000fe2000f8e0008 */
[----:B------:R-:W-:Y:S02]  /*5280*/  ULDC.64 UR12, c[0x0][0x800] ;  /* 0x00020000000c7ab9 */ /* 0x000fe40000000a00 */
[----:B------:R1:W-:Y:S01]  /*5290*/  STS.128 [R0+0x2000], R40 ;  /* 0x0020002800007388 */ /* 0x0003e20000000c00 */
[----:B------:R-:W-:Y:S01]  /*52a0*/  ULDC.64 UR14, c[0x0][0x828] ;  /* 0x00020a00000e7ab9 */ /* 0x000fe20000000a00 */
[----:B------:R-:W-:Y:S02]  /*52b0*/  UIADD3 UR7, UR7, UR10, URZ ;  /* 0x0000000a07077290 */ /* 0x000fe4000fffe03f */
[----:B------:R1:W-:Y:S01]  /*52c0*/  STS.128 [R0+0x2800], R44 ;  /* 0x0028002c00007388 */ /* 0x0003e20000000c00 */
[----:B------:R-:W-:-:S02]  /*52d0*/  ULEA UR12, UP0, UR6, UR12, 0x2 ;  /* 0x0000000c060c7291 */ /* 0x000fc4000f80103f */
[----:B------:R-:W-:Y:S01]  /*52e0*/  UIADD3 UR5, UR9, UR5, URZ ;  /* 0x0000000509057290 */ /* 0x000fe2000fffe03f */
[----:B------:R1:W-:Y:S01]  /*52f0*/  STS.128 [R0+0x3000], R48 ;  /* 0x0030003000007388 */ /* 0x0003e20000000c00 */
[----:B------:R-:W-:Y:S02]  /*5300*/  ULEA UR14, UP1, UR8, UR14, 0x2 ;  /* 0x0000000e080e7291 */ /* 0x000fe4000f82103f */
[----:B------:R-:W-:Y:S01]  /*5310*/  ULEA.HI.X UR13, UR6, UR13, UR7, 0x2, UP0 ;  /* 0x0000000d060d7291 */ /* 0x000fe200080f1407 */
[----:B------:R1:W-:Y:S01]  /*5320*/  STS.128 [R0+0x3800], R52 ;  /* 0x0038003400007388 */ /* 0x0003e20000000c00 */
[----:B------:R-:W-:-:S03]  /*5330*/  ULEA.HI.X UR7, UR8, UR15, UR5, 0x2, UP1 ;  /* 0x0000000f08077291 */ /* 0x000fc600088f1405 */
        /* <DEDUP_REMOVED lines=10> */
[----:B--2---:R-:W-:Y:S06]  /*53e0*/  BAR.SYNC.DEFER_BLOCKING 0x1, 0x100 ;  /* 0x0044000000007b1d */ /* 0x004fec0000010000 */
[----:B------:R-:W-:Y:S05]  /*53f0*/  @P0 BRA `(.L_x_1312) ;  /* 0x0000000000300947 */ /* 0x000fea0003800000 */
[----:B------:R-:W-:Y:S01]  /*5400*/  PLOP3.LUT P0, PT, PT, PT, PT, 0x80, 0x0 ;  /* 0x000000000000781c */ /* 0x000fe20003f0f070 */
[----:B------:R-:W-:Y:S01]  /*5410*/  UMOV UR5, 0xc00 ;  /* 0x00000c0000057882 */ /* 0x000fe20000000000 */
[----:B------:R-:W-:Y:S01]  /*5420*/  UMOV UR8, 0x0 ;  /* 0x0000000000087882 */ /* 0x000fe20000000000 */
[----:B------:R-:W-:Y:S01]  /*5430*/  UMOV UR9, 0x14f00000 ;  /* 0x14f0000000097882 */ /* 0x000fe20000000000 */
[----:B------:R-:W-:-:S09]  /*5440*/  UMOV UR6, UR14 ;  /* 0x0000000e00067c82 */ /* 0x000fd20008000000 */
.L_x_1313:
[----:B------:R-:W-:Y:S01]  /*5450*/  @P0 ELECT P1, URZ, PT ;  /* 0x00000000003f082f */ /* 0x000fe20003820000 */
[----:B------:R2:W-:-:S12]  /*5460*/  UBLKRED.G.S.ADD.F32.RN [UR6], [UR4], UR5, desc[UR8] ;  /* 0x00000806040073bb */ /* 0x0005d800080a1405 */
[----:B------:R-:W-:Y:S02]  /*5470*/  @P1 PLOP3.LUT P0, PT, P1, PT, PT, 0x8, 0x0 ;  /* 0x000000000000181c */ /* 0x000fe40000f0e170 */
[----:B------:R-:W-:-:S11]  /*5480*/  PLOP3.LUT P1, PT, PT, PT, PT, 0x8, 0x0 ;  /* 0x000000000000781c */ /* 0x000fd60003f2e170 */
[----:B--2---:R-:W-:Y:S05]  /*5490*/  @P0 BRA.U.ANY `(.L_x_1313) ;  /* 0xfffffffd00ec0947 */ /* 0x004fea000393ffff */
[----:B------:R0:W-:Y:S01]  /*54a0*/  UTMACMDFLUSH ;  /* 0x00000000000079b7 */ /* 0x0001e20000000000 */
[----:B------:R-:W-:-:S04]  /*54b0*/  DEPBAR.LE SB0, 0x0 ;  /* 0x000080000000791a */ /* 0x000fc80000000000 */
.L_x_1312:
[----:B------:R-:W-:Y:S05]  /*54c0*/  BSYNC B0 ;  /* 0x0000000000007941 */ /* 0x000fea0003800000 */
.L_x_1311:
        /* <DEDUP_REMOVED lines=28> */
.L_x_1314:
[----:B------:R-:W-:Y:S01]  /*5690*/  @P0 ELECT P1, URZ, PT ;  /* 0x00000000003f082f */ /* 0x000fe20003820000 */
[----:B------:R2:W-:-:S12]  /*56a0*/  UBLKRED.G.S.ADD.F32.RN [UR6], [UR4], UR5, desc[UR8] ;  /* 0x00000806040073bb */ /* 0x0005d800080a1405 */
[----:B------:R-:W-:Y:S02]  /*56b0*/  @P1 PLOP3.LUT P0, PT, P1, PT, PT, 0x8, 0x0 ;  /* 0x000000000000181c */ /* 0x000fe40000f0e170 */
[----:B------:R-:W-:-:S11]  /*56c0*/  PLOP3.LUT P1, PT, PT, PT, PT, 0x8, 0x0 ;  /* 0x000000000000781c */ /* 0x000fd60003f2e170 */
[----:B--2---:R-:W-:Y:S05]  /*56d0*/  @P0 BRA.U.ANY `(.L_x_1314) ;  /* 0xfffffffd00ec0947 */ /* 0x004fea000393ffff */
[----:B------:R0:W-:Y:S01]  /*56e0*/  UTMACMDFLUSH ;  /* 0x00000000000079b7 */ /* 0x0001e20000000000 */
[----:B------:R-:W-:-:S04]  /*56f0*/  DEPBAR.LE SB0, 0x0 ;  /* 0x000080000000791a */ /* 0x000fc80000000000 */
[----:B------:R-:W-:Y:S05]  /*5700*/  BRA `(.L_x_1289) ;  /* 0x0000003000cc7947 */ /* 0x000fea0003800000 */
.L_x_1287:
        /* <DEDUP_REMOVED lines=40> */
.L_x_1316:
[----:B------:R-:W-:Y:S02]  /*5990*/  UISETP.GT.AND UP0, UPT, UR8, UR5, UPT ;  /* 0x000000050800728c */ /* 0x000fe4000bf04270 */
[----:B------:R-:W-:Y:S02]  /*59a0*/  USHF.R.S32.HI UR14, URZ, 0x1f, UR12 ;  /* 0x0000001f3f0e7899 */ /* 0x000fe4000801140c */
[----:B------:R-:W-:Y:S02]  /*59b0*/  USHF.R.S32.HI UR4, URZ, 0x1f, UR13 ;  /* 0x0000001f3f047899 */ /* 0x000fe4000801140d */
[----:B------:R-:W-:-:S13]  /*59c0*/  PLOP3.LUT P0, PT, PT, PT, UP0, 0x80, 0x0 ;  /* 0x000000000000781c */ /* 0x000fda0003f0f008 */
[----:B------:R-:W-:Y:S05]  /*59d0*/  @!P0 BRA `(.L_x_1289) ;  /* 0x0000003000188947 */ /* 0x000fea0003800000 */
[----:B------:R-:W-:Y:S01]  /*59e0*/  ULDC.64 UR10, c[0x0][0x2d8] ;  /* 0x0000b600000a7ab9 */ /* 0x000fe20000000a00 */
[----:B------:R-:W-:Y:S01]  /*59f0*/  ELECT P0, URZ, PT ;  /* 0x00000000003f782f */ /* 0x000fe20003800000 */
[----:B------:R-:W-:Y:S02]  /*5a00*/  UIMAD UR9, UR4, UR10, URZ ;  /* 0x0000000a040972a4 */ /* 0x000fe4000f8e023f */
[----:B------:R-:W-:Y:S02]  /*5a10*/  UIADD3 UR4, -UR5, UR8, URZ ;  /* 0x0000000805047290 */ /* 0x000fe4000fffe13f */
[----:B------:R-:W-:Y:S02]  /*5a20*/  UIMAD.WIDE.U32 UR6, UR13, UR10, URZ ;  /* 0x0000000a0d0672a5 */ /* 0x000fe4000f8e003f */
[----:B------:R-:W-:Y:S02]  /*5a30*/  ULOP3.LUT UR4, UR4, 0x1, URZ, 0xc0, !UPT ;  /* 0x0000000104047892 */ /* 0x000fe4000f8ec03f */
[----:B------:R-:W-:-:S02]  /*5a40*/  UIMAD UR9, UR13, UR11, UR9 ;  /* 0x0000000b0d0972a4 */ /* 0x000fc4000f8e0209 */
[----:B------:R-:W-:Y:S01]  /*5a50*/  UISETP.NE.U32.AND UP0, UPT, UR4, 0x1, UPT ;  /* 0x000000010400788c */ /* 0x000fe2000bf05070 */
[----:B------:R-:W-:Y:S01]  /*5a60*/  ULDC.64 UR10, c[0x0][0x2e0] ;  /* 0x0000b800000a7ab9 */ /* 0x000fe20000000a00 */
[----:B------:R-:W-:Y:S02]  /*5a70*/  UIADD3 UR7, UR7, UR9, URZ ;  /* 0x0000000907077290 */ /* 0x000fe4000fffe03f */
[----:B------:R-:W-:Y:S02]  /*5a80*/  UIMAD UR9, UR14, UR10, URZ ;  /* 0x0000000a0e0972a4 */ /* 0x000fe4000f8e023f */
[----:B------:R-:W-:Y:S01]  /*5a90*/  PLOP3.LUT P1, PT, PT, PT, UP0, 0x80, 0x0 ;  /* 0x000000000000781c */ /* 0x000fe20003f2f008 */
[----:B------:R-:W-:Y:S02]  /*5aa0*/  UIMAD.WIDE.U32 UR6, UR12, UR10, UR6 ;  /* 0x0000000a0c0672a5 */ /* 0x000fe4000f8e0006 */
[----:B------:R-:W-:-:S04]  /*5ab0*/  UIMAD UR9, UR12, UR11, UR9 ;  /* 0x0000000b0c0972a4 */ /* 0x000fc8000f8e0209 */
[----:B------:R-:W-:-:S06]  /*5ac0*/  UIADD3 UR9, UR7, UR9, URZ ;  /* 0x0000000907097290 */ /* 0x000fcc000fffe03f */
[----:B------:R-:W-:Y:S06]  /*5ad0*/  @P1 BRA `(.L_x_1317) ;  /* 0x0000000000bc1947 */ /* 0x000fec0003800000 */
        /* <DEDUP_REMOVED lines=18> */
.L_x_1319:
[----:B------:R-:W-:Y:S05]  /*5c00*/  BSYNC B0 ;  /* 0x0000000000007941 */ /* 0x000fea0003800000 */
.L_x_1318:
        /* <DEDUP_REMOVED lines=19> */
.L_x_1321:
[----:B------:R-:W-:Y:S05]  /*5d40*/  BSYNC B0 ;  /* 0x0000000000007941 */ /* 0x000fea0003800000 */
.L_x_1320:
[----:B------:R-:W-:Y:S06]  /*5d50*/  BAR.ARV 0xa, 0xa0 ;  /* 0x0282800000007b1d */ /* 0x000fec0000002000 */
[----:B------:R-:W-:Y:S04]  /*5d60*/  BSSY B0, `(.L_x_1322) ;  /* 0x0000003000007945 */ /* 0x000fe80003800000 */
[----:B------:R-:W-:Y:S05]  /*5d70*/  @!P0 BRA `(.L_x_1323) ;  /* 0x0000000000048947 */ /* 0x000fea0003800000 */
[----:B------:R-:W-:-:S04]  /*5d80*/  DEPBAR.LE SB0, 0x0 ;  /* 0x000080000000791a */ /* 0x000fc80000000000 */
.L_x_1323:
[----:B------:R-:W-:Y:S05]  /*5d90*/  BSYNC B0 ;  /* 0x0000000000007941 */ /* 0x000fea0003800000 */
.L_x_1322:
[----:B------:R-:W-:Y:S06]  /*5da0*/  BAR.ARV 0xb, 0xa0 ;  /* 0x02c2800000007b1d */ /* 0x000fec0000002000 */
[----:B------:R-:W-:Y:S01]  /*5db0*/  UIADD3 UR12, UR5, 0x1, URZ ;  /* 0x00000001050c7890 */ /* 0x000fe2000fffe03f */
[----:B------:R-:W-:Y:S11]  /*5dc0*/  BRA `(.L_x_1324) ;  /* 0x0000000000047947 */ /* 0x000ff60003800000 */
.L_x_1317:
[----:B------:R-:W-:-:S05]  /*5dd0*/  UMOV UR12, UR5 ;  /* 0x00000005000c7c82 */ /* 0x000fca0008000000 */
.L_x_1324:
        /* <DEDUP_REMOVED lines=17> */
.L_x_1337:
        /* <DEDUP_REMOVED lines=20> */
.L_x_1326:
[----:B------:R-:W-:Y:S05]  /*6030*/  BSYNC B0 ;  /* 0x0000000000007941 */ /* 0x000fea0003800000 */
.L_x_1325:
        /* <DEDUP_REMOVED lines=13> */
.L_x_1328:
[----:B------:R-:W-:Y:S05]  /*6110*/  BSYNC B0 ;  /* 0x0000000000007941 */ /* 0x000fea0003800000 */
.L_x_1327:
[----:B------:R-:W-:Y:S06]  /*6120*/  BAR.ARV 0xa, 0xa0 ;  /* 0x0282800000007b1d */ /* 0x000fec0000002000 */
[----:B------:R-:W-:Y:S04]  /*6130*/  BSSY B0, `(.L_x_1329) ;  /* 0x0000003000007945 */ /* 0x000fe80003800000 */
[----:B------:R-:W-:Y:S05]  /*6140*/  @!P0 BRA `(.L_x_1330) ;  /* 0x0000000000048947 */ /* 0x000fea0003800000 */
[----:B------:R-:W-:-:S04]  /*6150*/  DEPBAR.LE SB0, 0x0 ;  /* 0x000080000000791a */ /* 0x000fc80000000000 */
.L_x_1330:
[----:B------:R-:W-:Y:S05]  /*6160*/  BSYNC B0 ;  /* 0x0000000000007941 */ /* 0x000fea0003800000 */
.L_x_1329:
        /* <DEDUP_REMOVED lines=13> */
.L_x_1332:
[----:B------:R-:W-:Y:S05]  /*6240*/  BSYNC B0 ;  /* 0x0000000000007941 */ /* 0x000fea0003800000 */
.L_x_1331:
        /* <DEDUP_REMOVED lines=13> */
.L_x_1334:
[----:B------:R-:W-:Y:S05]  /*6320*/  BSYNC B0 ;  /* 0x0000000000007941 */ /* 0x000fea0003800000 */
.L_x_1333:
[----:B------:R-:W-:Y:S01]  /*6330*/  UIADD3 UR12, UR12, 0x2, URZ ;  /* 0x000000020c0c7890 */ /* 0x000fe2000fffe03f */
[----:B------:R-:W-:Y:S06]  /*6340*/  BAR.ARV 0xa, 0xa0 ;  /* 0x0282800000007b1d */ /* 0x000fec0000002000 */
[----:B------:R-:W-:Y:S01]  /*6350*/  UISETP.GE.AND UP0, UPT, UR12, UR8, UPT ;  /* 0x000000080c00728c */ /* 0x000fe2000bf06270 */
[----:B------:R-:W-:Y:S04]  /*6360*/  BSSY B0, `(.L_x_1335) ;  /* 0x0000003000007945 */ /* 0x000fe80003800000 */
[----:B------:R-:W-:Y:S06]  /*6370*/  @!P0 BRA `(.L_x_1336) ;  /* 0x0000000000048947 */ /* 0x000fec0003800000 */
[----:B------:R-:W-:-:S04]  /*6380*/  DEPBAR.LE SB0, 0x0 ;  /* 0x000080000000791a */ /* 0x000fc80000000000 */
.L_x_1336:
[----:B------:R-:W-:Y:S05]  /*6390*/  BSYNC B0 ;  /* 0x0000000000007941 */ /* 0x000fea0003800000 */
.L_x_1335:
[----:B------:R-:W-:Y:S06]  /*63a0*/  BAR.ARV 0xb, 0xa0 ;  /* 0x02c2800000007b1d */ /* 0x000fec0000002000 */
[----:B------:R-:W-:Y:S01]  /*63b0*/  PLOP3.LUT P1, PT, PT, PT, UP0, 0x80, 0x0 ;  /* 0x000000000000781c */ /* 0x000fe20003f2f008 */
[----:B------:R-:W-:Y:S02]  /*63c0*/  UIADD3 UR20, UR20, 0x3000, URZ ;  /* 0x0000300014147890 */ /* 0x000fe4000fffe03f */
[----:B------:R-:W-:-:S10]  /*63d0*/  UIADD3 UR4, UR4, 0x3000, URZ ;  /* 0x0000300004047890 */ /* 0x000fd4000fffe03f */
[----:B------:R-:W-:Y:S05]  /*63e0*/  @!P1 BRA `(.L_x_1337) ;  /* 0xfffffff800c09947 */ /* 0x000fea000383ffff */
[----:B------:R-:W-:Y:S05]  /*63f0*/  BRA `(.L_x_1289) ;  /* 0x0000002400907947 */ /* 0x000fea0003800000 */
.L_x_1315:
        /* <DEDUP_REMOVED lines=33> */
.L_x_1339:
        /* <DEDUP_REMOVED lines=43> */
.L_x_1369:
        /* <DEDUP_REMOVED lines=15> */
.L_x_1342:
        /* <DEDUP_REMOVED lines=63> */
[----:B------:R-:W-:Y:S01]  /*6da0*/  UIADD3 UR56, UR8, 0x3000, URZ ;  /* 0x0000300008387890 */ /* 0x000fe2000fffe03f */
[----:B------:R-:W-:Y:S01]  /*6db0*/  UMOV UR58, 0x30 ;  /* 0x00000030003a7882 */ /* 0x000fe20000000000 */
[----:B------:R-:W-:-:S02]  /*6dc0*/  UMOV UR59, UR11 ;  /* 0x0000000b003b7c82 */ /* 0x000fc40008000000 */
[----:B------:R1:W-:Y:S01]  /*6dd0*/  STL [R1], R6 ;  /* 0x0000000601007387 */ /* 0x0003e20000100800 */
[----:B------:R-:W-:Y:S01]  /*6de0*/  ISETP.GE.AND P1, PT, R4, R6, PT ;  /* 0x000000060400720c */ /* 0x000fe20003f26270 */
[----:B------:R-:W-:Y:S01]  /*6df0*/  UMOV UR60, UR12 ;  /* 0x0000000c003c7c82 */ /* 0x000fe20008000000 */
[----:B------:R-:W-:Y:S01]  /*6e00*/  UMOV UR61, UR21 ;  /* 0x00000015003d7c82 */ /* 0x000fe20008000000 */
[----:B------:R-:W-:Y:S01]  /*6e10*/  UTMALDG.4D [UR16], [UR48], desc[UR50] ;  /* 0x00003210300075b4 */ /* 0x000fe20008019000 */
[----:B------:R-:W-:Y:S01]  /*6e20*/  UMOV UR57, UR9 ;  /* 0x0000000900397c82 */ /* 0x000fe20008000000 */
        /* <DEDUP_REMOVED lines=11> */
[----:B------:R-:W-:Y:S01]  /*6ee0*/  UIADD3 UR32, UR8, 0x2000, URZ ;  /* 0x0000200008207890 */ /* 0x000fe2000fffe03f */
[----:B------:R-:W-:Y:S01]  /*6ef0*/  UMOV UR25, UR9 ;  /* 0x0000000900197c82 */ /* 0x000fe20008000000 */
[----:B------:R-:W-:Y:S01]  /*6f00*/  UMOV UR34, 0x20 ;  /* 0x0000002000227882 */ /* 0x000fe20000000000 */
[----:B------:R-:W-:Y:S01]  /*6f10*/  UMOV UR35, UR11 ;  /* 0x0000000b00237c82 */ /* 0x000fe20008000000 */
[----:B------:R-:W-:Y:S01]  /*6f20*/  UMOV UR36, UR12 ;  /* 0x0000000c00247c82 */ /* 0x000fe20008000000 */
[----:B------:R-:W-:Y:S01]  /*6f30*/  UMOV UR33, UR9 ;  /* 0x0000000900217c82 */ /* 0x000fe20008000000 */
[----:B------:R-:W-:Y:S01]  /*6f40*/  UIADD3 UR48, UR8, 0x4000, URZ ;  /* 0x0000400008307890 */ /* 0x000fe2000fffe03f */
[----:B------:R2:W-:Y:S01]  /*6f50*/  UTMALDG.4D [UR24], [UR46], desc[UR54] ;  /* 0x000036182e0075b4 */ /* 0x0005e20008019000 */
[----:B------:R-:W-:Y:S01]  /*6f60*/  UMOV UR50, 0x40 ;  /* 0x0000004000327882 */ /* 0x000fe20000000000 */
[----:B------:R-:W-:Y:S01]  /*6f70*/  UMOV UR51, UR11 ;  /* 0x0000000b00337c82 */ /* 0x000fe20008000000 */
[----:B------:R-:W-:Y:S01]  /*6f80*/  UMOV UR52, UR12 ;  /* 0x0000000c00347c82 */ /* 0x000fe20008000000 */
[----:B------:R-:W-:Y:S01]  /*6f90*/  UMOV UR53, UR21 ;  /* 0x0000001500357c82 */ /* 0x000fe20008000000 */
[----:B------:R-:W-:Y:S01]  /*6fa0*/  UMOV UR49, UR9 ;  /* 0x0000000900317c82 */ /* 0x000fe20008000000 */
[----:B------:R3:W-:Y:S01]  /*6fb0*/  UTMALDG.4D [UR32], [UR46], desc[UR54] ;  /* 0x000036202e0075b4 */ /* 0x0007e20008019000 */
[----:B----4-:R-:W-:Y:S01]  /*6fc0*/  UMOV UR10, 0x40 ;  /* 0x00000040000a7882 */ /* 0x010fe20000000000 */
[----:B------:R1:W-:Y:S01]  /*6fd0*/  UTMALDG.4D [UR56], [UR46], desc[UR54] ;  /* 0x000036382e0075b4 */ /* 0x0003e20008019000 */
[----:B------:R1:W-:Y:S01]  /*6fe0*/  UTMALDG.4D [UR48], [UR46], desc[UR54] ;  /* 0x000036302e0075b4 */ /* 0x0003e20008019000 */
[----:B--2---:R-:W-:Y:S01]  /*6ff0*/  UIADD3 UR24, UR8, 0x6000, URZ ;  /* 0x0000600008187890 */ /* 0x004fe2000fffe03f */
[----:B------:R-:W-:Y:S01]  /*7000*/  UMOV UR26, UR18 ;  /* 0x00000012001a7c82 */ /* 0x000fe20008000000 */
[----:B------:R1:W-:Y:S01]  /*7010*/  UTMALDG.4D [UR40], [UR46], desc[UR54] ;  /* 0x000036282e0075b4 */ /* 0x0003e20008019000 */
[----:B---3--:R-:W-:-:S02]  /*7020*/  UIADD3 UR32, UR8, 0x8000, URZ ;  /* 0x0000800008207890 */ /* 0x008fc4000fffe03f */
[----:B------:R-:W-:-:S04]  /*7030*/  UIADD3 UR8, UR8, 0xa000, URZ ;  /* 0x0000a00008087890 */ /* 0x000fc8000fffe03f */
[----:B------:R1:W-:Y:S03]  /*7040*/  UTMALDG.4D [UR24], [UR30], desc[UR54] ;  /* 0x000036181e0075b4 */ /* 0x0003e60008019000 */
        /* <DEDUP_REMOVED lines=21> */
.L_x_1353:
[----:B--234-:R-:W-:-:S04]  /*71a0*/  SHF.L.U32 R21, R11, 0x1f, RZ ;  /* 0x0000001f0b157819 */ /* 0x01cfc800000006ff */
[----:B------:R-:W1:Y:S02]  /*71b0*/  SYNCS.PHASECHK.TRANS64.TRYWAIT P1, [R16+URZ+0x26840], R21 ;  /* 0x02684015100075a7 */ /* 0x000e64000802017f */
[----:B-1----:R-:W-:Y:S05]  /*71c0*/  @!P1 BRA `(.L_x_1345) ;  /* 0x00000018009c9947 */ /* 0x002fea0003800000 */
.L_x_1370:
[----:B------:R-:W-:Y:S05]  /*71d0*/  @P0 BRA `(.L_x_1346) ;  /* 0x0000000000140947 */ /* 0x000fea0003800000 */
[----:B------:R-:W-:Y:S01]  /*71e0*/  ISETP.NE.AND P1, PT, R6, RZ, PT ;  /* 0x000000ff0600720c */ /* 0x000fe20003f25270 */
[----:B------:R-:W-:-:S04]  /*71f0*/  IMAD.MOV.U32 R3, RZ, RZ, 0x3100 ;  /* 0x00003100ff037424 */ /* 0x000fc800078e00ff */
[----:B------:R3:W-:Y:S08]  /*7200*/  SYNCS.ARRIVE.TRANS64 RZ, [R16+URZ+0x26830], R3 ;  /* 0x0268300310ff79a7 */ /* 0x0007f0000800003f */
[----:B------:R-:W-:Y:S05]  /*7210*/  @!P1 BRA `(.L_x_1346) ;  /* 0x0000000000049947 */ /* 0x000fea0003800000 */
[----:B------:R-:W-:Y:S01]  /*7220*/  BPT.TRAP 0x1 ;  /* 0x000000040000795c */ /* 0x000fe20000300000 */
.L_x_1346:
        /* <DEDUP_REMOVED lines=43> */
.L_x_1371:
[----:B------:R-:W-:Y:S05]  /*74e0*/  @P0 BRA `(.L_x_1348) ;  /* 0x0000000000140947 */ /* 0x000fea0003800000 */
[----:B------:R-:W-:Y:S01]  /*74f0*/  ISETP.NE.AND P1, PT, R6, RZ, PT ;  /* 0x000000ff0600720c */ /* 0x000fe20003f25270 */
[----:B------:R-:W-:-:S04]  /*7500*/  IMAD.MOV.U32 R2, RZ, RZ, 0x3100 ;  /* 0x00003100ff027424 */ /* 0x000fc800078e00ff */
[----:B------:R3:W-:Y:S08]  /*7510*/  SYNCS.ARRIVE.TRANS64 RZ, [R16+URZ+0x26818], R2 ;  /* 0x0268180210ff79a7 */ /* 0x0007f0000800003f */
[----:B------:R-:W-:Y:S05]  /*7520*/  @!P1 BRA `(.L_x_1348) ;  /* 0x0000000000049947 */ /* 0x000fea0003800000 */
[----:B------:R-:W-:Y:S01]  /*7530*/  BPT.TRAP 0x1 ;  /* 0x000000040000795c */ /* 0x000fe20000300000 */
.L_x_1348:
        /* <DEDUP_REMOVED lines=43> */
.L_x_1372:
[----:B------:R-:W-:Y:S05]  /*77f0*/  @P0 BRA `(.L_x_1350) ;  /* 0x0000000000140947 */ /* 0x000fea0003800000 */
[----:B------:R-:W-:Y:S01]  /*7800*/  ISETP.NE.AND P1, PT, R6, RZ, PT ;  /* 0x000000ff0600720c */ /* 0x000fe20003f25270 */
[----:B-123--:R-:W-:-:S04]  /*7810*/  IMAD.MOV.U32 R21, RZ, RZ, 0x3100 ;  /* 0x00003100ff157424 */ /* 0x00efc800078e00ff */
[----:B------:R4:W-:Y:S08]  /*7820*/  SYNCS.ARRIVE.TRANS64 RZ, [R16+URZ+0x26838], R21 ;  /* 0x0268381510ff79a7 */ /* 0x0009f0000800003f */
[----:B------:R-:W-:Y:S05]  /*7830*/  @!P1 BRA `(.L_x_1350) ;  /* 0x0000000000049947 */ /* 0x000fea0003800000 */
[----:B------:R-:W-:Y:S01]  /*7840*/  BPT.TRAP 0x1 ;  /* 0x000000040000795c */ /* 0x000fe20000300000 */
.L_x_1350:
        /* <DEDUP_REMOVED lines=38> */
.L_x_1374:
[----:B------:R-:W-:Y:S05]  /*7ab0*/  @P0 BRA `(.L_x_1352) ;  /* 0x0000000000140947 */ /* 0x000fea0003800000 */
[----:B------:R-:W-:Y:S01]  /*7ac0*/  ISETP.NE.AND P1, PT, R6, RZ, PT ;  /* 0x000000ff0600720c */ /* 0x000fe20003f25270 */
[----:B------:R-:W-:-:S04]  /*7ad0*/  IMAD.MOV.U32 R5, RZ, RZ, 0x3100 ;  /* 0x00003100ff057424 */ /* 0x000fc800078e00ff */
[----:B------:R1:W-:Y:S08]  /*7ae0*/  SYNCS.ARRIVE.TRANS64 RZ, [R16+URZ+0x26810], R5 ;  /* 0x0268100510ff79a7 */ /* 0x0003f0000800003f */
[----:B------:R-:W-:Y:S05]  /*7af0*/  @!P1 BRA `(.L_x_1352) ;  /* 0x0000000000049947 */ /* 0x000fea0003800000 */
[----:B------:R-:W-:Y:S01]  /*7b00*/  BPT.TRAP 0x1 ;  /* 0x000000040000795c */ /* 0x000fe20000300000 */
.L_x_1352:
        /* <DEDUP_REMOVED lines=44> */
.L_x_1344:
[----:B------:R-:W3:Y:S02]  /*7dd0*/  LDL.LU R4, [R1+0x4] ;  /* 0x0000040001047983 */ /* 0x000ee40000300800 */
[----:B---3--:R-:W-:Y:S02]  /*7de0*/  ISETP.NE.AND P1, PT, R4, RZ, PT ;  /* 0x000000ff0400720c */ /* 0x008fe40003f25270 */
[----:B------:R1:W5:Y:S11]  /*7df0*/  LDL R4, [R1] ;  /* 0x0000000001047983 */ /* 0x0003760000100800 */
[----:B-1----:R-:W-:Y:S05]  /*7e00*/  @!P1 BRA `(.L_x_1343) ;  /* 0x0000000400809947 */ /* 0x002fea0003800000 */
[----:B------:R-:W-:-:S04]  /*7e10*/  SHF.L.U32 R13, R11, 0x1f, RZ ;  /* 0x0000001f0b0d7819 */ /* 0x000fc800000006ff */
[----:B------:R-:W1:Y:S02]  /*7e20*/  SYNCS.PHASECHK.TRANS64.TRYWAIT P1, [R16+URZ+0x26840], R13 ;  /* 0x0268400d100075a7 */ /* 0x000e64000802017f */
[----:B-1----:R-:W-:Y:S05]  /*7e30*/  @!P1 BRA `(.L_x_1354) ;  /* 0x0000000c00d49947 */ /* 0x002fea0003800000 */
.L_x_1375:
[----:B------:R-:W-:Y:S05]  /*7e40*/  @P0 BRA `(.L_x_1355) ;  /* 0x0000000000140947 */ /* 0x000fea0003800000 */
[----:B------:R-:W-:Y:S01]  /*7e50*/  ISETP.NE.AND P1, PT, R6, RZ, PT ;  /* 0x000000ff0600720c */ /* 0x000fe20003f25270 */
[----:B--2---:R-:W-:-:S04]  /*7e60*/  IMAD.MOV.U32 R5, RZ, RZ, 0x3100 ;  /* 0x00003100ff057424 */ /* 0x004fc800078e00ff */
[----:B------:R3:W-:Y:S08]  /*7e70*/  SYNCS.ARRIVE.TRANS64 RZ, [R16+URZ+0x26830], R5 ;  /* 0x0268300510ff79a7 */ /* 0x0007f0000800003f */
[----:B------:R-:W-:Y:S05]  /*7e80*/  @!P1 BRA `(.L_x_1355) ;  /* 0x0000000000049947 */ /* 0x000fea0003800000 */
[----:B------:R-:W-:Y:S01]  /*7e90*/  BPT.TRAP 0x1 ;  /* 0x000000040000795c */ /* 0x000fe20000300000 */
.L_x_1355:
        /* <DEDUP_REMOVED lines=40> */
.L_x_1376:
[----:B------:R-:W-:Y:S05]  /*8120*/  @P0 BRA `(.L_x_1357) ;  /* 0x0000000000140947 */ /* 0x000fea0003800000 */
[----:B------:R-:W-:Y:S01]  /*8130*/  ISETP.NE.AND P0, PT, R6, RZ, PT ;  /* 0x000000ff0600720c */ /* 0x000fe20003f05270 */
[----:B------:R-:W-:-:S04]  /*8140*/  IMAD.MOV.U32 R5, RZ, RZ, 0x3100 ;  /* 0x00003100ff057424 */ /* 0x000fc800078e00ff */
[----:B------:R3:W-:Y:S08]  /*8150*/  SYNCS.ARRIVE.TRANS64 RZ, [R16+URZ+0x26818], R5 ;  /* 0x0268180510ff79a7 */ /* 0x0007f0000800003f */
[----:B------:R-:W-:Y:S05]  /*8160*/  @!P0 BRA `(.L_x_1357) ;  /* 0x0000000000048947 */ /* 0x000fea0003800000 */
[----:B------:R-:W-:Y:S01]  /*8170*/  BPT.TRAP 0x1 ;  /* 0x000000040000795c */ /* 0x000fe20000300000 */
.L_x_1357:
        /* <DEDUP_REMOVED lines=41> */
.L_x_1343:
[----:B------:R-:W3:Y:S01]  /*8410*/  S2R R0, SR_TID.X ;  /* 0x0000000000007919 */ /* 0x000ee20000002100 */
[----:B------:R-:W-:Y:S01]  /*8420*/  IMAD R3, R19, 0x8, R16 ;  /* 0x0000000813037824 */ /* 0x000fe200078e0210 */
[----:B---3--:R-:W-:Y:S02]  /*8430*/  LOP3.LUT R2, R0, 0x7f, RZ, 0xc0, !PT ;  /* 0x0000007f00027812 */ /* 0x008fe400078ec0ff */
[----:B------:R-:W-:Y:S02]  /*8440*/  SHF.L.U32 R0, R11, 0x1f, RZ ;  /* 0x0000001f0b007819 */ /* 0x000fe400000006ff */
[----:B------:R-:W-:Y:S02]  /*8450*/  ISETP.NE.AND P1, PT, R2, RZ, PT ;  /* 0x000000ff0200720c */ /* 0x000fe40003f25270 */
[----:B------:R-:W3:Y:S02]  /*8460*/  SYNCS.PHASECHK.TRANS64.TRYWAIT P0, [R3+URZ+0x26840], R0 ;  /* 0x02684000030075a7 */ /* 0x000ee4000800017f */
[----:B---3--:R-:W-:Y:S09]  /*8470*/  @!P0 BRA `(.L_x_1358) ;  /* 0x00000008006c8947 */ /* 0x008ff20003800000 */
.L_x_1377:
[----:B------:R-:W-:Y:S05]  /*8480*/  @P1 BRA `(.L_x_1359) ;  /* 0x0000000000181947 */ /* 0x000fea0003800000 */
[----:B------:R-:W1:Y:S01]  /*8490*/  S2R R2, SR_TID.X ;  /* 0x0000000000027919 */ /* 0x000e620000002100 */
[----:B---3--:R-:W-:-:S04]  /*84a0*/  IMAD.MOV.U32 R0, RZ, RZ, 0x3100 ;  /* 0x00003100ff007424 */ /* 0x008fc800078e00ff */
[----:B------:R3:W-:Y:S01]  /*84b0*/  SYNCS.ARRIVE.TRANS64 RZ, [R3+URZ+0x26830], R0 ;  /* 0x0268300003ff79a7 */ /* 0x0007e2000800003f */
[----:B-1----:R-:W-:-:S13]  /*84c0*/  LOP3.LUT P0, RZ, R2, 0x1f, RZ, 0xc0, !PT ;  /* 0x0000001f02ff7812 */ /* 0x002fda000780c0ff */
[----:B---3--:R-:W-:Y:S05]  /*84d0*/  @!P0 BRA `(.L_x_1359) ;  /* 0x0000000000048947 */ /* 0x008fea0003800000 */
[----:B------:R-:W-:Y:S01]  /*84e0*/  BPT.TRAP 0x1 ;  /* 0x000000040000795c */ /* 0x000fe20000300000 */
.L_x_1359:
        /* <DEDUP_REMOVED lines=47> */
.L_x_1340:
[----:B------:R-:W-:Y:S05]  /*87e0*/  BSYNC B0 ;  /* 0x0000000000007941 */ /* 0x000fea0003800000 */
.L_x_1338:
[----:B------:R-:W-:-:S03]  /*87f0*/  UMOV UR7, 0xffffffff ;  /* 0xffffffff00077882 */ /* 0x000fc60000000000 */
[----:B------:R-:W-:Y:S05]  /*8800*/  BRA.DIV UR7, `(.L_x_1360) ;  /* 0x00000006079c7947 */ /* 0x000fea000b800000 */
[----:B------:R-:W-:-:S13]  /*8810*/  ELECT P6, URZ, PT ;  /* 0x00000000003f782f */ /* 0x000fda00038c0000 */
.L_x_1380:
[----:B------:R-:W-:Y:S05]  /*8820*/  @!P6 BRA `(.L_x_1289) ;  /* 0x000000000084e947 */ /* 0x000fea0003800000 */
[----:B------:R-:W-:-:S06]  /*8830*/  ULOP3.LUT UR7, UR38, 0x2, URZ, 0xfc, !UPT ;  /* 0x0000000226077892 */ /* 0x000fcc000f8efc3f */
[----:B------:R-:W-:-:S05]  /*8840*/  IMAD.U32 R2, RZ, RZ, UR7 ;  /* 0x00000007ff027e24 */ /* 0x000fca000f8e00ff */
[----:B------:R-:W-:-:S13]  /*8850*/  ISETP.NE.AND P2, PT, R2, 0x3, PT ;  /* 0x000000030200780c */ /* 0x000fda0003f45270 */
[----:B------:R-:W-:Y:S05]  /*8860*/  @!P2 BRA `(.L_x_1361) ;  /* 0x000000000004a947 */ /* 0x000fea0003800000 */
[----:B------:R-:W-:Y:S01]  /*8870*/  BPT.TRAP 0x1 ;  /* 0x000000040000795c */ /* 0x000fe20000300000 */
.L_x_1361:
        /* <DEDUP_REMOVED lines=15> */
.L_x_1381:
[----:B------:R-:W2:Y:S02]  /*8970*/  SYNCS.PHASECHK.TRANS64.TRYWAIT P0, [R3+URZ], R2 ;  /* 0x00000002030075a7 */ /* 0x000ea4000800017f */
[----:B--2---:R-:W-:Y:S05]  /*8980*/  @!P0 BRA `(.L_x_1363) ;  /* 0x0000000400708947 */ /* 0x004fea0003800000 */
.L_x_1382:
[----:B------:R-:W-:Y:S05]  /*8990*/  @!P2 BRA `(.L_x_1364) ;  /* 0x000000000004a947 */ /* 0x000fea0003800000 */
[----:B------:R-:W-:Y:S01]  /*89a0*/  BPT.TRAP 0x1 ;  /* 0x000000040000795c */ /* 0x000fe20000300000 */
.L_x_1364:
[----:B--2---:R-:W-:-:S04]  /*89b0*/  VIADD R3, R7, 0x26840 ;  /* 0x0002684007037836 */ /* 0x004fc80000000000 */
[----:B------:R-:W-:-:S04]  /*89c0*/  IMAD R0, R0, 0x8, R3 ;  /* 0x0000000800007824 */ /* 0x000fc800078e0203 */
[----:B------:R-:W2:Y:S02]  /*89d0*/  SYNCS.PHASECHK.TRANS64.TRYWAIT P0, [R0+URZ], R5 ;  /* 0x00000005000075a7 */ /* 0x000ea4000800017f */
[----:B--2---:R-:W-:Y:S05]  /*89e0*/  @!P0 BRA `(.L_x_1365) ;  /* 0x00000004006c8947 */ /* 0x004fea0003800000 */
.L_x_1383:
[----:B------:R-:W-:-:S07]  /*89f0*/  IMAD R3, R4, 0x8, R3 ;  /* 0x0000000804037824 */ /* 0x000fce00078e0203 */
.L_x_1366:
[----:B---3--:R3:W4:Y:S02]  /*8a00*/  SYNCS.PHASECHK.TRANS64.TRYWAIT P0, [R3+URZ], R2 ;  /* 0x00000002030075a7 */ /* 0x008724000800017f */
[----:B----4-:R-:W-:Y:S05]  /*8a10*/  @!P0 NANOSLEEP.SYNCS 0x989680 ;  /* 0x009896800000895d */ /* 0x010fea0003900000 */
[----:B------:R-:W4:Y:S02]  /*8a20*/  @!P0 SYNCS.PHASECHK.TRANS64 P0, [R3+URZ], R2 ;  /* 0x00000002030085a7 */ /* 0x000f24000800007f */
[----:B----4-:R-:W-:Y:S05]  /*8a30*/  @!P0 BRA `(.L_x_1366) ;  /* 0xfffffffc00f08947 */ /* 0x010fea000383ffff */
.L_x_1289:
[----:B------:R-:W-:Y:S05]  /*8a40*/  BSYNC B6 ;  /* 0x0000000000067941 */ /* 0x000fea0003800000 */
.L_x_1286:
[----:B------:R-:W-:Y:S05]  /*8a50*/  EXIT ;  /* 0x000000000000794d */ /* 0x000fea0003800000 */
.L_x_1296:
[----:B------:R-:W-:Y:S02]  /*8a60*/  IMAD.MOV.U32 R13, RZ, RZ, R17 ;  /* 0x000000ffff0d7224 */ /* 0x000fe400078e0011 */
[----:B------:R-:W-:Y:S02]  /*8a70*/  IMAD.MOV.U32 R12, RZ, RZ, RZ ;  /* 0x000000ffff0c7224 */ /* 0x000fe400078e00ff */
[----:B------:R-:W-:Y:S02]  /*8a80*/  IMAD.MOV.U32 R11, RZ, RZ, 0x1f ;  /* 0x0000001fff0b7424 */ /* 0x000fe400078e00ff */
[----:B------:R-:W-:-:S07]  /*8a90*/  IMAD.MOV.U32 R15, RZ, RZ, -0x1 ;  /* 0xffffffffff0f7424 */ /* 0x000fce00078e00ff */
[----:B------:R-:W-:Y:S05]  /*8aa0*/  WARPSYNC.COLLECTIVE R15, `(.L_x_1367) ;  /* 0x000000000f087348 */ /* 0x000fea0003c00000 */
[----:B------:R1:W2:Y:S02]  /*8ab0*/  SHFL.IDX P6, R14, R13, R12, R11 ;  /* 0x0000000c0d0e7389 */ /* 0x0002a400000c000b */
[----:B-12---:R-:W-:Y:S01]  /*8ac0*/  ENDCOLLECTIVE ;  /* 0x000000000000791b */ /* 0x006fe20003800000 */
.L_x_1367:
[----:B------:R-:W-:Y:S05]  /*8ad0*/  BRA `(.L_x_1368) ;  /* 0xffffff8400607947 */ /* 0x000fea000383ffff */
.L_x_1298:
[----:B--2---:R2:W3:Y:S02]  /*8ae0*/  SYNCS.PHASECHK.TRANS64.TRYWAIT P0, [R237+URZ+0x26800], R4 ;  /* 0x02680004ed0075a7 */ /* 0x0044e4000800017f */
[----:B---3--:R-:W-:Y:S05]  /*8af0*/  @!P0 NANOSLEEP.SYNCS 0x989680 ;  /* 0x009896800000895d */ /* 0x008fea0003900000 */
[----:B------:R-:W3:Y:S02]  /*8b00*/  @!P0 SYNCS.PHASECHK.TRANS64 P0, [R237+URZ+0x26800], R4 ;  /* 0x02680004ed0085a7 */ /* 0x000ee4000800007f */
[----:B---3--:R-:W-:Y:S05]  /*8b10*/  @!P0 BRA `(.L_x_1298) ;  /* 0xfffffffc00f08947 */ /* 0x008fea000383ffff */
[----:B------:R-:W-:Y:S05]  /*8b20*/  BRA `(.L_x_1297) ;  /* 0xffffff8400887947 */ /* 0x000fea000383ffff */
.L_x_1303:
[----:B--2---:R-:W-:-:S04]  /*8b30*/  IMAD.U32 R5, RZ, RZ, UR6 ;  /* 0x00000006ff057e24 */ /* 0x004fc8000f8e00ff */
[----:B------:R2:W3:Y:S03]  /*8b40*/  SYNCS.PHASECHK.TRANS64.TRYWAIT P0, [R5+URZ+0x26810], R120 ;  /* 0x02681078050075a7 */ /* 0x0004e6000800017f */
[----:B---3--:R-:W-:Y:S05]  /*8b50*/  @!P0 NANOSLEEP.SYNCS 0x989680 ;  /* 0x009896800000895d */ /* 0x008fea0003900000 */
[----:B------:R-:W3:Y:S02]  /*8b60*/  @!P0 SYNCS.PHASECHK.TRANS64 P0, [R5+URZ+0x26810], R120 ;  /* 0x02681078050085a7 */ /* 0x000ee4000800007f */
[----:B---3--:R-:W-:Y:S05]  /*8b70*/  @!P0 BRA `(.L_x_1303) ;  /* 0xfffffffc00ec8947 */ /* 0x008fea000383ffff */
[----:B------:R-:W-:Y:S05]  /*8b80*/  BRA `(.L_x_1302) ;  /* 0xffffff8c00f07947 */ /* 0x000fea000383ffff */
.L_x_1307:
[----:B------:R-:W-:-:S04]  /*8b90*/  IMAD.U32 R121, RZ, RZ, UR6 ;  /* 0x00000006ff797e24 */ /* 0x000fc8000f8e00ff */
[----:B------:R1:W1:Y:S03]  /*8ba0*/  SYNCS.PHASECHK.TRANS64.TRYWAIT P0, [R121+URZ+0x26830], R120 ;  /* 0x02683078790075a7 */ /* 0x000266000800017f */
[----:B-1----:R-:W-:Y:S05]  /*8bb0*/  @!P0 NANOSLEEP.SYNCS 0x989680 ;  /* 0x009896800000895d */ /* 0x002fea0003900000 */
[----:B------:R-:W1:Y:S02]  /*8bc0*/  @!P0 SYNCS.PHASECHK.TRANS64 P0, [R121+URZ+0x26830], R120 ;  /* 0x02683078790085a7 */ /* 0x000e64000800007f */
[----:B-1----:R-:W-:Y:S05]  /*8bd0*/  @!P0 BRA `(.L_x_1307) ;  /* 0xfffffffc00ec8947 */ /* 0x002fea000383ffff */
[----:B------:R-:W-:Y:S05]  /*8be0*/  BRA `(.L_x_1306) ;  /* 0xffffff9400b47947 */ /* 0x000fea000383ffff */
.L_x_1341:
[----:B-1----:R1:W2:Y:S02]  /*8bf0*/  SYNCS.PHASECHK.TRANS64.TRYWAIT P0, [R16+URZ+0x26820], R3 ;  /* 0x02682003100075a7 */ /* 0x0022a4000800017f */
[----:B--2---:R-:W-:Y:S05]  /*8c00*/  @!P0 NANOSLEEP.SYNCS 0x989680 ;  /* 0x009896800000895d */ /* 0x004fea0003900000 */
[----:B------:R-:W2:Y:S02]  /*8c10*/  @!P0 SYNCS.PHASECHK.TRANS64 P0, [R16+URZ+0x26820], R3 ;  /* 0x02682003100085a7 */ /* 0x000ea4000800007f */
[----:B--2---:R-:W-:Y:S05]  /*8c20*/  @!P0 BRA `(.L_x_1341) ;  /* 0xfffffffc00f08947 */ /* 0x004fea000383ffff */
[----:B------:R-:W-:Y:S05]  /*8c30*/  BRA `(.L_x_1369) ;  /* 0xffffffdc00207947 */ /* 0x000fea000383ffff */
.L_x_1345:
[----:B-1----:R1:W3:Y:S02]  /*8c40*/  SYNCS.PHASECHK.TRANS64.TRYWAIT P1, [R16+URZ+0x26840], R21 ;  /* 0x02684015100075a7 */ /* 0x0022e4000802017f */
[----:B---3--:R-:W-:Y:S05]  /*8c50*/  @!P1 NANOSLEEP.SYNCS 0x989680 ;  /* 0x009896800000995d */ /* 0x008fea0003900000 */
[----:B------:R-:W3:Y:S02]  /*8c60*/  @!P1 SYNCS.PHASECHK.TRANS64 P1, [R16+URZ+0x26840], R21 ;  /* 0x02684015100095a7 */ /* 0x000ee4000802007f */
[----:B---3--:R-:W-:Y:S05]  /*8c70*/  @!P1 BRA `(.L_x_1345) ;  /* 0xfffffffc00f09947 */ /* 0x008fea000383ffff */
[----:B------:R-:W-:Y:S05]  /*8c80*/  BRA `(.L_x_1370) ;  /* 0xffffffe400507947 */ /* 0x000fea000383ffff */
.L_x_1347:
[----:B--2---:R2:W3:Y:S02]  /*8c90*/  SYNCS.PHASECHK.TRANS64.TRYWAIT P1, [R16+URZ+0x26828], R21 ;  /* 0x02682815100075a7 */ /* 0x0044e4000802017f */
[----:B---3--:R-:W-:Y:S05]  /*8ca0*/  @!P1 NANOSLEEP.SYNCS 0x989680 ;  /* 0x009896800000995d */ /* 0x008fea0003900000 */
[----:B------:R-:W3:Y:S02]  /*8cb0*/  @!P1 SYNCS.PHASECHK.TRANS64 P1, [R16+URZ+0x26828], R21 ;  /* 0x02682815100095a7 */ /* 0x000ee4000802007f */
[----:B---3--:R-:W-:Y:S05]  /*8cc0*/  @!P1 BRA `(.L_x_1347) ;  /* 0xfffffffc00f09947 */ /* 0x008fea000383ffff */
[----:B------:R-:W-:Y:S05]  /*8cd0*/  BRA `(.L_x_1371) ;  /* 0xffffffe800007947 */ /* 0x000fea000383ffff */
.L_x_1349:
[----:B---3--:R3:W4:Y:S02]  /*8ce0*/  SYNCS.PHASECHK.TRANS64.TRYWAIT P1, [R16+URZ+0x26848], R21 ;  /* 0x02684815100075a7 */ /* 0x008724000802017f */
[----:B----4-:R-:W-:Y:S05]  /*8cf0*/  @!P1 NANOSLEEP.SYNCS 0x989680 ;  /* 0x009896800000995d */ /* 0x010fea0003900000 */
[----:B------:R-:W4:Y:S02]  /*8d00*/  @!P1 SYNCS.PHASECHK.TRANS64 P1, [R16+URZ+0x26848], R21 ;  /* 0x02684815100095a7 */ /* 0x000f24000802007f */
[----:B----4-:R-:W-:Y:S05]  /*8d10*/  @!P1 BRA `(.L_x_1349) ;  /* 0xfffffffc00f09947 */ /* 0x010fea000383ffff */
[----:B------:R-:W-:Y:S05]  /*8d20*/  BRA `(.L_x_1372) ;  /* 0xffffffe800b07947 */ /* 0x000fea000383ffff */
.L_x_1351:
[----:B------:R-:W-:-:S07]  /*8d30*/  SHF.L.U32 R5, R11, 0x1f, RZ ;  /* 0x0000001f0b057819 */ /* 0x000fce00000006ff */
.L_x_1373:
[----:B------:R1:W1:Y:S02]  /*8d40*/  SYNCS.PHASECHK.TRANS64.TRYWAIT P1, [R16+URZ+0x26820], R5 ;  /* 0x02682005100075a7 */ /* 0x000264000802017f */
[----:B-1----:R-:W-:Y:S05]  /*8d50*/  @!P1 NANOSLEEP.SYNCS 0x989680 ;  /* 0x009896800000995d */ /* 0x002fea0003900000 */
[----:B------:R-:W1:Y:S02]  /*8d60*/  @!P1 SYNCS.PHASECHK.TRANS64 P1, [R16+URZ+0x26820], R5 ;  /* 0x02682005100095a7 */ /* 0x000e64000802007f */
[----:B-1----:R-:W-:Y:S05]  /*8d70*/  @!P1 BRA `(.L_x_1373) ;  /* 0xfffffffc00f09947 */ /* 0x002fea000383ffff */
[----:B------:R-:W-:Y:S05]  /*8d80*/  BRA `(.L_x_1374) ;  /* 0xffffffec00487947 */ /* 0x000fea000383ffff */
.L_x_1354:
[----:B-1----:R1:W3:Y:S02]  /*8d90*/  SYNCS.PHASECHK.TRANS64.TRYWAIT P1, [R16+URZ+0x26840], R13 ;  /* 0x0268400d100075a7 */ /* 0x0022e4000802017f */
[----:B---3--:R-:W-:Y:S05]  /*8da0*/  @!P1 NANOSLEEP.SYNCS 0x989680 ;  /* 0x009896800000995d */ /* 0x008fea0003900000 */
[----:B------:R-:W3:Y:S02]  /*8db0*/  @!P1 SYNCS.PHASECHK.TRANS64 P1, [R16+URZ+0x26840], R13 ;  /* 0x0268400d100095a7 */ /* 0x000ee4000802007f */
[----:B---3--:R-:W-:Y:S05]  /*8dc0*/  @!P1 BRA `(.L_x_1354) ;  /* 0xfffffffc00f09947 */ /* 0x008fea000383ffff */
[----:B------:R-:W-:Y:S05]  /*8dd0*/  BRA `(.L_x_1375) ;  /* 0xfffffff000187947 */ /* 0x000fea000383ffff */
.L_x_1356:
[----:B--2---:R2:W3:Y:S02]  /*8de0*/  SYNCS.PHASECHK.TRANS64.TRYWAIT P1, [R16+URZ+0x26828], R13 ;  /* 0x0268280d100075a7 */ /* 0x0044e4000802017f */
[----:B---3--:R-:W-:Y:S05]  /*8df0*/  @!P1 NANOSLEEP.SYNCS 0x989680 ;  /* 0x009896800000995d */ /* 0x008fea0003900000 */
[----:B------:R-:W3:Y:S02]  /*8e00*/  @!P1 SYNCS.PHASECHK.TRANS64 P1, [R16+URZ+0x26828], R13 ;  /* 0x0268280d100095a7 */ /* 0x000ee4000802007f */
[----:B---3--:R-:W-:Y:S05]  /*8e10*/  @!P1 BRA `(.L_x_1356) ;  /* 0xfffffffc00f09947 */ /* 0x008fea000383ffff */
[----:B------:R-:W-:Y:S05]  /*8e20*/  BRA `(.L_x_1376) ;  /* 0xfffffff000bc7947 */ /* 0x000fea000383ffff */
.L_x_1358:
[----:B---3--:R3:W1:Y:S02]  /*8e30*/  SYNCS.PHASECHK.TRANS64.TRYWAIT P0, [R3+URZ+0x26840], R0 ;  /* 0x02684000030075a7 */ /* 0x008664000800017f */
[----:B-1----:R-:W-:Y:S05]  /*8e40*/  @!P0 NANOSLEEP.SYNCS 0x989680 ;  /* 0x009896800000895d */ /* 0x002fea0003900000 */
[----:B------:R-:W1:Y:S02]  /*8e50*/  @!P0 SYNCS.PHASECHK.TRANS64 P0, [R3+URZ+0x26840], R0 ;  /* 0x02684000030085a7 */ /* 0x000e64000800007f */
[----:B-1----:R-:W-:Y:S05]  /*8e60*/  @!P0 BRA `(.L_x_1358) ;  /* 0xfffffffc00f08947 */ /* 0x002fea000383ffff */
[----:B------:R-:W-:Y:S05]  /*8e70*/  BRA `(.L_x_1377) ;  /* 0xfffffff400807947 */ /* 0x000fea000383ffff */
.L_x_1360:
[----:B------:R-:W-:Y:S01]  /*8e80*/  BSSY B0, `(.L_x_1378) ;  /* 0x0000006000007945 */ /* 0x000fe20003800000 */
[----:B------:R-:W-:-:S07]  /*8e90*/  IMAD.MOV.U32 R15, RZ, RZ, -0x1 ;  /* 0xffffffffff0f7424 */ /* 0x000fce00078e00ff */
[----:B------:R-:W-:Y:S05]  /*8ea0*/  WARPSYNC.COLLECTIVE R15, `(.L_x_1379) ;  /* 0x000000000f0c7348 */ /* 0x000fea0003c00000 */
[----:B------:R-:W-:Y:S02]  /*8eb0*/  ELECT P6, UR62, PT ;  /* 0x00000000003e782f */ /* 0x000fe400038c0000 */
[----:B------:R-:W-:Y:S01]  /*8ec0*/  MOV R14, UR62 ;  /* 0x0000003e000e7c02 */ /* 0x000fe20008000f00 */
[----:B------:R-:W-:Y:S10]  /*8ed0*/  ENDCOLLECTIVE ;  /* 0x000000000000791b */ /* 0x000ff40003800000 */
.L_x_1379:
[----:B------:R-:W-:Y:S05]  /*8ee0*/  BSYNC B0 ;  /* 0x0000000000007941 */ /* 0x000fea0003800000 */
.L_x_1378:
[----:B------:R-:W-:Y:S05]  /*8ef0*/  BRA `(.L_x_1380) ;  /* 0xfffffff800487947 */ /* 0x000fea000383ffff */
.L_x_1362:
[----:B-1----:R1:W2:Y:S02]  /*8f00*/  SYNCS.PHASECHK.TRANS64.TRYWAIT P0, [R6+URZ], R5 ;  /* 0x00000005060075a7 */ /* 0x0022a4000800017f */
[----:B--2---:R-:W-:Y:S05]  /*8f10*/  @!P0 NANOSLEEP.SYNCS 0x989680 ;  /* 0x009896800000895d */ /* 0x004fea0003900000 */
[----:B------:R-:W2:Y:S02]  /*8f20*/  @!P0 SYNCS.PHASECHK.TRANS64 P0, [R6+URZ], R5 ;  /* 0x00000005060085a7 */ /* 0x000ea4000800007f */
[----:B--2---:R-:W-:Y:S05]  /*8f30*/  @!P0 BRA `(.L_x_1362) ;  /* 0xfffffffc00f08947 */ /* 0x004fea000383ffff */
[----:B------:R-:W-:Y:S05]  /*8f40*/  BRA `(.L_x_1381) ;  /* 0xfffffff800887947 */ /* 0x000fea000383ffff */
.L_x_1363:
[----:B--2---:R2:W3:Y:S02]  /*8f50*/  SYNCS.PHASECHK.TRANS64.TRYWAIT P0, [R3+URZ], R2 ;  /* 0x00000002030075a7 */ /* 0x0044e4000800017f */
[----:B---3--:R-:W-:Y:S05]  /*8f60*/  @!P0 NANOSLEEP.SYNCS 0x989680 ;  /* 0x009896800000895d */ /* 0x008fea0003900000 */
[----:B------:R-:W3:Y:S02]  /*8f70*/  @!P0 SYNCS.PHASECHK.TRANS64 P0, [R3+URZ], R2 ;  /* 0x00000002030085a7 */ /* 0x000ee4000800007f */
[----:B---3--:R-:W-:Y:S05]  /*8f80*/  @!P0 BRA `(.L_x_1363) ;  /* 0xfffffffc00f08947 */ /* 0x008fea000383ffff */
[----:B------:R-:W-:Y:S05]  /*8f90*/  BRA `(.L_x_1382) ;  /* 0xfffffff8007c7947 */ /* 0x000fea000383ffff */
.L_x_1365:
[----:B--2---:R2:W3:Y:S02]  /*8fa0*/  SYNCS.PHASECHK.TRANS64.TRYWAIT P0, [R0+URZ], R5 ;  /* 0x00000005000075a7 */ /* 0x0044e4000800017f */
[----:B---3--:R-:W-:Y:S05]  /*8fb0*/  @!P0 NANOSLEEP.SYNCS 0x989680 ;  /* 0x009896800000895d */ /* 0x008fea0003900000 */
[----:B------:R-:W3:Y:S02]  /*8fc0*/  @!P0 SYNCS.PHASECHK.TRANS64 P0, [R0+URZ], R5 ;  /* 0x00000005000085a7 */ /* 0x000ee4000800007f */
[----:B---3--:R-:W-:Y:S05]  /*8fd0*/  @!P0 BRA `(.L_x_1365) ;  /* 0xfffffffc00f08947 */ /* 0x008fea000383ffff */
[----:B------:R-:W-:Y:S05]  /*8fe0*/  BRA `(.L_x_1383) ;  /* 0xfffffff800807947 */ /* 0x000fea000383ffff */
.L_x_1384:
        /* <DEDUP_REMOVED lines=9> */
.L_x_3303:


//--------------------- .text._ZN7cutlass13device_kernelIN5flash11enable_sm90INS1_16FlashAttnBwdSm90INS1_25CollectiveMainloopBwdSm90ILi2ELi2ELi2EN4cute5tupleIJNS5_1CILi1EEES8_S8_EEENS6_IJNS7_ILi64EEENS7_ILi128EEENS7_ILi96EEEEEENS_10bfloat16_tEfNS_4arch4Sm90ELb0ELb1ELb1ELb0ELb1ELb1ELb0ELb0ELi2ELi1ELi2ELi1ELb1EEENS1_24CollectiveEpilogueBwdGQAISD_fSG_Li256ELb0ELb1EEENS1_19SingleTileSchedulerILb0ELb0ELb0ELi128EEEEEEEEEvNT_6ParamsE --------------------------
	.section	.text._ZN7cutlass13device_kernelIN5flash11enable_sm90INS1_16FlashAttnBwdSm90INS1_25CollectiveMainloopBwdSm90ILi2ELi2ELi2EN4cute5tupleIJNS5_1CILi1EEES8_S8_EEENS6_IJNS7_ILi64EEENS7_ILi128EEENS7_ILi96EEEEEENS_10bfloat16_tEfNS_4arch4Sm90ELb0ELb1ELb1ELb0ELb1ELb1ELb0ELb0ELi2ELi1ELi2ELi1ELb1EEENS1_24CollectiveEpilogueBwdGQAISD_fSG_Li256ELb0ELb1EEENS1_19SingleTileSchedulerILb0ELb0ELb0ELi128EEEEEEEEEvNT_6ParamsE,"ax",@progbits
	.align	128
.text._ZN7cutlass13device_kernelIN5flash11enable_sm90INS1_16FlashAttnBwdSm90INS1_25CollectiveMainloopBwdSm90ILi2ELi2ELi2EN4cute5tupleIJNS5_1CILi1EEES8_S8_EEENS6_IJNS7_ILi64EEENS7_ILi128EEENS7_ILi96EEEEEENS_10bfloat16_tEfNS_4arch4Sm90ELb0ELb1ELb1ELb0ELb1ELb1ELb0ELb0ELi2ELi1ELi2ELi1ELb1EEENS1_24CollectiveEpilogueBwdGQAISD_fSG_Li256ELb0ELb1EEENS1_19SingleTileSchedulerILb0ELb0ELb0ELi128EEEEEEEEEvNT_6ParamsE:
        .type           _ZN7cutlass13device_kernelIN5flash11enable_sm90INS1_16FlashAttnBwdSm90INS1_25CollectiveMainloopBwdSm90ILi2ELi2ELi2EN4cute5tupleIJNS5_1CILi1EEES8_S8_EEENS6_IJNS7_ILi64EEENS7_ILi128EEENS7_ILi96EEEEEENS_10bfloat16_tEfNS_4arch4Sm90ELb0ELb1ELb1ELb0ELb1ELb1ELb0ELb0ELi2ELi1ELi2ELi1ELb1EEENS1_24CollectiveEpilogueBwdGQAISD_fSG_Li256ELb0ELb1EEENS1_19SingleTileSchedulerILb0ELb0ELb0ELi128EEEEEEEEEvNT_6ParamsE,@function
        .size           _ZN7cutlass13device_kernelIN5flash11enable_sm90INS1_16FlashAttnBwdSm90INS1_25CollectiveMainloopBwdSm90ILi2ELi2ELi2EN4cute5tupleIJNS5_1CILi1EEES8_S8_EEENS6_IJNS7_ILi64EEENS7_ILi128EEENS7_ILi96EEEEEENS_10bfloat16_tEfNS_4arch4Sm90ELb0ELb1ELb1ELb0ELb1ELb1ELb0ELb0ELi2ELi1ELi2ELi1ELb1EEENS1_24CollectiveEpilogueBwdGQAISD_fSG_Li256ELb0ELb1EEENS1_19SingleTileSchedulerILb0ELb0ELb0ELi128EEEEEEEEEvNT_6ParamsE,(.L_x_3304 - _ZN7cutlass13device_kernelIN5flash11enable_sm90INS1_16FlashAttnBwdSm90INS1_25CollectiveMainloopBwdSm90ILi2ELi2ELi2EN4cute5tupleIJNS5_1CILi1EEES8_S8_EEENS6_IJNS7_ILi64EEENS7_ILi128EEENS7_ILi96EEEEEENS_10bfloat16_tEfNS_4arch4Sm90ELb0ELb1ELb1ELb0ELb1ELb1ELb0ELb0ELi2ELi1ELi2ELi1ELb1EEENS1_24CollectiveEpilogueBwdGQAISD_fSG_Li256ELb0ELb1EEENS1_19SingleTileSchedulerILb0ELb0ELb0ELi128EEEEEEEEEvNT_6ParamsE)
        .other          _ZN7cutlass13device_kernelIN5flash11enable_sm90INS1_16FlashAttnBwdSm90INS1_25CollectiveMainloopBwdSm90ILi2ELi2ELi2EN4cute5tupleIJNS5_1CILi1EEES8_S8_EEENS6_IJNS7_ILi64EEENS7_ILi128EEENS7_ILi96EEEEEENS_10bfloat16_tEfNS_4arch4Sm90ELb0ELb1ELb1ELb0ELb1ELb1ELb0ELb0ELi2ELi1ELi2ELi1ELb1EEENS1_24CollectiveEpilogueBwdGQAISD_fSG_Li256ELb0ELb1EEENS1_19SingleTileSchedulerILb0ELb0ELb0ELi128EEEEEEEEEvNT_6ParamsE,@"STO_CUDA_ENTRY STV_DEFAULT"
_ZN7cutlass13device_kernelIN5flash11enable_sm90INS1_16FlashAttnBwdSm90INS1_25CollectiveMainloopBwdSm90ILi2ELi2ELi2EN4cute5tupleIJNS5_1CILi1EEES8_S8_EEENS6_IJNS7_ILi64EEENS7_ILi128EEENS7_ILi96EEEEEENS_10bfloat16_tEfNS_4arch4Sm90ELb0ELb1ELb1ELb0ELb1ELb1ELb0ELb0ELi2ELi1ELi2ELi1ELb1EEENS1_24CollectiveEpilogueBwdGQAISD_fSG_Li256ELb0ELb1EEENS1_19SingleTileSchedulerILb0ELb0ELb0ELi128EEEEEEEEEvNT_6ParamsE:
        /* <DEDUP_REMOVED lines=24> */
.L_x_1386:
[----:B------:R-:W-:Y:S05]  /*0180*/  BSYNC B0 ;  /* 0x0000000000007941 */ /* 0x000fea0003800000 */
.L_x_1385:
        /* <DEDUP_REMOVED lines=37> */
.L_x_1387:
        /* <DEDUP_REMOVED lines=22> */
.L_x_1388:
[----:B------:R-:W-:Y:S01]  /*0540*/  PLOP3.LUT P0, PT, PT, PT, UP0, 0x80, 0x0 ;  /* 0x000000000000781c */ /* 0x000fe20003f0f008 */
[----:B------:R-:W-:Y:S01]  /*0550*/  NOP ;  /* 0x0000000000007918 */ /* 0x000fe20000000000 */
[----:B------:R-:W-:Y:S01]  /*0560*/  ULDC.64 UR46, c[0x0][0x208] ;  /* 0x00008200002e7ab9 */ /* 0x000fe20000000a00 */
[----:B------:R-:W-:Y:S01]  /*0570*/  BSSY B6, `(.L_x_1389) ;  /* 0x000098a000067945 */ /* 0x000fe20003800000 */
[----:B-12-4-:R-:W-:Y:S09]  /*0580*/  BAR.SYNC.DEFER_BLOCKING 0x0 ;  /* 0x0000000000007b1d */ /* 0x016ff20000010000 */
[----:B------:R-:W-:Y:S05]  /*0590*/  @!P0 BRA `(.L_x_1390) ;  /* 0x0000005400908947 */ /* 0x000fea0003800000 */
.L_x_1391:
        /* <DEDUP_REMOVED lines=13> */
[----:B-1----:R-:W-:Y:S05]  /*0670*/  @!P0 BRA `(.L_x_1392) ;  /* 0x0000009400e48947 */ /* 0x002fea0003800000 */
        /* <DEDUP_REMOVED lines=73> */
.L_x_1393:
        /* <DEDUP_REMOVED lines=28> */
.L_x_1396:
        /* <DEDUP_REMOVED lines=15> */
.L_x_1395:
        /* <DEDUP_REMOVED lines=22> */
.L_x_1398:
        /* <DEDUP_REMOVED lines=15> */
.L_x_1397:
[----:B------:R-:W-:Y:S01]  /*1010*/  SHF.R.S32.HI R19, RZ, 0x1f, R18 ;  /* 0x0000001fff137819 */ /* 0x000fe20000011412 */
[----:B------:R-:W-:-:S03]  /*1020*/  UMOV UR4, 0xffffffff ;  /* 0xffffffff00047882 */ /* 0x000fc60000000000 */
[----:B------:R-:W-:-:S04]  /*1030*/  LEA.HI R0, R19, R18, RZ, 0x7 ;  /* 0x0000001213007211 */ /* 0x000fc800078f38ff */
[----:B------:R-:W-:Y:S01]  /*1040*/  SHF.R.S32.HI R17, RZ, 0x7, R0 ;  /* 0x00000007ff117819 */ /* 0x000fe20000011400 */
[----:B------:R-:W-:Y:S06]  /*1050*/  BRA.DIV UR4, `(.L_x_1399) ;  /* 0x0000008e04747947 */ /* 0x000fec000b800000 */
[----:B------:R1:W2:Y:S02]  /*1060*/  SHFL.IDX PT, R14, R17, RZ, 0x1f ;  /* 0x00001fff110e7589 */ /* 0x0002a400000e0000 */
.L_x_1512:
        /* <DEDUP_REMOVED lines=15> */
.L_x_1400:
        /* <DEDUP_REMOVED lines=19> */
.L_x_1402:
        /* <DEDUP_REMOVED lines=127> */
.L_x_1413:
[----:B------:R-:W-:-:S06]  /*1a80*/  UISETP.NE.AND UP0, UPT, UR11, 0x3, UPT ;  /* 0x000000030b00788c */ /* 0x000fcc000bf05270 */
[----:B------:R-:W-:-:S13]  /*1a90*/  PLOP3.LUT P6, PT, PT, PT, UP0, 0x80, 0x0 ;  /* 0x000000000000781c */ /* 0x000fda0003fcf008 */
[----:B-1----:R-:W-:Y:S05]  /*1aa0*/  @!P6 BRA `(.L_x_1403) ;  /* 0x000000000004e947 */ /* 0x002fea0003800000 */
[----:B------:R-:W-:Y:S01]  /*1ab0*/  BPT.TRAP 0x1 ;  /* 0x000000040000795c */ /* 0x000fe20000300000 */
.L_x_1403:
[----:B------:R-:W-:Y:S01]  /*1ac0*/  R2UR UR9, R237 ;  /* 0x00000000ed0972ca */ /* 0x000fe200000e0000 */
[----:B------:R-:W-:-:S05]  /*1ad0*/  IMAD.U32 R120, RZ, RZ, UR4 ;  /* 0x00000004ff787e24 */ /* 0x000fca000f8e00ff */
[----:B------:R-:W-:-:S07]  /*1ae0*/  SHF.L.U32 R120, R120, 0x1f, RZ ;  /* 0x0000001f78787819 */ /* 0x000fce00000006ff */
[----:B------:R-:W-:-:S09]  /*1af0*/  ULEA UR9, UR5, UR9, 0x3 ;  /* 0x0000000905097291 */ /* 0x000fd2000f8e183f */
[----:B------:R1:W2:Y:S01]  /*1b00*/  SYNCS.PHASECHK.TRANS64.TRYWAIT P0, [UR9+0x26810], R120 ;  /* 0x02681078ff0075a7 */ /* 0x0002a20008000149 */
[----:B------:R-:W-:Y:S05]  /*1b10*/  @!P6 BRA `(.L_x_1404) ;  /* 0x000000000004e947 */ /* 0x000fea0003800000 */
[----:B------:R-:W-:Y:S01]  /*1b20*/  BPT.TRAP 0x1 ;  /* 0x000000040000795c */ /* 0x000fe20000300000 */
.L_x_1404:
[----:B--2---:R-:W-:Y:S05]  /*1b30*/  @P0 BRA `(.L_x_1405) ;  /* 0x0000000000080947 */ /* 0x004fea0003800000 */
[----:B------:R-:W2:Y:S02]  /*1b40*/  SYNCS.PHASECHK.TRANS64.TRYWAIT P0, [UR9+0x26810], R120 ;  /* 0x02681078ff0075a7 */ /* 0x000ea40008000149 */
[----:B--2---:R-:W-:Y:S05]  /*1b50*/  @!P0 BRA `(.L_x_1406) ;  /* 0x0000008000e88947 */ /* 0x004fea0003800000 */
.L_x_1405:
        /* <DEDUP_REMOVED lines=66> */
.L_x_1407:
[----:B------:R1:W1:Y:S01]  /*1f80*/  SYNCS.PHASECHK.TRANS64.TRYWAIT P0, [UR9+0x26830], R120 ;  /* 0x02683078ff0075a7 */ /* 0x0002620008000149 */
[----:B------:R-:W-:Y:S05]  /*1f90*/  @!P6 BRA `(.L_x_1408) ;  /* 0x000000000004e947 */ /* 0x000fea0003800000 */
[----:B------:R-:W-:Y:S01]  /*1fa0*/  BPT.TRAP 0x1 ;  /* 0x000000040000795c */ /* 0x000fe20000300000 */
.L_x_1408:
        /* <DEDUP_REMOVED lines=50> */
.L_x_1409:
        /* <DEDUP_REMOVED lines=600> */
.L_x_1411:
        /* <DEDUP_REMOVED lines=48> */
.L_x_1412:
        /* <DEDUP_REMOVED lines=62> */
.L_x_1394:
[----:B------:R-:W-:Y:S05]  /*4f30*/  @P0 BRA `(.L_x_1392) ;  /* 0x0000004c00b40947 */ /* 0x000fea0003800000 */
[----:B-1----:R-:W1:Y:S01]  /*4f40*/  S2R R4, SR_TID.X ;  /* 0x0000000000047919 */ /* 0x002e620000002100 */
[----:B------:R-:W2:Y:S01]  /*4f50*/  S2UR UR8, SR_CTAID.Y ;  /* 0x00000000000879c3 */ /* 0x000ea20000002600 */
[----:B------:R-:W-:Y:S01]  /*4f60*/  ULDC UR9, c[0x0][0x850] ;  /* 0x0002140000097ab9 */ /* 0x000fe20000000800 */
[----:B------:R-:W-:Y:S01]  /*4f70*/  ULDC.64 UR12, c[0x0][0x818] ;  /* 0x00020600000c7ab9 */ /* 0x000fe20000000a00 */
[----:B------:R-:W-:Y:S01]  /*4f80*/  UISETP.NE.AND UP0, UPT, UR9, 0x1, UPT ;  /* 0x000000010900788c */ /* 0x000fe2000bf05270 */
[----:B------:R-:W-:Y:S01]  /*4f90*/  BSSY B0, `(.L_x_1414) ;  /* 0x0000058000007945 */ /* 0x000fe20003800000 */
[----:B------:R-:W-:Y:S01]  /*4fa0*/  ULDC UR18, c[0x0][0x80c] ;  /* 0x0002030000127ab9 */ /* 0x000fe20000000800 */
[----:B------:R-:W-:Y:S01]  /*4fb0*/  UMOV UR20, 0x400 ;  /* 0x0000040000147882 */ /* 0x000fe20000000000 */
[----:B------:R-:W-:Y:S01]  /*4fc0*/  ULDC.64 UR16, c[0x0][0x840] ;  /* 0x0002100000107ab9 */ /* 0x000fe20000000a00 */
[----:B------:R-:W3:Y:S01]  /*4fd0*/  S2UR UR15, SR_CTAID.X ;  /* 0x00000000000f79c3 */ /* 0x000ee20000002500 */
[----:B------:R-:W-:-:S05]  /*4fe0*/  ULDC.64 UR24, c[0x0][0x848] ;  /* 0x0002120000187ab9 */ /* 0x000fca0000000a00 */
[----:B------:R-:W-:Y:S01]  /*4ff0*/  @UP0 ULDC UR4, c[0x0][0x854] ;  /* 0x0002150000040ab9 */ /* 0x000fe20000000800 */
[----:B------:R-:W-:Y:S01]  /*5000*/  @UP0 ULDC UR7, c[0x0][0x858] ;  /* 0x0002160000070ab9 */ /* 0x000fe20000000800 */
[----:B------:R-:W4:Y:S01]  /*5010*/  S2UR UR14, SR_CTAID.Z ;  /* 0x00000000000e79c3 */ /* 0x000f220000002700 */
[----:B--2---:R-:W-:-:S07]  /*5020*/  UIMAD.WIDE.U32 UR4, UR8, UR4, URZ ;  /* 0x00000004080472a5 */ /* 0x004fce000f8e003f */
[----:B------:R-:W2:Y:S01]  /*5030*/  S2UR UR21, SR_CgaCtaId ;  /* 0x00000000001579c3 */ /* 0x000ea20000008800 */
[----:B------:R-:W-:Y:S01]  /*5040*/  UMOV UR11, UR8 ;  /* 0x00000008000b7c82 */ /* 0x000fe20008000000 */
[----:B------:R-:W-:Y:S01]  /*5050*/  @UP0 USHF.R.U32.HI UR11, URZ, UR7, UR5 ;  /* 0x000000073f0b0299 */ /* 0x000fe20008011605 */
[----:B-1----:R-:W-:-:S03]  /*5060*/  VIADD R3, R4, 0xffffff80 ;  /* 0xffffff8004037836 */ /* 0x002fc60000000000 */
[----:B------:R-:W-:Y:S02]  /*5070*/  USHF.R.S32.HI UR19, URZ, 0x1f, UR11 ;  /* 0x0000001f3f137899 */ /* 0x000fe4000801140b */
[----:B------:R-:W-:Y:S01]  /*5080*/  BAR.SYNC.DEFER_BLOCKING 0x1, 0x100 ;  /* 0x0044000000007b1d */ /* 0x000fe20000010000 */
[----:B---3--:R-:W-:Y:S01]  /*5090*/  UIMAD UR6, UR15, 0x3000, URZ ;  /* 0x000030000f0678a4 */ /* 0x008fe2000f8e023f */
[----:B------:R-:W-:Y:S01]  /*50a0*/  ISETP.NE.AND P1, PT, R4, 0x80, PT ;  /* 0x000000800400780c */ /* 0x000fe20003f25270 */
[----:B------:R-:W-:Y:S01]  /*50b0*/  UIMAD UR10, UR19, UR12, URZ ;  /* 0x0000000c130a72a4 */ /* 0x000fe2000f8e023f */
[----:B------:R-:W-:Y:S01]  /*50c0*/  SHF.R.S32.HI R0, RZ, 0x1f, R3 ;  /* 0x0000001fff007819 */ /* 0x000fe20000011403 */
[----:B------:R-:W-:Y:S01]  /*50d0*/  USHF.R.S32.HI UR7, URZ, 0x1f, UR6 ;  /* 0x0000001f3f077899 */ /* 0x000fe20008011406 */
[----:B------:R-:W-:Y:S01]  /*50e0*/  ISETP.NE.AND P0, PT, R3, RZ, PT ;  /* 0x000000ff0300720c */ /* 0x000fe20003f05270 */
[----:B------:R-:W-:Y:S01]  /*50f0*/  UIMAD UR22, UR11, UR13, UR10 ;  /* 0x0000000d0b1672a4 */ /* 0x000fe2000f8e020a */
[----:B------:R-:W-:Y:S01]  /*5100*/  LEA.HI R2, R0, R3, RZ, 0x7 ;  /* 0x0000000300027211 */ /* 0x000fe200078f38ff */
[----:B------:R-:W-:Y:S01]  /*5110*/  UIMAD.WIDE.U32 UR4, UR11, UR12, UR6 ;  /* 0x0000000c0b0472a5 */ /* 0x000fe2000f8e0006 */
[----:B------:R-:W-:-:S02]  /*5120*/  ULDC UR10, c[0x0][0x870] ;  /* 0x00021c00000a7ab9 */ /* 0x000fc40000000800 */
[----:B------:R-:W-:Y:S01]  /*5130*/  LOP3.LUT R0, R2, 0x3fffff80, RZ, 0xc0, !PT ;  /* 0x3fffff8002007812 */ /* 0x000fe200078ec0ff */
[----:B------:R-:W-:Y:S01]  /*5140*/  UIMAD UR10, UR15, UR10, URZ ;  /* 0x0000000a0f0a72a4 */ /* 0x000fe2000f8e023f */
[----:B------:R-:W-:Y:S01]  /*5150*/  SHF.R.S32.HI R5, RZ, 0x7, R2 ;  /* 0x00000007ff057819 */ /* 0x000fe20000011402 */
[----:B----4-:R-:W-:Y:S02]  /*5160*/  UIMAD UR15, UR14, UR18, URZ ;  /* 0x000000120e0f72a4 */ /* 0x010fe4000f8e023f */
[----:B------:R-:W-:Y:S01]  /*5170*/  IMAD.IADD R0, R3, 0x1, -R0 ;  /* 0x0000000103007824 */ /* 0x000fe200078e0a00 */
[----:B------:R-:W-:Y:S02]  /*5180*/  UIMAD UR18, UR10, UR18, URZ ;  /* 0x000000120a1272a4 */ /* 0x000fe4000f8e023f */
[----:B--2---:R-:W-:Y:S01]  /*5190*/  ULEA UR10, UR21, UR20, 0x18 ;  /* 0x00000014150a7291 */ /* 0x004fe2000f8ec03f */
[----:B------:R-:W-:Y:S01]  /*51a0*/  IMAD R0, R5, 0x600, R0 ;  /* 0x0000060005007824 */ /* 0x000fe200078e0200 */
[----:B------:R-:W-:-:S02]  /*51b0*/  USHF.R.S32.HI UR21, URZ, 0x1f, UR18 ;  /* 0x0000001f3f157899 */ /* 0x000fc40008011412 */
[----:B------:R-:W-:Y:S01]  /*51c0*/  USHF.R.S32.HI UR20, URZ, 0x1f, UR15 ;  /* 0x0000001f3f147899 */ /* 0x000fe2000801140f */
[----:B------:R-:W-:Y:S01]  /*51d0*/  IMAD.SHL.U32 R0, R0, 0x4, RZ ;  /* 0x0000000400007824 */ /* 0x000fe200078e00ff */
[----:B------:R-:W-:Y:S02]  /*51e0*/  UIADD3 UR18, UP0, UP1, UR18, UR15, UR11 ;  /* 0x0000000f12127290 */ /* 0x000fe4000f91e00b */
[----:B------:R-:W-:Y:S02]  /*51f0*/  UIMAD.WIDE.U32 UR6, UR11, UR16, UR6 ;  /* 0x000000100b0672a5 */ /* 0x000fe4000f8e0006 */
[----:B------:R-:W-:Y:S01]  /*5200*/  UIMAD UR23, UR19, UR16, URZ ;  /* 0x00000010131772a4 */ /* 0x000fe2000f8e023f */
[----:B------:R-:W-:Y:S01]  /*5210*/  LEA R0, R0, UR10, 0x2 ;  /* 0x0000000a00007c11 */ /* 0x000fe2000f8e10ff */
[----:B------:R-:W-:Y:S02]  /*5220*/  UIADD3.X UR16, UR21, UR20, UR19, UP0, UP1 ;  /* 0x0000001415107290 */ /* 0x000fe400087e2413 */
[----:B------:R-:W-:Y:S01]  /*5230*/  USHF.L.U32 UR15, UR18, 0x2, URZ ;  /* 0x00000002120f7899 */ /* 0x000fe2000800063f */
[----:B------:R-:W-:Y:S01]  /*5240*/  ULDC.64 UR12, c[0x0][0x868] ;  /* 0x00021a00000c7ab9 */ /* 0x000fe20000000a00 */
[----:B------:R-:W-:Y:S01]  /*5250*/  USHF.L.U64.HI UR16, UR18, 0x2, UR16 ;  /* 0x0000000212107899 */ /* 0x000fe20008010210 */
[----:B------:R1:W-:Y:S01]  /*5260*/  STS.128 [R0], R24 ;  /* 0x0000001800007388 */ /* 0x0003e20000000c00 */
[----:B------:R-:W-:-:S02]  /*5270*/  UIADD3 UR18, UP0, UR15, UR12, URZ ;  /* 0x0000000c0f127290 */ /* 0x000fc4000ff1e03f */
[----:B------:R-:W-:Y:S01]  /*5280*/  USHF.R.S32.HI UR12, URZ, 0x1f, UR14 ;  /* 0x0000001f3f0c7899 */ /* 0x000fe2000801140e */
[----:B------:R1:W-:Y:S01]  /*5290*/  STS.128 [R0+0x800], R28 ;  /* 0x0008001c00007388 */ /* 0x0003e20000000c00 */
[----:B------:R-:W-:Y:S01]  /*52a0*/  UIMAD UR17, UR11, UR17, UR23 ;  /* 0x000000110b1172a4 */ /* 0x000fe2000f8e0217 */
[----:B------:R-:W-:Y:S02]  /*52b0*/  ULDC.64 UR20, c[0x0][0x820] ;  /* 0x0002080000147ab9 */ /* 0x000fe40000000a00 */
[----:B------:R1:W-:Y:S01]  /*52c0*/  STS.128 [R0+0x1000], R32 ;  /* 0x0010002000007388 */ /* 0x0003e20000000c00 */
[----:B------:R-:W-:Y:S01]  /*52d0*/  UIADD3.X UR19, UR16, UR13, URZ, UP0, !UPT ;  /* 0x0000000d10137290 */ /* 0x000fe200087fe43f */
[----:B------:R-:W-:Y:S01]  /*52e0*/  IMAD.U32 R2, RZ, RZ, UR18 ;  /* 0x00000012ff027e24 */ /* 0x000fe2000f8e00ff */
[----:B------:R-:W-:Y:S01]  /*52f0*/  UIMAD UR13, UR12, UR20, URZ ;  /* 0x000000140c0d72a4 */ /* 0x000fe2000f8e023f */
[----:B------:R1:W-:Y:S01]  /*5300*/  STS.128 [R0+0x1800], R36 ;  /* 0x0018002400007388 */ /* 0x0003e20000000c00 */
[----:B------:R-:W-:-:S02]  /*5310*/  UIADD3 UR5, UR5, UR22, URZ ;  /* 0x0000001605057290 */ /* 0x000fc4000fffe03f */
[----:B------:R-:W-:Y:S01]  /*5320*/  UIMAD UR12, UR12, UR24, URZ ;  /* 0x000000180c0c72a4 */ /* 0x000fe2000f8e023f */
[----:B------:R1:W-:Y:S01]  /*5330*/  STS.128 [R0+0x2000], R40 ;  /* 0x0020002800007388 */ /* 0x0003e20000000c00 */
[----:B------:R-:W-:Y:S01]  /*5340*/  UIADD3 UR7, UR7, UR17, URZ ;  /* 0x0000001107077290 */ /* 0x000fe2000fffe03f */
[----:B------:R-:W-:Y:S01]  /*5350*/  IMAD.U32 R3, RZ, RZ, UR19 ;  /* 0x00000013ff037e24 */ /* 0x000fe2000f8e00ff */
        /* <DEDUP_REMOVED lines=12> */
[----:B------:R-:W-:Y:S01]  /*5420*/  ULEA UR20, UP0, UR4, UR20, 0x2 ;  /* 0x0000001404147291 */ /* 0x000fe2000f80103f */
[----:B------:R1:W-:Y:S01]  /*5430*/  STS.128 [R0+0x4800], R60 ;  /* 0x0048003c00007388 */ /* 0x0003e20000000c00 */
[----:B------:R-:W-:Y:S02]  /*5440*/  UIADD3 UR5, UR7, UR12, URZ ;  /* 0x0000000c07057290 */ /* 0x000fe4000fffe03f */
[----:B------:R-:W-:Y:S01]  /*5450*/  ULEA UR22, UP1, UR6, UR22, 0x2 ;  /* 0x0000001606167291 */ /* 0x000fe2000f82103f */
[----:B------:R1:W-:Y:S01]  /*5460*/  STS.128 [R0+0x5000], R64 ;  /* 0x0050004000007388 */ /* 0x0003e20000000c00 */
[----:B------:R-:W-:-:S02]  /*5470*/  ULEA.HI.X UR21, UR4, UR21, UR11, 0x2, UP0 ;  /* 0x0000001504157291 */ /* 0x000fc400080f140b */
[----:B------:R-:W-:Y:S01]  /*5480*/  ULEA.HI.X UR5, UR6, UR23, UR5, 0x2, UP1 ;  /* 0x0000001706057291 */ /* 0x000fe200088f1405 */
[----:B------:R1:W-:Y:S01]  /*5490*/  STS.128 [R0+0x5800], R68 ;  /* 0x0058004400007388 */ /* 0x0003e20000000c00 */
[----:B------:R-:W-:Y:S01]  /*54a0*/  UIMAD UR14, UR9, UR14, UR8 ;  /* 0x0000000e090e72a4 */ /* 0x000fe2000f8e0208 */
[----:B------:R-:W-:Y:S11]  /*54b0*/  @P0 BRA `(.L_x_1415) ;  /* 0x0000000000140947 */ /* 0x000ff60003800000 */
.L_x_1416:
[----:B------:R-:W2:Y:S04]  /*54c0*/  LDG.E.STRONG.GPU R4, desc[UR46][R2.64] ;  /* 0x0000002e02047981 */ /* 0x000ea8000c1ef900 */
[----:B--2---:R-:W-:Y:S01]  /*54d0*/  CCTL.IVALL ;  /* 0x00000000ff00798f */ /* 0x004fe20002000000 */
[----:B------:R-:W-:Y:S05]  /*54e0*/  YIELD ;  /* 0x0000000000007946 */ /* 0x000fea0003800000 */
[----:B------:R-:W-:-:S13]  /*54f0*/  ISETP.NE.AND P0, PT, R4, UR14, PT ;  /* 0x0000000e04007c0c */ /* 0x000fda000bf05270 */
[----:B------:R-:W-:Y:S05]  /*5500*/  @P0 BRA `(.L_x_1416) ;  /* 0xfffffffc00ec0947 */ /* 0x000fea000383ffff */
.L_x_1415:
[----:B------:R-:W-:Y:S05]  /*5510*/  BSYNC B0 ;  /* 0x0000000000007941 */ /* 0x000fea0003800000 */
.L_x_1414:
[----:B------:R-:W-:-:S03]  /*5520*/  UMOV UR4, 0xffffffff ;  /* 0xffffffff00047882 */ /* 0x000fc60000000000 */
[----:B------:R-:W-:Y:S05]  /*5530*/  BRA.DIV UR4, `(.L_x_1417) ;  /* 0x0000004a04a07947 */ /* 0x000fea000b800000 */
[----:B------:R-:W-:Y:S01]  /*5540*/  NOP ;  /* 0x0000000000007918 */ /* 0x000fe20000000000 */
.L_x_1515:
        /* <DEDUP_REMOVED lines=14> */
[----:B------:R-:W-:-:S09]  /*5630*/  UMOV UR4, UR22 ;  /* 0x0000001600047c82 */ /* 0x000fd20008000000 */
.L_x_1420:
[----:B------:R-:W-:Y:S01]  /*5640*/  @P0 ELECT P2, URZ, PT ;  /* 0x00000000003f082f */ /* 0x000fe20003840000 */
[----:B------:R2:W-:-:S12]  /*5650*/  UBLKRED.G.S.ADD.F32.RN [UR4], [UR10], UR6, desc[UR8] ;  /* 0x000008040a0073bb */ /* 0x0005d800080a1406 */
[----:B------:R-:W-:Y:S02]  /*5660*/  @P2 PLOP3.LUT P0, PT, P2, PT, PT, 0x8, 0x0 ;  /* 0x000000000000281c */ /* 0x000fe4000170e170 */
[----:B------:R-:W-:-:S11]  /*5670*/  PLOP3.LUT P2, PT, PT, PT, PT, 0x8, 0x0 ;  /* 0x000000000000781c */ /* 0x000fd60003f4e170 */
[----:B--2---:R-:W-:Y:S05]  /*5680*/  @P0 BRA.U.ANY `(.L_x_1420) ;  /* 0xfffffffd00ec0947 */ /* 0x004fea000393ffff */
[----:B------:R0:W-:Y:S01]  /*5690*/  UTMACMDFLUSH ;  /* 0x00000000000079b7 */ /* 0x0001e20000000000 */
[----:B------:R-:W-:-:S04]  /*56a0*/  DEPBAR.LE SB0, 0x0 ;  /* 0x000080000000791a */ /* 0x000fc80000000000 */
.L_x_1419:
[----:B------:R-:W-:Y:S05]  /*56b0*/  BSYNC B0 ;  /* 0x0000000000007941 */ /* 0x000fea0003800000 */
.L_x_1418:
        /* <DEDUP_REMOVED lines=14> */
.L_x_1422:
[----:B------:R-:W-:Y:S05]  /*57a0*/  BSYNC B0 ;  /* 0x0000000000007941 */ /* 0x000fea0003800000 */
.L_x_1421:
        /* <DEDUP_REMOVED lines=20> */
.L_x_1425:
[----:B-12---:R-:W2:Y:S04]  /*58f0*/  LDG.E.STRONG.GPU R0, desc[UR46][R2.64] ;  /* 0x0000002e02007981 */ /* 0x006ea8000c1ef900 */
[----:B--2---:R-:W-:Y:S01]  /*5900*/  CCTL.IVALL ;  /* 0x00000000ff00798f */ /* 0x004fe20002000000 */
[----:B------:R-:W-:Y:S05]  /*5910*/  YIELD ;  /* 0x0000000000007946 */ /* 0x000fea0003800000 */
[----:B------:R-:W-:-:S13]  /*5920*/  ISETP.NE.AND P0, PT, R0, UR14, PT ;  /* 0x0000000e00007c0c */ /* 0x000fda000bf05270 */
[----:B------:R-:W-:Y:S05]  /*5930*/  @P0 BRA `(.L_x_1425) ;  /* 0xfffffffc00ec0947 */ /* 0x000fea000383ffff */
.L_x_1424:
[----:B------:R-:W-:Y:S05]  /*5940*/  BSYNC B0 ;  /* 0x0000000000007941 */ /* 0x000fea0003800000 */
.L_x_1423:
[----:B------:R-:W-:-:S03]  /*5950*/  UMOV UR4, 0xffffffff ;  /* 0xffffffff00047882 */ /* 0x000fc60000000000 */
[----:B------:R-:W-:Y:S05]  /*5960*/  BRA.DIV UR4, `(.L_x_1426) ;  /* 0x0000004604b07947 */ /* 0x000fea000b800000 */
[----:B------:R-:W-:Y:S01]  /*5970*/  NOP ;  /* 0x0000000000007918 */ /* 0x000fe20000000000 */
.L_x_1518:
        /* <DEDUP_REMOVED lines=16> */
.L_x_1429:
[----:B------:R-:W-:Y:S01]  /*5a80*/  @P0 ELECT P2, URZ, PT ;  /* 0x00000000003f082f */ /* 0x000fe20003840000 */
[----:B------:R3:W-:-:S12]  /*5a90*/  UBLKRED.G.S.ADD.F32.RN [UR4], [UR10], UR6, desc[UR8] ;  /* 0x000008040a0073bb */ /* 0x0007d800080a1406 */
[----:B------:R-:W-:Y:S02]  /*5aa0*/  @P2 PLOP3.LUT P0, PT, P2, PT, PT, 0x8, 0x0 ;  /* 0x000000000000281c */ /* 0x000fe4000170e170 */
[----:B------:R-:W-:-:S11]  /*5ab0*/  PLOP3.LUT P2, PT, PT, PT, PT, 0x8, 0x0 ;  /* 0x000000000000781c */ /* 0x000fd60003f4e170 */
[----:B---3--:R-:W-:Y:S05]  /*5ac0*/  @P0 BRA.U.ANY `(.L_x_1429) ;  /* 0xfffffffd00ec0947 */ /* 0x008fea000393ffff */
[----:B------:R0:W-:Y:S01]  /*5ad0*/  UTMACMDFLUSH ;  /* 0x00000000000079b7 */ /* 0x0001e20000000000 */
[----:B------:R-:W-:-:S04]  /*5ae0*/  DEPBAR.LE SB0, 0x0 ;  /* 0x000080000000791a */ /* 0x000fc80000000000 */
.L_x_1428:
[----:B------:R-:W-:Y:S05]  /*5af0*/  BSYNC B0 ;  /* 0x0000000000007941 */ /* 0x000fea0003800000 */
.L_x_1427:
        /* <DEDUP_REMOVED lines=14> */
.L_x_1390:
        /* <DEDUP_REMOVED lines=33> */
.L_x_1431:
[----:B------:R-:W-:-:S05]  /*5df0*/  UMOV UR11, UR5 ;  /* 0x00000005000b7c82 */ /* 0x000fca0008000000 */
.L_x_1432:
[----:B------:R-:W-:Y:S01]  /*5e00*/  ULEA UR6, UR23, UR6, 0x7 ;  /* 0x0000000617067291 */ /* 0x000fe2000f8e383f */
[----:B------:R-:W-:Y:S01]  /*5e10*/  ULDC UR7, c[0x0][0x290] ;  /* 0x0000a40000077ab9 */ /* 0x000fe20000000800 */
[----:B------:R-:W-:Y:S01]  /*5e20*/  ULDC UR8, c[0x0][0x74c] ;  /* 0x0001d30000087ab9 */ /* 0x000fe20000000800 */
[----:B------:R-:W-:Y:S01]  /*5e30*/  ULDC.64 UR12, c[0x0][0x2d8] ;  /* 0x0000b600000c7ab9 */ /* 0x000fe20000000a00 */
[----:B------:R-:W-:Y:S02]  /*5e40*/  UIADD3 UR7, -UR8, UR6, -UR7 ;  /* 0x0000000608077290 */ /* 0x000fe4000fffe907 */
[----:B------:R-:W-:Y:S02]  /*5e50*/  UIMAD UR6, UR4, UR12, URZ ;  /* 0x0000000c040672a4 */ /* 0x000fe4000f8e023f */
[----:B------:R-:W-:Y:S02]  /*5e60*/  USHF.R.S32.HI UR8, URZ, 0x1f, UR7 ;  /* 0x0000001f3f087899 */ /* 0x000fe40008011407 */
[----:B------:R-:W-:-:S02]  /*5e70*/  UIMAD UR6, UR17, UR13, UR6 ;  /* 0x0000000d110672a4 */ /* 0x000fc4000f8e0206 */
[----:B------:R-:W-:Y:S02]  /*5e80*/  ULEA.HI UR7, UR8, UR7, URZ, 0x6 ;  /* 0x0000000708077291 */ /* 0x000fe4000f8f303f */
[----:B------:R-:W-:Y:S02]  /*5e90*/  UIMAD.WIDE.U32 UR8, UR17, UR12, URZ ;  /* 0x0000000c110872a5 */ /* 0x000fe4000f8e003f */
[----:B------:R-:W-:Y:S02]  /*5ea0*/  USHF.R.S32.HI UR10, URZ, 0x6, UR7 ;  /* 0x000000063f0a7899 */ /* 0x000fe40008011407 */
[----:B------:R-:W-:Y:S02]  /*5eb0*/  UIADD3 UR9, UR9, UR6, URZ ;  /* 0x0000000609097290 */ /* 0x000fe4000fffe03f */
[----:B------:R-:W-:Y:S02]  /*5ec0*/  UISETP.LT.AND UP0, UPT, URZ, UR10, UPT ;  /* 0x0000000a3f00728c */ /* 0x000fe4000bf01270 */
[----:B------:R-:W-:-:S02]  /*5ed0*/  USHF.R.S32.HI UR7, URZ, 0x1f, UR16 ;  /* 0x0000001f3f077899 */ /* 0x000fc40008011410 */
[----:B------:R-:W-:Y:S01]  /*5ee0*/  USEL UR6, URZ, UR10, !UP0 ;  /* 0x0000000a3f067287 */ /* 0x000fe2000c000000 */
[----:B------:R-:W-:Y:S01]  /*5ef0*/  ULDC.64 UR12, c[0x0][0x2e0] ;  /* 0x0000b800000c7ab9 */ /* 0x000fe20000000a00 */
[----:B------:R-:W-:Y:S02]  /*5f00*/  ULDC UR15, c[0x0][0x288] ;  /* 0x0000a200000f7ab9 */ /* 0x000fe40000000800 */
[----:B------:R-:W-:Y:S02]  /*5f10*/  UISETP.GT.AND UP0, UPT, UR11, UR6, UPT ;  /* 0x000000060b00728c */ /* 0x000fe4000bf04270 */
[----:B------:R-:W-:Y:S02]  /*5f20*/  UIMAD UR7, UR7, UR12, URZ ;  /* 0x0000000c070772a4 */ /* 0x000fe4000f8e023f */
[----:B------:R-:W-:Y:S02]  /*5f30*/  UIMAD UR10, UR16, UR15, URZ ;  /* 0x0000000f100a72a4 */ /* 0x000fe4000f8e023f */
[----:B------:R-:W-:Y:S01]  /*5f40*/  PLOP3.LUT P1, PT, PT, PT, UP0, 0x80, 0x0 ;  /* 0x000000000000781c */ /* 0x000fe20003f2f008 */
[----:B------:R-:W-:-:S02]  /*5f50*/  UIMAD UR14, UR16, UR13, UR7 ;  /* 0x0000000d100e72a4 */ /* 0x000fc4000f8e0207 */
        /* <DEDUP_REMOVED lines=26> */
.L_x_1437:
[----:B------:R-:W2:Y:S04]  /*6100*/  LDG.E.STRONG.GPU R0, desc[UR46][R2.64] ;  /* 0x0000002e02007981 */ /* 0x000ea8000c1ef900 */
[----:B--2---:R-:W-:Y:S01]  /*6110*/  CCTL.IVALL ;  /* 0x00000000ff00798f */ /* 0x004fe20002000000 */
[----:B------:R-:W-:Y:S05]  /*6120*/  YIELD ;  /* 0x0000000000007946 */ /* 0x000fea0003800000 */
[----:B------:R-:W-:-:S13]  /*6130*/  ISETP.NE.AND P1, PT, R0, UR23, PT ;  /* 0x0000001700007c0c */ /* 0x000fda000bf25270 */
[----:B------:R-:W-:Y:S05]  /*6140*/  @P1 BRA `(.L_x_1437) ;  /* 0xfffffffc00ec1947 */ /* 0x000fea000383ffff */
.L_x_1436:
[----:B------:R-:W-:Y:S05]  /*6150*/  BSYNC B0 ;  /* 0x0000000000007941 */ /* 0x000fea0003800000 */
.L_x_1435:
[----:B------:R-:W-:-:S03]  /*6160*/  UMOV UR4, 0xffffffff ;  /* 0xffffffff00047882 */ /* 0x000fc60000000000 */
[----:B------:R-:W-:Y:S05]  /*6170*/  BRA.DIV UR4, `(.L_x_1438) ;  /* 0x0000003e04c87947 */ /* 0x000fea000b800000 */
[----:B------:R-:W-:Y:S01]  /*6180*/  NOP ;  /* 0x0000000000007918 */ /* 0x000fe20000000000 */
.L_x_1521:
        /* <DEDUP_REMOVED lines=22> */
.L_x_1440:
[----:B------:R-:W-:Y:S05]  /*62f0*/  BSYNC B0 ;  /* 0x0000000000007941 */ /* 0x000fea0003800000 */
.L_x_1439:
        /* <DEDUP_REMOVED lines=20> */
.L_x_1442:
[----:B------:R-:W-:Y:S05]  /*6440*/  BSYNC B0 ;  /* 0x0000000000007941 */ /* 0x000fea0003800000 */
.L_x_1441:
[----:B------:R-:W-:Y:S06]  /*6450*/  BAR.ARV 0xa, 0xa0 ;  /* 0x0282800000007b1d */ /* 0x000fec0000002000 */
[----:B------:R-:W-:Y:S04]  /*6460*/  BSSY B0, `(.L_x_1443) ;  /* 0x0000003000007945 */ /* 0x000fe80003800000 */
[----:B------:R-:W-:Y:S05]  /*6470*/  @!P0 BRA `(.L_x_1444) ;  /* 0x0000000000048947 */ /* 0x000fea0003800000 */
[----:B------:R-:W-:-:S04]  /*6480*/  DEPBAR.LE SB0, 0x0 ;  /* 0x000080000000791a */ /* 0x000fc80000000000 */
.L_x_1444:
[----:B------:R-:W-:Y:S05]  /*6490*/  BSYNC B0 ;  /* 0x0000000000007941 */ /* 0x000fea0003800000 */
.L_x_1443:
        /* <DEDUP_REMOVED lines=19> */
.L_x_1446:
[----:B------:R-:W-:Y:S05]  /*65d0*/  BSYNC B0 ;  /* 0x0000000000007941 */ /* 0x000fea0003800000 */
.L_x_1445:
[----:B------:R-:W-:Y:S01]  /*65e0*/  UIADD3 UR18, UR6, 0x1, URZ ;  /* 0x0000000106127890 */ /* 0x000fe2000fffe03f */
[----:B------:R-:W-:Y:S11]  /*65f0*/  BRA `(.L_x_1447) ;  /* 0x0000000000047947 */ /* 0x000ff60003800000 */
.L_x_1434:
[----:B------:R-:W-:-:S05]  /*6600*/  UMOV UR18, UR6 ;  /* 0x0000000600127c82 */ /* 0x000fca0008000000 */
.L_x_1447:
        /* <DEDUP_REMOVED lines=12> */
.L_x_1472:
        /* <DEDUP_REMOVED lines=11> */
.L_x_1450:
[----:B------:R-:W2:Y:S04]  /*6780*/  LDG.E.STRONG.GPU R0, desc[UR46][R2.64] ;  /* 0x0000002e02007981 */ /* 0x000ea8000c1ef900 */
[----:B--2---:R-:W-:Y:S01]  /*6790*/  CCTL.IVALL ;  /* 0x00000000ff00798f */ /* 0x004fe20002000000 */
[----:B------:R-:W-:Y:S05]  /*67a0*/  YIELD ;  /* 0x0000000000007946 */ /* 0x000fea0003800000 */
[----:B------:R-:W-:-:S13]  /*67b0*/  ISETP.NE.AND P1, PT, R0, UR23, PT ;  /* 0x0000001700007c0c */ /* 0x000fda000bf25270 */
[----:B------:R-:W-:Y:S05]  /*67c0*/  @P1 BRA `(.L_x_1450) ;  /* 0xfffffffc00ec1947 */ /* 0x000fea000383ffff */
.L_x_1449:
[----:B------:R-:W-:Y:S05]  /*67d0*/  BSYNC B0 ;  /* 0x0000000000007941 */ /* 0x000fea0003800000 */
.L_x_1448:
[----:B------:R-:W-:-:S03]  /*67e0*/  UMOV UR16, 0xffffffff ;  /* 0xffffffff00107882 */ /* 0x000fc60000000000 */
[----:B------:R-:W-:Y:S05]  /*67f0*/  BRA.DIV UR16, `(.L_x_1451) ;  /* 0x0000003a10447947 */ /* 0x000fea000b800000 */
[----:B------:R-:W-:Y:S01]  /*6800*/  NOP ;  /* 0x0000000000007918 */ /* 0x000fe20000000000 */
.L_x_1524:
        /* <DEDUP_REMOVED lines=19> */
.L_x_1453:
[----:B------:R-:W-:Y:S05]  /*6940*/  BSYNC B0 ;  /* 0x0000000000007941 */ /* 0x000fea0003800000 */
.L_x_1452:
        /* <DEDUP_REMOVED lines=15> */
.L_x_1455:
[----:B------:R-:W-:Y:S05]  /*6a40*/  BSYNC B0 ;  /* 0x0000000000007941 */ /* 0x000fea0003800000 */
.L_x_1454:
[----:B------:R-:W-:Y:S06]  /*6a50*/  BAR.ARV 0xa, 0xa0 ;  /* 0x0282800000007b1d */ /* 0x000fec0000002000 */
[----:B------:R-:W-:Y:S04]  /*6a60*/  BSSY B0, `(.L_x_1456) ;  /* 0x0000003000007945 */ /* 0x000fe80003800000 */
[----:B------:R-:W-:Y:S05]  /*6a70*/  @!P0 BRA `(.L_x_1457) ;  /* 0x0000000000048947 */ /* 0x000fea0003800000 */
[----:B------:R-:W-:-:S04]  /*6a80*/  DEPBAR.LE SB0, 0x0 ;  /* 0x000080000000791a */ /* 0x000fc80000000000 */
.L_x_1457:
[----:B------:R-:W-:Y:S05]  /*6a90*/  BSYNC B0 ;  /* 0x0000000000007941 */ /* 0x000fea0003800000 */
.L_x_1456:
        /* <DEDUP_REMOVED lines=19> */
.L_x_1459:
[----:B------:R-:W-:Y:S05]  /*6bd0*/  BSYNC B0 ;  /* 0x0000000000007941 */ /* 0x000fea0003800000 */
.L_x_1458:
        /* <DEDUP_REMOVED lines=9> */
.L_x_1462:
[----:B------:R-:W2:Y:S04]  /*6c70*/  LDG.E.STRONG.GPU R0, desc[UR46][R2.64] ;  /* 0x0000002e02007981 */ /* 0x000ea8000c1ef900 */
[----:B--2---:R-:W-:Y:S01]  /*6c80*/  CCTL.IVALL ;  /* 0x00000000ff00798f */ /* 0x004fe20002000000 */
[----:B------:R-:W-:Y:S05]  /*6c90*/  YIELD ;  /* 0x0000000000007946 */ /* 0x000fea0003800000 */
[----:B------:R-:W-:-:S13]  /*6ca0*/  ISETP.NE.AND P1, PT, R0, UR23, PT ;  /* 0x0000001700007c0c */ /* 0x000fda000bf25270 */
[----:B------:R-:W-:Y:S05]  /*6cb0*/  @P1 BRA `(.L_x_1462) ;  /* 0xfffffffc00ec1947 */ /* 0x000fea000383ffff */
.L_x_1461:
[----:B------:R-:W-:Y:S05]  /*6cc0*/  BSYNC B0 ;  /* 0x0000000000007941 */ /* 0x000fea0003800000 */
.L_x_1460:
[----:B------:R-:W-:-:S03]  /*6cd0*/  UMOV UR12, 0xffffffff ;  /* 0xffffffff000c7882 */ /* 0x000fc60000000000 */
[----:B------:R-:W-:Y:S05]  /*6ce0*/  BRA.DIV UR12, `(.L_x_1463) ;  /* 0x000000360c247947 */ /* 0x000fea000b800000 */
[----:B------:R-:W-:Y:S01]  /*6cf0*/  NOP ;  /* 0x0000000000007918 */ /* 0x000fe20000000000 */
.L_x_1527:
        /* <DEDUP_REMOVED lines=15> */
.L_x_1465:
[----:B------:R-:W-:Y:S05]  /*6df0*/  BSYNC B0 ;  /* 0x0000000000007941 */ /* 0x000fea0003800000 */
.L_x_1464:
        /* <DEDUP_REMOVED lines=15> */
.L_x_1467:
[----:B------:R-:W-:Y:S05]  /*6ef0*/  BSYNC B0 ;  /* 0x0000000000007941 */ /* 0x000fea0003800000 */
.L_x_1466:
[----:B------:R-:W-:Y:S06]  /*6f00*/  BAR.ARV 0xa, 0xa0 ;  /* 0x0282800000007b1d */ /* 0x000fec0000002000 */
[----:B------:R-:W-:Y:S04]  /*6f10*/  BSSY B0, `(.L_x_1468) ;  /* 0x0000003000007945 */ /* 0x000fe80003800000 */
[----:B------:R-:W-:Y:S05]  /*6f20*/  @!P0 BRA `(.L_x_1469) ;  /* 0x0000000000048947 */ /* 0x000fea0003800000 */
[----:B------:R-:W-:-:S04]  /*6f30*/  DEPBAR.LE SB0, 0x0 ;  /* 0x000080000000791a */ /* 0x000fc80000000000 */
.L_x_1469:
[----:B------:R-:W-:Y:S05]  /*6f40*/  BSYNC B0 ;  /* 0x0000000000007941 */ /* 0x000fea0003800000 */
.L_x_1468:
        /* <DEDUP_REMOVED lines=19> */
.L_x_1471:
[----:B------:R-:W-:Y:S05]  /*7080*/  BSYNC B0 ;  /* 0x0000000000007941 */ /* 0x000fea0003800000 */
.L_x_1470:
[----:B------:R-:W-:Y:S02]  /*7090*/  UIADD3 UR6, UR6, 0x2, URZ ;  /* 0x0000000206067890 */ /* 0x000fe4000fffe03f */
[----:B------:R-:W-:Y:S02]  /*70a0*/  UIADD3 UR4, UR4, 0x3000, URZ ;  /* 0x0000300004047890 */ /* 0x000fe4000fffe03f */
[----:B------:R-:W-:-:S06]  /*70b0*/  UISETP.GE.AND UP0, UPT, UR6, UR11, UPT ;  /* 0x0000000b0600728c */ /* 0x000fcc000bf06270 */
[----:B------:R-:W-:-:S13]  /*70c0*/  PLOP3.LUT P1, PT, PT, PT, UP0, 0x80, 0x0 ;  /* 0x000000000000781c */ /* 0x000fda0003f2f008 */
[----:B------:R-:W-:Y:S05]  /*70d0*/  @!P1 BRA `(.L_x_1472) ;  /* 0xfffffff4007c9947 */ /* 0x000fea000383ffff */
.L_x_1433:
        /* <DEDUP_REMOVED lines=41> */
.L_x_1475:
[----:B------:R-:W-:Y:S05]  /*7370*/  BSYNC B0 ;  /* 0x0000000000007941 */ /* 0x000fea0003800000 */
.L_x_1474:
[----:B------:R-:W-:Y:S05]  /*7380*/  BRA `(.L_x_1476) ;  /* 0x0000000000047947 */ /* 0x000fea0003800000 */
.L_x_1473:
[----:B------:R-:W-:-:S05]  /*7390*/  UMOV UR4, UR6 ;  /* 0x0000000600047c82 */ /* 0x000fca0008000000 */
.L_x_1476:
        /* <DEDUP_REMOVED lines=11> */
.L_x_1481:
        /* <DEDUP_REMOVED lines=24> */
.L_x_1478:
[----:B------:R-:W-:Y:S05]  /*75d0*/  BSYNC B0 ;  /* 0x0000000000007941 */ /* 0x000fea0003800000 */
.L_x_1477:
        /* <DEDUP_REMOVED lines=24> */
.L_x_1480:
[----:B------:R-:W-:Y:S05]  /*7760*/  BSYNC B0 ;  /* 0x0000000000007941 */ /* 0x000fea0003800000 */
.L_x_1479:
[----:B------:R-:W-:Y:S02]  /*7770*/  UIADD3 UR11, UR11, 0x2, URZ ;  /* 0x000000020b0b7890 */ /* 0x000fe4000fffe03f */
[----:B------:R-:W-:Y:S02]  /*7780*/  ULEA UR8, UR18, UR8, 0x1 ;  /* 0x0000000812087291 */ /* 0x000fe4000f8e083f */
[----:B------:R-:W-:Y:S02]  /*7790*/  ULEA UR9, UR18, UR9, 0x1 ;  /* 0x0000000912097291 */ /* 0x000fe4000f8e083f */
[----:B------:R-:W-:-:S13]  /*77a0*/  ISETP.NE.AND P0, PT, RZ, UR11, PT ;  /* 0x0000000bff007c0c */ /* 0x000fda000bf05270 */
[----:B------:R-:W-:Y:S05]  /*77b0*/  @!P0 BRA `(.L_x_1392) ;  /* 0x0000002400948947 */ /* 0x000fea0003800000 */
[----:B------:R-:W-:Y:S05]  /*77c0*/  BRA `(.L_x_1481) ;  /* 0xfffffffc00207947 */ /* 0x000fea000383ffff */
.L_x_1430:
        /* <DEDUP_REMOVED lines=33> */
.L_x_1483:
        /* <DEDUP_REMOVED lines=43> */
.L_x_1528:
        /* <DEDUP_REMOVED lines=15> */
.L_x_1486:
        /* <DEDUP_REMOVED lines=60> */
[----:B------:R-:W-:-:S02]  /*8140*/  UIADD3 UR56, UR8, 0x3000, URZ ;  /* 0x0000300008387890 */ /* 0x000fc4000fffe03f */
[----:B------:R-:W-:Y:S01]  /*8150*/  VIADD R6, R0, 0xffffffff ;  /* 0xffffffff00067836 */ /* 0x000fe20000000000 */
[----:B------:R-:W-:Y:S01]  /*8160*/  UMOV UR58, 0x30 ;  /* 0x00000030003a7882 */ /* 0x000fe20000000000 */
[----:B------:R-:W-:Y:S01]  /*8170*/  UMOV UR59, UR11 ;  /* 0x0000000b003b7c82 */ /* 0x000fe20008000000 */
[----:B------:R-:W-:Y:S01]  /*8180*/  UMOV UR60, UR12 ;  /* 0x0000000c003c7c82 */ /* 0x000fe20008000000 */
[----:B------:R-:W-:Y:S01]  /*8190*/  UMOV UR61, UR21 ;  /* 0x00000015003d7c82 */ /* 0x000fe20008000000 */
[----:B------:R1:W-:Y:S01]  /*81a0*/  STL [R1], R6 ;  /* 0x0000000601007387 */ /* 0x0003e20000100800 */
[----:B------:R-:W-:Y:S01]  /*81b0*/  ISETP.GE.AND P1, PT, R4, R6, PT ;  /* 0x000000060400720c */ /* 0x000fe20003f26270 */
[----:B------:R-:W-:Y:S01]  /*81c0*/  UMOV UR57, UR9 ;  /* 0x0000000900397c82 */ /* 0x000fe20008000000 */
        /* <DEDUP_REMOVED lines=28> */
[----:B--2---:R-:W-:Y:S01]  /*8390*/  UMOV UR10, 0x40 ;  /* 0x00000040000a7882 */ /* 0x004fe20000000000 */
[----:B------:R1:W-:Y:S01]  /*83a0*/  UTMALDG.4D [UR56], [UR54], desc[UR16] ;  /* 0x00001038360075b4 */ /* 0x0003e20008019000 */
[----:B------:R1:W-:Y:S01]  /*83b0*/  UTMALDG.4D [UR48], [UR54], desc[UR16] ;  /* 0x00001030360075b4 */ /* 0x0003e20008019000 */
[----:B---3--:R-:W-:Y:S01]  /*83c0*/  UIADD3 UR24, UR8, 0x6000, URZ ;  /* 0x0000600008187890 */ /* 0x008fe2000fffe03f */
[----:B------:R-:W-:Y:S01]  /*83d0*/  UMOV UR26, UR18 ;  /* 0x00000012001a7c82 */ /* 0x000fe20008000000 */
[----:B------:R1:W-:Y:S01]  /*83e0*/  UTMALDG.4D [UR40], [UR54], desc[UR16] ;  /* 0x00001028360075b4 */ /* 0x0003e20008019000 */
[----:B----4-:R-:W-:-:S02]  /*83f0*/  UIADD3 UR32, UR8, 0x8000, URZ ;  /* 0x0000800008207890 */ /* 0x010fc4000fffe03f */
        /* <DEDUP_REMOVED lines=23> */
.L_x_1497:
[----:B--234-:R-:W-:-:S04]  /*8570*/  SHF.L.U32 R21, R11, 0x1f, RZ ;  /* 0x0000001f0b157819 */ /* 0x01cfc800000006ff */
[----:B------:R-:W1:Y:S02]  /*8580*/  SYNCS.PHASECHK.TRANS64.TRYWAIT P1, [R16+URZ+0x26840], R21 ;  /* 0x02684015100075a7 */ /* 0x000e64000802017f */
[----:B-1----:R-:W-:Y:S05]  /*8590*/  @!P1 BRA `(.L_x_1489) ;  /* 0x0000001c00289947 */ /* 0x002fea0003800000 */
.L_x_1529:
[----:B------:R-:W-:Y:S05]  /*85a0*/  @P0 BRA `(.L_x_1490) ;  /* 0x0000000000140947 */ /* 0x000fea0003800000 */
[----:B------:R-:W-:Y:S01]  /*85b0*/  ISETP.NE.AND P1, PT, R6, RZ, PT ;  /* 0x000000ff0600720c */ /* 0x000fe20003f25270 */
[----:B------:R-:W-:-:S04]  /*85c0*/  IMAD.MOV.U32 R3, RZ, RZ, 0x3100 ;  /* 0x00003100ff037424 */ /* 0x000fc800078e00ff */
[----:B------:R3:W-:Y:S08]  /*85d0*/  SYNCS.ARRIVE.TRANS64 RZ, [R16+URZ+0x26830], R3 ;  /* 0x0268300310ff79a7 */ /* 0x0007f0000800003f */
[----:B------:R-:W-:Y:S05]  /*85e0*/  @!P1 BRA `(.L_x_1490) ;  /* 0x0000000000049947 */ /* 0x000fea0003800000 */
[----:B------:R-:W-:Y:S01]  /*85f0*/  BPT.TRAP 0x1 ;  /* 0x000000040000795c */ /* 0x000fe20000300000 */
.L_x_1490:
        /* <DEDUP_REMOVED lines=43> */
.L_x_1530:
[----:B------:R-:W-:Y:S05]  /*88b0*/  @P0 BRA `(.L_x_1492) ;  /* 0x0000000000140947 */ /* 0x000fea0003800000 */
[----:B------:R-:W-:Y:S01]  /*88c0*/  ISETP.NE.AND P1, PT, R6, RZ, PT ;  /* 0x000000ff0600720c */ /* 0x000fe20003f25270 */
[----:B------:R-:W-:-:S04]  /*88d0*/  IMAD.MOV.U32 R2, RZ, RZ, 0x3100 ;  /* 0x00003100ff027424 */ /* 0x000fc800078e00ff */
[----:B------:R3:W-:Y:S08]  /*88e0*/  SYNCS.ARRIVE.TRANS64 RZ, [R16+URZ+0x26818], R2 ;  /* 0x0268180210ff79a7 */ /* 0x0007f0000800003f */
[----:B------:R-:W-:Y:S05]  /*88f0*/  @!P1 BRA `(.L_x_1492) ;  /* 0x0000000000049947 */ /* 0x000fea0003800000 */
[----:B------:R-:W-:Y:S01]  /*8900*/  BPT.TRAP 0x1 ;  /* 0x000000040000795c */ /* 0x000fe20000300000 */
.L_x_1492:
        /* <DEDUP_REMOVED lines=43> */
.L_x_1531:
[----:B------:R-:W-:Y:S05]  /*8bc0*/  @P0 BRA `(.L_x_1494) ;  /* 0x0000000000140947 */ /* 0x000fea0003800000 */
[----:B------:R-:W-:Y:S01]  /*8bd0*/  ISETP.NE.AND P1, PT, R6, RZ, PT ;  /* 0x000000ff0600720c */ /* 0x000fe20003f25270 */
[----:B-123--:R-:W-:-:S04]  /*8be0*/  IMAD.MOV.U32 R21, RZ, RZ, 0x3100 ;  /* 0x00003100ff157424 */ /* 0x00efc800078e00ff */
[----:B------:R4:W-:Y:S08]  /*8bf0*/  SYNCS.ARRIVE.TRANS64 RZ, [R16+URZ+0x26838], R21 ;  /* 0x0268381510ff79a7 */ /* 0x0009f0000800003f */
[----:B------:R-:W-:Y:S05]  /*8c00*/  @!P1 BRA `(.L_x_1494) ;  /* 0x0000000000049947 */ /* 0x000fea0003800000 */
[----:B------:R-:W-:Y:S01]  /*8c10*/  BPT.TRAP 0x1 ;  /* 0x000000040000795c */ /* 0x000fe20000300000 */
.L_x_1494:
        /* <DEDUP_REMOVED lines=38> */
.L_x_1533:
[----:B------:R-:W-:Y:S05]  /*8e80*/  @P0 BRA `(.L_x_1496) ;  /* 0x0000000000140947 */ /* 0x000fea0003800000 */
[----:B------:R-:W-:Y:S01]  /*8e90*/  ISETP.NE.AND P1, PT, R6, RZ, PT ;  /* 0x000000ff0600720c */ /* 0x000fe20003f25270 */
[----:B------:R-:W-:-:S04]  /*8ea0*/  IMAD.MOV.U32 R5, RZ, RZ, 0x3100 ;  /* 0x00003100ff057424 */ /* 0x000fc800078e00ff */
[----:B------:R1:W-:Y:S08]  /*8eb0*/  SYNCS.ARRIVE.TRANS64 RZ, [R16+URZ+0x26810], R5 ;  /* 0x0268100510ff79a7 */ /* 0x0003f0000800003f */
[----:B------:R-:W-:Y:S05]  /*8ec0*/  @!P1 BRA `(.L_x_1496) ;  /* 0x0000000000049947 */ /* 0x000fea0003800000 */
[----:B------:R-:W-:Y:S01]  /*8ed0*/  BPT.TRAP 0x1 ;  /* 0x000000040000795c */ /* 0x000fe20000300000 */
.L_x_1496:
        /* <DEDUP_REMOVED lines=44> */
.L_x_1488:
[----:B------:R-:W3:Y:S02]  /*91a0*/  LDL.LU R4, [R1+0x4] ;  /* 0x0000040001047983 */ /* 0x000ee40000300800 */
[----:B---3--:R-:W-:Y:S02]  /*91b0*/  ISETP.NE.AND P1, PT, R4, RZ, PT ;  /* 0x000000ff0400720c */ /* 0x008fe40003f25270 */
[----:B------:R1:W5:Y:S11]  /*91c0*/  LDL R4, [R1] ;  /* 0x0000000001047983 */ /* 0x0003760000100800 */
[----:B-1----:R-:W-:Y:S05]  /*91d0*/  @!P1 BRA `(.L_x_1487) ;  /* 0x0000000400809947 */ /* 0x002fea0003800000 */
[----:B------:R-:W-:-:S04]  /*91e0*/  SHF.L.U32 R13, R11, 0x1f, RZ ;  /* 0x0000001f0b0d7819 */ /* 0x000fc800000006ff */
[----:B------:R-:W1:Y:S02]  /*91f0*/  SYNCS.PHASECHK.TRANS64.TRYWAIT P1, [R16+URZ+0x26840], R13 ;  /* 0x0268400d100075a7 */ /* 0x000e64000802017f */
[----:B-1----:R-:W-:Y:S05]  /*9200*/  @!P1 BRA `(.L_x_1498) ;  /* 0x0000001000609947 */ /* 0x002fea0003800000 */
.L_x_1534:
[----:B------:R-:W-:Y:S05]  /*9210*/  @P0 BRA `(.L_x_1499) ;  /* 0x0000000000140947 */ /* 0x000fea0003800000 */
[----:B------:R-:W-:Y:S01]  /*9220*/  ISETP.NE.AND P1, PT, R6, RZ, PT ;  /* 0x000000ff0600720c */ /* 0x000fe20003f25270 */
[----:B--2---:R-:W-:-:S04]  /*9230*/  IMAD.MOV.U32 R5, RZ, RZ, 0x3100 ;  /* 0x00003100ff057424 */ /* 0x004fc800078e00ff */
[----:B------:R3:W-:Y:S08]  /*9240*/  SYNCS.ARRIVE.TRANS64 RZ, [R16+URZ+0x26830], R5 ;  /* 0x0268300510ff79a7 */ /* 0x0007f0000800003f */
[----:B------:R-:W-:Y:S05]  /*9250*/  @!P1 BRA `(.L_x_1499) ;  /* 0x0000000000049947 */ /* 0x000fea0003800000 */
[----:B------:R-:W-:Y:S01]  /*9260*/  BPT.TRAP 0x1 ;  /* 0x000000040000795c */ /* 0x000fe20000300000 */
.L_x_1499:
        /* <DEDUP_REMOVED lines=40> */
.L_x_1535:
[----:B------:R-:W-:Y:S05]  /*94f0*/  @P0 BRA `(.L_x_1501) ;  /* 0x0000000000140947 */ /* 0x000fea0003800000 */
[----:B------:R-:W-:Y:S01]  /*9500*/  ISETP.NE.AND P0, PT, R6, RZ, PT ;  /* 0x000000ff0600720c */ /* 0x000fe20003f05270 */
[----:B------:R-:W-:-:S04]  /*9510*/  IMAD.MOV.U32 R5, RZ, RZ, 0x3100 ;  /* 0x00003100ff057424 */ /* 0x000fc800078e00ff */
[----:B------:R3:W-:Y:S08]  /*9520*/  SYNCS.ARRIVE.TRANS64 RZ, [R16+URZ+0x26818], R5 ;  /* 0x0268180510ff79a7 */ /* 0x0007f0000800003f */
[----:B------:R-:W-:Y:S05]  /*9530*/  @!P0 BRA `(.L_x_1501) ;  /* 0x0000000000048947 */ /* 0x000fea0003800000 */
[----:B------:R-:W-:Y:S01]  /*9540*/  BPT.TRAP 0x1 ;  /* 0x000000040000795c */ /* 0x000fe20000300000 */
.L_x_1501:
        /* <DEDUP_REMOVED lines=41> */
.L_x_1487:
[----:B------:R-:W3:Y:S01]  /*97e0*/  S2R R0, SR_TID.X ;  /* 0x0000000000007919 */ /* 0x000ee20000002100 */
[----:B------:R-:W-:Y:S01]  /*97f0*/  IMAD R3, R19, 0x8, R16 ;  /* 0x0000000813037824 */ /* 0x000fe200078e0210 */
[----:B---3--:R-:W-:Y:S02]  /*9800*/  LOP3.LUT R2, R0, 0x7f, RZ, 0xc0, !PT ;  /* 0x0000007f00027812 */ /* 0x008fe400078ec0ff */
[----:B------:R-:W-:Y:S02]  /*9810*/  SHF.L.U32 R0, R11, 0x1f, RZ ;  /* 0x0000001f0b007819 */ /* 0x000fe400000006ff */
[----:B------:R-:W-:Y:S02]  /*9820*/  ISETP.NE.AND P1, PT, R2, RZ, PT ;  /* 0x000000ff0200720c */ /* 0x000fe40003f25270 */
[----:B------:R-:W3:Y:S02]  /*9830*/  SYNCS.PHASECHK.TRANS64.TRYWAIT P0, [R3+URZ+0x26840], R0 ;  /* 0x02684000030075a7 */ /* 0x000ee4000800017f */
[----:B---3--:R-:W-:Y:S09]  /*9840*/  @!P0 BRA `(.L_x_1502) ;  /* 0x0000000800f88947 */ /* 0x008ff20003800000 */
.L_x_1536:
[----:B------:R-:W-:Y:S05]  /*9850*/  @P1 BRA `(.L_x_1503) ;  /* 0x0000000000181947 */ /* 0x000fea0003800000 */
[----:B------:R-:W1:Y:S01]  /*9860*/  S2R R2, SR_TID.X ;  /* 0x0000000000027919 */ /* 0x000e620000002100 */
[----:B---3--:R-:W-:-:S04]  /*9870*/  IMAD.MOV.U32 R0, RZ, RZ, 0x3100 ;  /* 0x00003100ff007424 */ /* 0x008fc800078e00ff */
[----:B------:R3:W-:Y:S01]  /*9880*/  SYNCS.ARRIVE.TRANS64 RZ, [R3+URZ+0x26830], R0 ;  /* 0x0268300003ff79a7 */ /* 0x0007e2000800003f */
[----:B-1----:R-:W-:-:S13]  /*9890*/  LOP3.LUT P0, RZ, R2, 0x1f, RZ, 0xc0, !PT ;  /* 0x0000001f02ff7812 */ /* 0x002fda000780c0ff */
[----:B---3--:R-:W-:Y:S05]  /*98a0*/  @!P0 BRA `(.L_x_1503) ;  /* 0x0000000000048947 */ /* 0x008fea0003800000 */
[----:B------:R-:W-:Y:S01]  /*98b0*/  BPT.TRAP 0x1 ;  /* 0x000000040000795c */ /* 0x000fe20000300000 */
.L_x_1503:
        /* <DEDUP_REMOVED lines=47> */
.L_x_1484:
[----:B------:R-:W-:Y:S05]  /*9bb0*/  BSYNC B0 ;  /* 0x0000000000007941 */ /* 0x000fea0003800000 */
.L_x_1482:
[----:B------:R-:W-:-:S03]  /*9bc0*/  UMOV UR7, 0xffffffff ;  /* 0xffffffff00077882 */ /* 0x000fc60000000000 */
[----:B------:R-:W-:Y:S05]  /*9bd0*/  BRA.DIV UR7, `(.L_x_1504) ;  /* 0x0000000a07287947 */ /* 0x000fea000b800000 */
[----:B------:R-:W-:-:S13]  /*9be0*/  ELECT P6, URZ, PT ;  /* 0x00000000003f782f */ /* 0x000fda00038c0000 */
.L_x_1539:
[----:B------:R-:W-:Y:S05]  /*9bf0*/  @!P6 BRA `(.L_x_1392) ;  /* 0x000000000084e947 */ /* 0x000fea0003800000 */
[----:B------:R-:W-:-:S06]  /*9c00*/  ULOP3.LUT UR7, UR38, 0x2, URZ, 0xfc, !UPT ;  /* 0x0000000226077892 */ /* 0x000fcc000f8efc3f */
[----:B------:R-:W-:-:S05]  /*9c10*/  IMAD.U32 R2, RZ, RZ, UR7 ;  /* 0x00000007ff027e24 */ /* 0x000fca000f8e00ff */
[----:B------:R-:W-:-:S13]  /*9c20*/  ISETP.NE.AND P2, PT, R2, 0x3, PT ;  /* 0x000000030200780c */ /* 0x000fda0003f45270 */
[----:B------:R-:W-:Y:S05]  /*9c30*/  @!P2 BRA `(.L_x_1505) ;  /* 0x000000000004a947 */ /* 0x000fea0003800000 */
[----:B------:R-:W-:Y:S01]  /*9c40*/  BPT.TRAP 0x1 ;  /* 0x000000040000795c */ /* 0x000fe20000300000 */
.L_x_1505:
        /* <DEDUP_REMOVED lines=15> */
.L_x_1540:
[----:B------:R-:W2:Y:S02]  /*9d40*/  SYNCS.PHASECHK.TRANS64.TRYWAIT P0, [R3+URZ], R2 ;  /* 0x00000002030075a7 */ /* 0x000ea4000800017f */
[----:B--2---:R-:W-:Y:S05]  /*9d50*/  @!P0 BRA `(.L_x_1507) ;  /* 0x0000000400fc8947 */ /* 0x004fea0003800000 */
.L_x_1541:
[----:B------:R-:W-:Y:S05]  /*9d60*/  @!P2 BRA `(.L_x_1508) ;  /* 0x000000000004a947 */ /* 0x000fea0003800000 */
[----:B------:R-:W-:Y:S01]  /*9d70*/  BPT.TRAP 0x1 ;  /* 0x000000040000795c */ /* 0x000fe20000300000 */
.L_x_1508:
[----:B--2---:R-:W-:-:S04]  /*9d80*/  VIADD R3, R7, 0x26840 ;  /* 0x0002684007037836 */ /* 0x004fc80000000000 */
[----:B------:R-:W-:-:S04]  /*9d90*/  IMAD R0, R0, 0x8, R3 ;  /* 0x0000000800007824 */ /* 0x000fc800078e0203 */
[----:B------:R-:W2:Y:S02]  /*9da0*/  SYNCS.PHASECHK.TRANS64.TRYWAIT P0, [R0+URZ], R5 ;  /* 0x00000005000075a7 */ /* 0x000ea4000800017f */
[----:B--2---:R-:W-:Y:S05]  /*9db0*/  @!P0 BRA `(.L_x_1509) ;  /* 0x0000000400f88947 */ /* 0x004fea0003800000 */
.L_x_1542:
[----:B------:R-:W-:-:S07]  /*9dc0*/  IMAD R3, R4, 0x8, R3 ;  /* 0x0000000804037824 */ /* 0x000fce00078e0203 */
.L_x_1510:
[----:B---3--:R3:W4:Y:S02]  /*9dd0*/  SYNCS.PHASECHK.TRANS64.TRYWAIT P0, [R3+URZ], R2 ;  /* 0x00000002030075a7 */ /* 0x008724000800017f */
[----:B----4-:R-:W-:Y:S05]  /*9de0*/  @!P0 NANOSLEEP.SYNCS 0x989680 ;  /* 0x009896800000895d */ /* 0x010fea0003900000 */
[----:B------:R-:W4:Y:S02]  /*9df0*/  @!P0 SYNCS.PHASECHK.TRANS64 P0, [R3+URZ], R2 ;  /* 0x00000002030085a7 */ /* 0x000f24000800007f */
[----:B----4-:R-:W-:Y:S05]  /*9e00*/  @!P0 BRA `(.L_x_1510) ;  /* 0xfffffffc00f08947 */ /* 0x010fea000383ffff */
.L_x_1392:
[----:B------:R-:W-:Y:S05]  /*9e10*/  BSYNC B6 ;  /* 0x0000000000067941 */ /* 0x000fea0003800000 */
.L_x_1389:
[----:B------:R-:W-:Y:S05]  /*9e20*/  EXIT ;  /* 0x000000000000794d */ /* 0x000fea0003800000 */
.L_x_1399:
[----:B------:R-:W-:Y:S02]  /*9e30*/  IMAD.MOV.U32 R13, RZ, RZ, R17 ;  /* 0x000000ffff0d7224 */ /* 0x000fe400078e0011 */
[----:B------:R-:W-:Y:S02]  /*9e40*/  IMAD.MOV.U32 R12, RZ, RZ, RZ ;  /* 0x000000ffff0c7224 */ /* 0x000fe400078e00ff */
[----:B------:R-:W-:Y:S02]  /*9e50*/  IMAD.MOV.U32 R11, RZ, RZ, 0x1f ;  /* 0x0000001fff0b7424 */ /* 0x000fe400078e00ff */
[----:B------:R-:W-:-:S07]  /*9e60*/  IMAD.MOV.U32 R15, RZ, RZ, -0x1 ;  /* 0xffffffffff0f7424 */ /* 0x000fce00078e00ff */
[----:B------:R-:W-:Y:S05]  /*9e70*/  WARPSYNC.COLLECTIVE R15, `(.L_x_1511) ;  /* 0x000000000f087348 */ /* 0x000fea0003c00000 */
[----:B------:R1:W2:Y:S02]  /*9e80*/  SHFL.IDX P6, R14, R13, R12, R11 ;  /* 0x0000000c0d0e7389 */ /* 0x0002a400000c000b */
[----:B-12---:R-:W-:Y:S01]  /*9e90*/  ENDCOLLECTIVE ;  /* 0x000000000000791b */ /* 0x006fe20003800000 */
.L_x_1511:
[----:B------:R-:W-:Y:S05]  /*9ea0*/  BRA `(.L_x_1512) ;  /* 0xffffff7000707947 */ /* 0x000fea000383ffff */
.L_x_1401:
[----:B--2---:R2:W3:Y:S02]  /*9eb0*/  SYNCS.PHASECHK.TRANS64.TRYWAIT P0, [R237+URZ+0x26800], R4 ;  /* 0x02680004ed0075a7 */ /* 0x0044e4000800017f */
[----:B---3--:R-:W-:Y:S05]  /*9ec0*/  @!P0 NANOSLEEP.SYNCS 0x989680 ;  /* 0x009896800000895d */ /* 0x008fea0003900000 */
[----:B------:R-:W3:Y:S02]  /*9ed0*/  @!P0 SYNCS.PHASECHK.TRANS64 P0, [R237+URZ+0x26800], R4 ;  /* 0x02680004ed0085a7 */ /* 0x000ee4000800007f */
[----:B---3--:R-:W-:Y:S05]  /*9ee0*/  @!P0 BRA `(.L_x_1401) ;  /* 0xfffffffc00f08947 */ /* 0x008fea000383ffff */
[----:B------:R-:W-:Y:S05]  /*9ef0*/  BRA `(.L_x_1400) ;  /* 0xffffff7000987947 */ /* 0x000fea000383ffff */
.L_x_1406:
[----:B--2---:R-:W-:-:S04]  /*9f00*/  IMAD.U32 R5, RZ, RZ, UR9 ;  /* 0x00000009ff057e24 */ /* 0x004fc8000f8e00ff */
[----:B------:R2:W3:Y:S03]  /*9f10*/  SYNCS.PHASECHK.TRANS64.TRYWAIT P0, [R5+URZ+0x26810], R120 ;  /* 0x02681078050075a7 */ /* 0x0004e6000800017f */
[----:B---3--:R-:W-:Y:S05]  /*9f20*/  @!P0 NANOSLEEP.SYNCS 0x989680 ;  /* 0x009896800000895d */ /* 0x008fea0003900000 */
[----:B------:R-:W3:Y:S02]  /*9f30*/  @!P0 SYNCS.PHASECHK.TRANS64 P0, [R5+URZ+0x26810], R120 ;  /* 0x02681078050085a7 */ /* 0x000ee4000800007f */
[----:B---3--:R-:W-:Y:S05]  /*9f40*/  @!P0 BRA `(.L_x_1406) ;  /* 0xfffffffc00ec8947 */ /* 0x008fea000383ffff */
[----:B------:R-:W-:Y:S05]  /*9f50*/  BRA `(.L_x_1405) ;  /* 0xffffff7c00007947 */ /* 0x000fea000383ffff */
.L_x_1410:
[----:B------:R-:W-:-:S04]  /*9f60*/  IMAD.U32 R121, RZ, RZ, UR9 ;  /* 0x00000009ff797e24 */ /* 0x000fc8000f8e00ff */
[----:B------:R1:W1:Y:S03]  /*9f70*/  SYNCS.PHASECHK.TRANS64.TRYWAIT P0, [R121+URZ+0x26830], R120 ;  /* 0x02683078790075a7 */ /* 0x000266000800017f */
[----:B-1----:R-:W-:Y:S05]  /*9f80*/  @!P0 NANOSLEEP.SYNCS 0x989680 ;  /* 0x009896800000895d */ /* 0x002fea0003900000 */
[----:B------:R-:W1:Y:S02]  /*9f90*/  @!P0 SYNCS.PHASECHK.TRANS64 P0, [R121+URZ+0x26830], R120 ;  /* 0x02683078790085a7 */ /* 0x000e64000800007f */
[----:B-1----:R-:W-:Y:S05]  /*9fa0*/  @!P0 BRA `(.L_x_1410) ;  /* 0xfffffffc00ec8947 */ /* 0x002fea000383ffff */
[----:B------:R-:W-:Y:S05]  /*9fb0*/  BRA `(.L_x_1409) ;  /* 0xffffff8000c47947 */ /* 0x000fea000383ffff */
.L_x_1417:
[----:B------:R-:W-:Y:S01]  /*9fc0*/  BSSY B0, `(.L_x_1513) ;  /* 0x0000005000007945 */ /* 0x000fe20003800000 */
[----:B------:R-:W-:-:S07]  /*9fd0*/  IMAD.MOV.U32 R15, RZ, RZ, -0x1 ;  /* 0xffffffffff0f7424 */ /* 0x000fce00078e00ff */
[----:B-1----:R-:W-:Y:S05]  /*9fe0*/  WARPSYNC.COLLECTIVE R15, `(.L_x_1514) ;  /* 0x000000000f087348 */ /* 0x002fea0003c00000 */
[----:B------:R-:W-:Y:S01]  /*9ff0*/  NOP ;  /* 0x0000000000007918 */ /* 0x000fe20000000000 */
[----:B-1----:R-:W-:Y:S01]  /*a000*/  ENDCOLLECTIVE ;  /* 0x000000000000791b */ /* 0x002fe20003800000 */
.L_x_1514:
[----:B------:R-:W-:Y:S05]  /*a010*/  BSYNC B0 ;  /* 0x0000000000007941 */ /* 0x000fea0003800000 */
.L_x_1513:
[----:B------:R-:W-:Y:S05]  /*a020*/  BRA `(.L_x_1515) ;  /* 0xffffffb400487947 */ /* 0x000fea000383ffff */
.L_x_1426:
[----:B------:R-:W-:Y:S01]  /*a030*/  BSSY B0, `(.L_x_1516) ;  /* 0x0000005000007945 */ /* 0x000fe20003800000 */
[----:B------:R-:W-:-:S07]  /*a040*/  IMAD.MOV.U32 R15, RZ, RZ, -0x1 ;  /* 0xffffffffff0f7424 */ /* 0x000fce00078e00ff */
[----:B-12---:R-:W-:Y:S05]  /*a050*/  WARPSYNC.COLLECTIVE R15, `(.L_x_1517) ;  /* 0x000000000f087348 */ /* 0x006fea0003c00000 */
[----:B------:R-:W-:Y:S01]  /*a060*/  NOP ;  /* 0x0000000000007918 */ /* 0x000fe20000000000 */
[----:B-12---:R-:W-:Y:S01]  /*a070*/  ENDCOLLECTIVE ;  /* 0x000000000000791b */ /* 0x006fe20003800000 */
.L_x_1517:
[----:B------:R-:W-:Y:S05]  /*a080*/  BSYNC B0 ;  /* 0x0000000000007941 */ /* 0x000fea0003800000 */
.L_x_1516:
[----:B------:R-:W-:Y:S05]  /*a090*/  BRA `(.L_x_1518) ;  /* 0xffffffb800387947 */ /* 0x000fea000383ffff */
.L_x_1438:
[----:B------:R-:W-:Y:S01]  /*a0a0*/  BSSY B0, `(.L_x_1519) ;  /* 0x0000005000007945 */ /* 0x000fe20003800000 */
[----:B------:R-:W-:-:S07]  /*a0b0*/  IMAD.MOV.U32 R15, RZ, RZ, -0x1 ;  /* 0xffffffffff0f7424 */ /* 0x000fce00078e00ff */
[----:B------:R-:W-:Y:S05]  /*a0c0*/  WARPSYNC.COLLECTIVE R15, `(.L_x_1520) ;  /* 0x000000000f087348 */ /* 0x000fea0003c00000 */
[----:B------:R-:W-:Y:S01]  /*a0d0*/  NOP ;  /* 0x0000000000007918 */ /* 0x000fe20000000000 */
[----:B------:R-:W-:Y:S01]  /*a0e0*/  ENDCOLLECTIVE ;  /* 0x000000000000791b */ /* 0x000fe20003800000 */
.L_x_1520:
[----:B------:R-:W-:Y:S05]  /*a0f0*/  BSYNC B0 ;  /* 0x0000000000007941 */ /* 0x000fea0003800000 */
.L_x_1519:
[----:B------:R-:W-:Y:S05]  /*a100*/  BRA `(.L_x_1521) ;  /* 0xffffffc000207947 */ /* 0x000fea000383ffff */
.L_x_1451:
[----:B------:R-:W-:Y:S01]  /*a110*/  BSSY B0, `(.L_x_1522) ;  /* 0x0000005000007945 */ /* 0x000fe20003800000 */
[----:B------:R-:W-:-:S07]  /*a120*/  IMAD.MOV.U32 R15, RZ, RZ, -0x1 ;  /* 0xffffffffff0f7424 */ /* 0x000fce00078e00ff */
[----:B------:R-:W-:Y:S05]  /*a130*/  WARPSYNC.COLLECTIVE R15, `(.L_x_1523) ;  /* 0x000000000f087348 */ /* 0x000fea0003c00000 */
[----:B------:R-:W-:Y:S01]  /*a140*/  NOP ;  /* 0x0000000000007918 */ /* 0x000fe20000000000 */
[----:B------:R-:W-:Y:S01]  /*a150*/  ENDCOLLECTIVE ;  /* 0x000000000000791b */ /* 0x000fe20003800000 */
.L_x_1523:
[----:B------:R-:W-:Y:S05]  /*a160*/  BSYNC B0 ;  /* 0x0000000000007941 */ /* 0x000fea0003800000 */
.L_x_1522:
[----:B------:R-:W-:Y:S05]  /*a170*/  BRA `(.L_x_1524) ;  /* 0xffffffc400a47947 */ /* 0x000fea000383ffff */
.L_x_1463:
[----:B------:R-:W-:Y:S01]  /*a180*/  BSSY B0, `(.L_x_1525) ;  /* 0x0000005000007945 */ /* 0x000fe20003800000 */
[----:B------:R-:W-:-:S07]  /*a190*/  IMAD.MOV.U32 R15, RZ, RZ, -0x1 ;  /* 0xffffffffff0f7424 */ /* 0x000fce00078e00ff */
[----:B------:R-:W-:Y:S05]  /*a1a0*/  WARPSYNC.COLLECTIVE R15, `(.L_x_1526) ;  /* 0x000000000f087348 */ /* 0x000fea0003c00000 */
[----:B------:R-:W-:Y:S01]  /*a1b0*/  NOP ;  /* 0x0000000000007918 */ /* 0x000fe20000000000 */
[----:B------:R-:W-:Y:S01]  /*a1c0*/  ENDCOLLECTIVE ;  /* 0x000000000000791b */ /* 0x000fe20003800000 */
.L_x_1526:
[----:B------:R-:W-:Y:S05]  /*a1d0*/  BSYNC B0 ;  /* 0x0000000000007941 */ /* 0x000fea0003800000 */
.L_x_1525:
[----:B------:R-:W-:Y:S05]  /*a1e0*/  BRA `(.L_x_1527) ;  /* 0xffffffc800c47947 */ /* 0x000fea000383ffff */
.L_x_1485:
[----:B-1----:R1:W2:Y:S02]  /*a1f0*/  SYNCS.PHASECHK.TRANS64.TRYWAIT P0, [R16+URZ+0x26820], R3 ;  /* 0x02682003100075a7 */ /* 0x0022a4000800017f */
[----:B--2---:R-:W-:Y:S05]  /*a200*/  @!P0 NANOSLEEP.SYNCS 0x989680 ;  /* 0x009896800000895d */ /* 0x004fea0003900000 */
[----:B------:R-:W2:Y:S02]  /*a210*/  @!P0 SYNCS.PHASECHK.TRANS64 P0, [R16+URZ+0x26820], R3 ;  /* 0x02682003100085a7 */ /* 0x000ea4000800007f */
[----:B--2---:R-:W-:Y:S05]  /*a220*/  @!P0 BRA `(.L_x_1485) ;  /* 0xfffffffc00f08947 */ /* 0x004fea000383ffff */
[----:B------:R-:W-:Y:S05]  /*a230*/  BRA `(.L_x_1528) ;  /* 0xffffffd800947947 */ /* 0x000fea000383ffff */
.L_x_1489:
[----:B-1----:R1:W3:Y:S02]  /*a240*/  SYNCS.PHASECHK.TRANS64.TRYWAIT P1, [R16+URZ+0x26840], R21 ;  /* 0x02684015100075a7 */ /* 0x0022e4000802017f */
[----:B---3--:R-:W-:Y:S05]  /*a250*/  @!P1 NANOSLEEP.SYNCS 0x989680 ;  /* 0x009896800000995d */ /* 0x008fea0003900000 */
[----:B------:R-:W3:Y:S02]  /*a260*/  @!P1 SYNCS.PHASECHK.TRANS64 P1, [R16+URZ+0x26840], R21 ;  /* 0x02684015100095a7 */ /* 0x000ee4000802007f */
[----:B---3--:R-:W-:Y:S05]  /*a270*/  @!P1 BRA `(.L_x_1489) ;  /* 0xfffffffc00f09947 */ /* 0x008fea000383ffff */
[----:B------:R-:W-:Y:S05]  /*a280*/  BRA `(.L_x_1529) ;  /* 0xffffffe000c47947 */ /* 0x000fea000383ffff */
.L_x_1491:
[----:B--2---:R2:W3:Y:S02]  /*a290*/  SYNCS.PHASECHK.TRANS64.TRYWAIT P1, [R16+URZ+0x26828], R21 ;  /* 0x02682815100075a7 */ /* 0x0044e4000802017f */
[----:B---3--:R-:W-:Y:S05]  /*a2a0*/  @!P1 NANOSLEEP.SYNCS 0x989680 ;  /* 0x009896800000995d */ /* 0x008fea0003900000 */
[----:B------:R-:W3:Y:S02]  /*a2b0*/  @!P1 SYNCS.PHASECHK.TRANS64 P1, [R16+URZ+0x26828], R21 ;  /* 0x02682815100095a7 */ /* 0x000ee4000802007f */
[----:B---3--:R-:W-:Y:S05]  /*a2c0*/  @!P1 BRA `(.L_x_1491) ;  /* 0xfffffffc00f09947 */ /* 0x008fea000383ffff */
[----:B------:R-:W-:Y:S05]  /*a2d0*/  BRA `(.L_x_1530) ;  /* 0xffffffe400747947 */ /* 0x000fea000383ffff */
.L_x_1493:
[----:B---3--:R3:W4:Y:S02]  /*a2e0*/  SYNCS.PHASECHK.TRANS64.TRYWAIT P1, [R16+URZ+0x26848], R21 ;  /* 0x02684815100075a7 */ /* 0x008724000802017f */
[----:B----4-:R-:W-:Y:S05]  /*a2f0*/  @!P1 NANOSLEEP.SYNCS 0x989680 ;  /* 0x009896800000995d */ /* 0x010fea0003900000 */
[----:B------:R-:W4:Y:S02]  /*a300*/  @!P1 SYNCS.PHASECHK.TRANS64 P1, [R16+URZ+0x26848], R21 ;  /* 0x02684815100095a7 */ /* 0x000f24000802007f */
[----:B----4-:R-:W-:Y:S05]  /*a310*/  @!P1 BRA `(.L_x_1493) ;  /* 0xfffffffc00f09947 */ /* 0x010fea000383ffff */
[----:B------:R-:W-:Y:S05]  /*a320*/  BRA `(.L_x_1531) ;  /* 0xffffffe800247947 */ /* 0x000fea000383ffff */
.L_x_1495:
[----:B------:R-:W-:-:S07]  /*a330*/  SHF.L.U32 R5, R11, 0x1f, RZ ;  /* 0x0000001f0b057819 */ /* 0x000fce00000006ff */
.L_x_1532:
[----:B------:R1:W1:Y:S02]  /*a340*/  SYNCS.PHASECHK.TRANS64.TRYWAIT P1, [R16+URZ+0x26820], R5 ;  /* 0x02682005100075a7 */ /* 0x000264000802017f */
[----:B-1----:R-:W-:Y:S05]  /*a350*/  @!P1 NANOSLEEP.SYNCS 0x989680 ;  /* 0x009896800000995d */ /* 0x002fea0003900000 */
[----:B------:R-:W1:Y:S02]  /*a360*/  @!P1 SYNCS.PHASECHK.TRANS64 P1, [R16+URZ+0x26820], R5 ;  /* 0x02682005100095a7 */ /* 0x000e64000802007f */
[----:B-1----:R-:W-:Y:S05]  /*a370*/  @!P1 BRA `(.L_x_1532) ;  /* 0xfffffffc00f09947 */ /* 0x002fea000383ffff */
[----:B------:R-:W-:Y:S05]  /*a380*/  BRA `(.L_x_1533) ;  /* 0xffffffe800bc7947 */ /* 0x000fea000383ffff */
.L_x_1498:
[----:B-1----:R1:W3:Y:S02]  /*a390*/  SYNCS.PHASECHK.TRANS64.TRYWAIT P1, [R16+URZ+0x26840], R13 ;  /* 0x0268400d100075a7 */ /* 0x0022e4000802017f */
[----:B---3--:R-:W-:Y:S05]  /*a3a0*/  @!P1 NANOSLEEP.SYNCS 0x989680 ;  /* 0x009896800000995d */ /* 0x008fea0003900000 */
[----:B------:R-:W3:Y:S02]  /*a3b0*/  @!P1 SYNCS.PHASECHK.TRANS64 P1, [R16+URZ+0x26840], R13 ;  /* 0x0268400d100095a7 */ /* 0x000ee4000802007f */
[----:B---3--:R-:W-:Y:S05]  /*a3c0*/  @!P1 BRA `(.L_x_1498) ;  /* 0xfffffffc00f09947 */ /* 0x008fea000383ffff */
[----:B------:R-:W-:Y:S05]  /*a3d0*/  BRA `(.L_x_1534) ;  /* 0xffffffec008c7947 */ /* 0x000fea000383ffff */
.L_x_1500:
[----:B--2---:R2:W3:Y:S02]  /*a3e0*/  SYNCS.PHASECHK.TRANS64.TRYWAIT P1, [R16+URZ+0x26828], R13 ;  /* 0x0268280d100075a7 */ /* 0x0044e4000802017f */
[----:B---3--:R-:W-:Y:S05]  /*a3f0*/  @!P1 NANOSLEEP.SYNCS 0x989680 ;  /* 0x009896800000995d */ /* 0x008fea0003900000 */
[----:B------:R-:W3:Y:S02]  /*a400*/  @!P1 SYNCS.PHASECHK.TRANS64 P1, [R16+URZ+0x26828], R13 ;  /* 0x0268280d100095a7 */ /* 0x000ee4000802007f */
[----:B---3--:R-:W-:Y:S05]  /*a410*/  @!P1 BRA `(.L_x_1500) ;  /* 0xfffffffc00f09947 */ /* 0x008fea000383ffff */
[----:B------:R-:W-:Y:S05]  /*a420*/  BRA `(.L_x_1535) ;  /* 0xfffffff000307947 */ /* 0x000fea000383ffff */
.L_x_1502:
[----:B---3--:R3:W1:Y:S02]  /*a430*/  SYNCS.PHASECHK.TRANS64.TRYWAIT P0, [R3+URZ+0x26840], R0 ;  /* 0x02684000030075a7 */ /* 0x008664000800017f */
[----:B-1----:R-:W-:Y:S05]  /*a440*/  @!P0 NANOSLEEP.SYNCS 0x989680 ;  /* 0x009896800000895d */ /* 0x002fea0003900000 */
[----:B------:R-:W1:Y:S02]  /*a450*/  @!P0 SYNCS.PHASECHK.TRANS64 P0, [R3+URZ+0x26840], R0 ;  /* 0x02684000030085a7 */ /* 0x000e64000800007f */
[----:B-1----:R-:W-:Y:S05]  /*a460*/  @!P0 BRA `(.L_x_1502) ;  /* 0xfffffffc00f08947 */ /* 0x002fea000383ffff */
[----:B------:R-:W-:Y:S05]  /*a470*/  BRA `(.L_x_1536) ;  /* 0xfffffff000f47947 */ /* 0x000fea000383ffff */
.L_x_1504:
[----:B------:R-:W-:Y:S01]  /*a480*/  BSSY B0, `(.L_x_1537) ;  /* 0x0000006000007945 */ /* 0x000fe20003800000 */
[----:B------:R-:W-:-:S07]  /*a490*/  IMAD.MOV.U32 R15, RZ, RZ, -0x1 ;  /* 0xffffffffff0f7424 */ /* 0x000fce00078e00ff */
[----:B------:R-:W-:Y:S05]  /*a4a0*/  WARPSYNC.COLLECTIVE R15, `(.L_x_1538) ;  /* 0x000000000f0c7348 */ /* 0x000fea0003c00000 */
[----:B------:R-:W-:Y:S02]  /*a4b0*/  ELECT P6, UR62, PT ;  /* 0x00000000003e782f */ /* 0x000fe400038c0000 */
[----:B------:R-:W-:Y:S01]  /*a4c0*/  MOV R14, UR62 ;  /* 0x0000003e000e7c02 */ /* 0x000fe20008000f00 */
[----:B------:R-:W-:Y:S10]  /*a4d0*/  ENDCOLLECTIVE ;  /* 0x000000000000791b */ /* 0x000ff40003800000 */
.L_x_1538:
[----:B------:R-:W-:Y:S05]  /*a4e0*/  BSYNC B0 ;  /* 0x0000000000007941 */ /* 0x000fea0003800000 */
.L_x_1537:
[----:B------:R-:W-:Y:S05]  /*a4f0*/  BRA `(.L_x_1539) ;  /* 0xfffffff400bc7947 */ /* 0x000fea000383ffff */
.L_x_1506:
[----:B-1----:R1:W2:Y:S02]  /*a500*/  SYNCS.PHASECHK.TRANS64.TRYWAIT P0, [R6+URZ], R5 ;  /* 0x00000005060075a7 */ /* 0x0022a4000800017f */
[----:B--2---:R-:W-:Y:S05]  /*a510*/  @!P0 NANOSLEEP.SYNCS 0x989680 ;  /* 0x009896800000895d */ /* 0x004fea0003900000 */
[----:B------:R-:W2:Y:S02]  /*a520*/  @!P0 SYNCS.PHASECHK.TRANS64 P0, [R6+URZ], R5 ;  /* 0x00000005060085a7 */ /* 0x000ea4000800007f */
[----:B--2---:R-:W-:Y:S05]  /*a530*/  @!P0 BRA `(.L_x_1506) ;  /* 0xfffffffc00f08947 */ /* 0x004fea000383ffff */
[----:B------:R-:W-:Y:S05]  /*a540*/  BRA `(.L_x_1540) ;  /* 0xfffffff400fc7947 */ /* 0x000fea000383ffff */
.L_x_1507:
[----:B--2---:R2:W3:Y:S02]  /*a550*/  SYNCS.PHASECHK.TRANS64.TRYWAIT P0, [R3+URZ], R2 ;  /* 0x00000002030075a7 */ /* 0x0044e4000800017f */
[----:B---3--:R-:W-:Y:S05]  /*a560*/  @!P0 NANOSLEEP.SYNCS 0x989680 ;  /* 0x009896800000895d */ /* 0x008fea0003900000 */
[----:B------:R-:W3:Y:S02]  /*a570*/  @!P0 SYNCS.PHASECHK.TRANS64 P0, [R3+URZ], R2 ;  /* 0x00000002030085a7 */ /* 0x000ee4000800007f */
[----:B---3--:R-:W-:Y:S05]  /*a580*/  @!P0 BRA `(.L_x_1507) ;  /* 0xfffffffc00f08947 */ /* 0x008fea000383ffff */
[----:B------:R-:W-:Y:S05]  /*a590*/  BRA `(.L_x_1541) ;  /* 0xfffffff400f07947 */ /* 0x000fea000383ffff */
.L_x_1509:
[----:B--2---:R2:W3:Y:S02]  /*a5a0*/  SYNCS.PHASECHK.TRANS64.TRYWAIT P0, [R0+URZ], R5 ;  /* 0x00000005000075a7 */ /* 0x0044e4000800017f */
[----:B---3--:R-:W-:Y:S05]  /*a5b0*/  @!P0 NANOSLEEP.SYNCS 0x989680 ;  /* 0x009896800000895d */ /* 0x008fea0003900000 */
[----:B------:R-:W3:Y:S02]  /*a5c0*/  @!P0 SYNCS.PHASECHK.TRANS64 P0, [R0+URZ], R5 ;  /* 0x00000005000085a7 */ /* 0x000ee4000800007f */
[----:B---3--:R-:W-:Y:S05]  /*a5d0*/  @!P0 BRA `(.L_x_1509) ;  /* 0xfffffffc00f08947 */ /* 0x008fea000383ffff */
[----:B------:R-:W-:Y:S05]  /*a5e0*/  BRA `(.L_x_1542) ;  /* 0xfffffff400f47947 */ /* 0x000fea000383ffff */
.L_x_1543:
        /* <DEDUP_REMOVED lines=9> */
.L_x_3304:


//--------------------- .text._ZN7cutlass13device_kernelIN5flash11enable_sm90INS1_16FlashAttnBwdSm90INS1_25CollectiveMainloopBwdSm90ILi2ELi2ELi2EN4cute5tupleIJNS5_1CILi1EEES8_S8_EEENS6_IJNS7_ILi64EEENS7_ILi128EEENS7_ILi96EEEEEENS_10bfloat16_tEfNS_4arch4Sm90ELb0ELb1ELb1ELb1ELb0ELb1ELb0ELb0ELi2ELi1ELi2ELi1ELb1EEENS1_21CollectiveEpilogueBwdISD_SE_SG_Li256ELb1ELb0ELi1EEENS1_19SingleTileSchedulerILb1ELb0ELb0ELi128EEEEEEEEEvNT_6ParamsE --------------------------
	.section	.text._ZN7cutlass13device_kernelIN5flash11enable_sm90INS1_16FlashAttnBwdSm90INS1_25CollectiveMainloopBwdSm90ILi2ELi2ELi2EN4cute5tupleIJNS5_1CILi1EEES8_S8_EEENS6_IJNS7_ILi64EEENS7_ILi128EEENS7_ILi96EEEEEENS_10bfloat16_tEfNS_4arch4Sm90ELb0ELb1ELb1ELb1ELb0ELb1ELb0ELb0ELi2ELi1ELi2ELi1ELb1EEENS1_21CollectiveEpilogueBwdISD_SE_SG_Li256ELb1ELb0ELi1EEENS1_19SingleTileSchedulerILb1ELb0ELb0ELi128EEEEEEEEEvNT_6ParamsE,"ax",@progbits
	.align	128
.text._ZN7cutlass13device_kernelIN5flash11enable_sm90INS1_16FlashAttnBwdSm90INS1_25CollectiveMainloopBwdSm90ILi2ELi2ELi2EN4cute5tupleIJNS5_1CILi1EEES8_S8_EEENS6_IJNS7_ILi64EEENS7_ILi128EEENS7_ILi96EEEEEENS_10bfloat16_tEfNS_4arch4Sm90ELb0ELb1ELb1ELb1ELb0ELb1ELb0ELb0ELi2ELi1ELi2ELi1ELb1EEENS1_21CollectiveEpilogueBwdISD_SE_SG_Li256ELb1ELb0ELi1EEENS1_19SingleTileSchedulerILb1ELb0ELb0ELi128EEEEEEEEEvNT_6ParamsE:
        .type           _ZN7cutlass13device_kernelIN5flash11enable_sm90INS1_16FlashAttnBwdSm90INS1_25CollectiveMainloopBwdSm90ILi2ELi2ELi2EN4cute5tupleIJNS5_1CILi1EEES8_S8_EEENS6_IJNS7_ILi64EEENS7_ILi128EEENS7_ILi96EEEEEENS_10bfloat16_tEfNS_4arch4Sm90ELb0ELb1ELb1ELb1ELb0ELb1ELb0ELb0ELi2ELi1ELi2ELi1ELb1EEENS1_21CollectiveEpilogueBwdISD_SE_SG_Li256ELb1ELb0ELi1EEENS1_19SingleTileSchedulerILb1ELb0ELb0ELi128EEEEEEEEEvNT_6ParamsE,@function
        .size           _ZN7cutlass13device_kernelIN5flash11enable_sm90INS1_16FlashAttnBwdSm90INS1_25CollectiveMainloopBwdSm90ILi2ELi2ELi2EN4cute5tupleIJNS5_1CILi1EEES8_S8_EEENS6_IJNS7_ILi64EEENS7_ILi128EEENS7_ILi96EEEEEENS_10bfloat16_tEfNS_4arch4Sm90ELb0ELb1ELb1ELb1ELb0ELb1ELb0ELb0ELi2ELi1ELi2ELi1ELb1EEENS1_21CollectiveEpilogueBwdISD_SE_SG_Li256ELb1ELb0ELi1EEENS1_19SingleTileSchedulerILb1ELb0ELb0ELi128EEEEEEEEEvNT_6ParamsE,(.L_x_3305 - _ZN7cutlass13device_kernelIN5flash11enable_sm90INS1_16FlashAttnBwdSm90INS1_25CollectiveMainloopBwdSm90ILi2ELi2ELi2EN4cute5tupleIJNS5_1CILi1EEES8_S8_EEENS6_IJNS7_ILi64EEENS7_ILi128EEENS7_ILi96EEEEEENS_10bfloat16_tEfNS_4arch4Sm90ELb0ELb1ELb1ELb1ELb0ELb1ELb0ELb0ELi2ELi1ELi2ELi1ELb1EEENS1_21CollectiveEpilogueBwdISD_SE_SG_Li256ELb1ELb0ELi1EEENS1_19SingleTileSchedulerILb1ELb0ELb0ELi128EEEEEEEEEvNT_6ParamsE)
        .other          _ZN7cutlass13device_kernelIN5flash11enable_sm90INS1_16FlashAttnBwdSm90INS1_25CollectiveMainloopBwdSm90ILi2ELi2ELi2EN4cute5tupleIJNS5_1CILi1EEES8_S8_EEENS6_IJNS7_ILi64EEENS7_ILi128EEENS7_ILi96EEEEEENS_10bfloat16_tEfNS_4arch4Sm90ELb0ELb1ELb1ELb1ELb0ELb1ELb0ELb0ELi2ELi1ELi2ELi1ELb1EEENS1_21CollectiveEpilogueBwdISD_SE_SG_Li256ELb1ELb0ELi1EEENS1_19SingleTileSchedulerILb1ELb0ELb0ELi128EEEEEEEEEvNT_6ParamsE,@"STO_CUDA_ENTRY STV_DEFAULT"
_ZN7cutlass13device_kernelIN5flash11enable_sm90INS1_16FlashAttnBwdSm90INS1_25CollectiveMainloopBwdSm90ILi2ELi2ELi2EN4cute5tupleIJNS5_1CILi1EEES8_S8_EEENS6_IJNS7_ILi64EEENS7_ILi128EEENS7_ILi96EEEEEENS_10bfloat16_tEfNS_4arch4Sm90ELb0ELb1ELb1ELb1ELb0ELb1ELb0ELb0ELi2ELi1ELi2ELi1ELb1EEENS1_21CollectiveEpilogueBwdISD_SE_SG_Li256ELb1ELb0ELi1EEENS1_19SingleTileSchedulerILb1ELb0ELb0ELi128EEEEEEEEEvNT_6ParamsE:
        /* <DEDUP_REMOVED lines=24> */
.L_x_1545:
[----:B------:R-:W-:Y:S05]  /*0180*/  BSYNC B0 ;  /* 0x0000000000007941 */ /* 0x000fea0003800000 */
.L_x_1544:
        /* <DEDUP_REMOVED lines=37> */
.L_x_1546:
        /* <DEDUP_REMOVED lines=22> */
.L_x_1547:
[----:B------:R-:W-:Y:S01]  /*0540*/  PLOP3.LUT P0, PT, PT, PT, UP0, 0x80, 0x0 ;  /* 0x000000000000781c */ /* 0x000fe20003f0f008 */
[----:B------:R-:W-:Y:S01]  /*0550*/  NOP ;  /* 0x0000000000007918 */ /* 0x000fe20000000000 */
[----:B------:R-:W-:Y:S01]  /*0560*/  ULDC.64 UR46, c[0x0][0x208] ;  /* 0x00008200002e7ab9 */ /* 0x000fe20000000a00 */
[----:B------:R-:W-:Y:S01]  /*0570*/  BSSY B6, `(.L_x_1548) ;  /* 0x0000aa2000067945 */ /* 0x000fe20003800000 */
[----:B-12-4-:R-:W-:Y:S09]  /*0580*/  BAR.SYNC.DEFER_BLOCKING 0x0 ;  /* 0x0000000000007b1d */ /* 0x016ff20000010000 */
[----:B------:R-:W-:Y:S05]  /*0590*/  @!P0 BRA `(.L_x_1549) ;  /* 0x0000006800688947 */ /* 0x000fea0003800000 */
.L_x_1550:
[----:B------:R-:W-:-:S08]  /*05a0*/  NOP ;  /* 0x0000000000007918 */ /* 0x000fd00000000000 */
[----:B------:R-:W1:Y:S02]  /*05b0*/  USETMAXREG.TRY_ALLOC.CTAPOOL UP0, 0xf0 ;  /* 0x000000f0000079c8 */ /* 0x000e640008000600 */
[----:B-1----:R-:W-:-:S13]  /*05c0*/  PLOP3.LUT P0, PT, PT, PT, UP0, 0x80, 0x0 ;  /* 0x000000000000781c */ /* 0x002fda0003f0f008 */
[----:B------:R-:W-:Y:S05]  /*05d0*/  @!P0 BRA `(.L_x_1550) ;  /* 0xfffffffc00f08947 */ /* 0x000fea000383ffff */
[----:B------:R-:W-:Y:S01]  /*05e0*/  LOP3.LUT R0, R0, 0x3, RZ, 0xc0, !PT ;  /* 0x0000000300007812 */ /* 0x000fe200078ec0ff */
[----:B------:R-:W1:Y:S01]  /*05f0*/  S2R R2, SR_TID.X ;  /* 0x0000000000027919 */ /* 0x000e620000002100 */
[----:B------:R-:W-:Y:S01]  /*0600*/  ULDC.64 UR4, c[0x0][0x8d8] ;  /* 0x0002360000047ab9 */ /* 0x000fe20000000a00 */
[----:B------:R-:W2:Y:S03]  /*0610*/  S2UR UR6, SR_CTAID.X ;  /* 0x00000000000679c3 */ /* 0x000ea60000002500 */
[----:B------:R-:W3:Y:S05]  /*0620*/  SHFL.IDX PT, R0, R0, RZ, 0x1f ;  /* 0x00001fff00007589 */ /* 0x000eea00000e0000 */
[----:B------:R-:W4:Y:S01]  /*0630*/  S2UR UR36, SR_CTAID.Z ;  /* 0x00000000002479c3 */ /* 0x000f220000002700 */
[----:B---3--:R-:W-:-:S02]  /*0640*/  ISETP.NE.AND P0, PT, R0, RZ, PT ;  /* 0x000000ff0000720c */ /* 0x008fc40003f05270 */
[----:B-1----:R-:W-:-:S11]  /*0650*/  SHF.R.U32.HI R2, RZ, 0x7, R2 ;  /* 0x00000007ff027819 */ /* 0x002fd60000011602 */
[----:B------:R-:W-:-:S05]  /*0660*/  @!P0 VIADD R2, R2, 0x9 ;  /* 0x0000000902028836 */ /* 0x000fca0000000000 */
[----:B------:R1:W-:Y:S06]  /*0670*/  @!P0 BAR.ARV R2, 0xa0 ;  /* 0x000280020000851d */ /* 0x0003ec0000002000 */
[----:B------:R-:W-:-:S04]  /*0680*/  ISETP.NE.U32.AND P0, PT, RZ, UR4, PT ;  /* 0x00000004ff007c0c */ /* 0x000fc8000bf05070 */
[----:B------:R-:W-:-:S13]  /*0690*/  ISETP.NE.AND.EX P0, PT, RZ, UR5, PT, P0 ;  /* 0x00000005ff007c0c */ /* 0x000fda000bf05300 */
[----:B-12-4-:R-:W-:Y:S05]  /*06a0*/  @!P0 BRA `(.L_x_1551) ;  /* 0x00000000001c8947 */ /* 0x016fea0003800000 */
[----:B------:R-:W-:Y:S02]  /*06b0*/  ULDC.64 UR4, c[0x0][0x8d8] ;  /* 0x0002360000047ab9 */ /* 0x000fe40000000a00 */
[----:B------:R-:W-:-:S06]  /*06c0*/  UIMAD.WIDE UR4, UR36, 0x4, UR4 ;  /* 0x00000004240478a5 */ /* 0x000fcc000f8e0204 */
[----:B------:R-:W-:Y:S02]  /*06d0*/  IMAD.U32 R2, RZ, RZ, UR4 ;  /* 0x00000004ff027e24 */ /* 0x000fe4000f8e00ff */
[----:B------:R-:W-:-:S05]  /*06e0*/  IMAD.U32 R3, RZ, RZ, UR5 ;  /* 0x00000005ff037e24 */ /* 0x000fca000f8e00ff */
[----:B------:R-:W2:Y:S02]  /*06f0*/  LDG.E R2, desc[UR46][R2.64] ;  /* 0x0000002e02027981 */ /* 0x000ea4000c1e1900 */
[----:B--2---:R-:W-:Y:S01]  /*0700*/  R2UR UR4, R2 ;  /* 0x00000000020472ca */ /* 0x004fe200000e0000 */
[----:B------:R-:W-:-:S14]  /*0710*/  BRA `(.L_x_1552) ;  /* 0x00000000003c7947 */ /* 0x000fdc0003800000 */
.L_x_1551:
        /* <DEDUP_REMOVED lines=14> */
.L_x_1553:
[----:B------:R-:W-:-:S05]  /*0800*/  ULDC UR4, c[0x0][0x8bc] ;  /* 0x00022f0000047ab9 */ /* 0x000fca0000000800 */
.L_x_1552:
[----:B------:R-:W-:-:S04]  /*0810*/  USHF.L.U32 UR42, UR6, 0x7, URZ ;  /* 0x00000007062a7899 */ /* 0x000fc8000800063f */
[----:B------:R-:W-:-:S04]  /*0820*/  UISETP.GE.AND UP0, UPT, UR42, UR4, UPT ;  /* 0x000000042a00728c */ /* 0x000fc8000bf06270 */
[----:B------:R-:W-:-:S06]  /*0830*/  USEL UR36, UR36, 0xffffffff, !UP0 ;  /* 0xffffffff24247887 */ /* 0x000fcc000c000000 */
[----:B------:R-:W-:-:S13]  /*0840*/  ISETP.LE.AND P0, PT, RZ, UR36, PT ;  /* 0x00000024ff007c0c */ /* 0x000fda000bf03270 */
[----:B------:R-:W-:Y:S05]  /*0850*/  @!P0 BRA `(.L_x_1554) ;  /* 0x000000a400cc8947 */ /* 0x000fea0003800000 */
[----:B------:R-:W1:Y:S01]  /*0860*/  S2R R0, SR_TID.X ;  /* 0x0000000000007919 */ /* 0x000e620000002100 */
[----:B------:R-:W-:Y:S01]  /*0870*/  ULDC.64 UR4, c[0x0][0x780] ;  /* 0x0001e00000047ab9 */ /* 0x000fe20000000a00 */
[----:B------:R-:W-:Y:S01]  /*0880*/  ULDC UR41, c[0x0][0x290] ;  /* 0x0000a40000297ab9 */ /* 0x000fe20000000800 */
[----:B------:R-:W-:-:S04]  /*0890*/  ISETP.NE.U32.AND P0, PT, RZ, UR4, PT ;  /* 0x00000004ff007c0c */ /* 0x000fc8000bf05070 */
        /* <DEDUP_REMOVED lines=10> */
.L_x_1555:
        /* <DEDUP_REMOVED lines=14> */
.L_x_1556:
        /* <DEDUP_REMOVED lines=11> */
.L_x_1557:
        /* <DEDUP_REMOVED lines=13> */
.L_x_1558:
[----:B------:R-:W-:Y:S01]  /*0ba0*/  UIADD3 UR5, UR42, UR37, -UR41 ;  /* 0x000000252a057290 */ /* 0x000fe2000fffe829 */
[----:B------:R-:W-:Y:S01]  /*0bb0*/  ISETP.LE.AND P1, PT, RZ, UR6, PT ;  /* 0x00000006ff007c0c */ /* 0x000fe2000bf23270 */
[----:B------:R-:W-:Y:S01]  /*0bc0*/  ULDC UR6, c[0x0][0x74c] ;  /* 0x0001d30000067ab9 */ /* 0x000fe20000000800 */
[----:B------:R-:W-:Y:S01]  /*0bd0*/  UIADD3 UR4, UR37, 0x3f, URZ ;  /* 0x0000003f25047890 */ /* 0x000fe2000fffe03f */
[----:B------:R-:W-:Y:S01]  /*0be0*/  PLOP3.LUT P0, PT, PT, PT, PT, 0x80, 0x0 ;  /* 0x000000000000781c */ /* 0x000fe20003f0f070 */
[----:B------:R-:W-:Y:S01]  /*0bf0*/  UIADD3 UR5, UR5, -UR6, URZ ;  /* 0x8000000605057290 */ /* 0x000fe2000fffe03f */
[----:B------:R-:W-:Y:S02]  /*0c00*/  CS2R R70, SRZ ;  /* 0x0000000000467805 */ /* 0x000fe4000001ff00 */
[----:B------:R-:W-:Y:S02]  /*0c10*/  CS2R R68, SRZ ;  /* 0x0000000000447805 */ /* 0x000fe4000001ff00 */
[----:B------:R-:W-:Y:S01]  /*0c20*/  CS2R R66, SRZ ;  /* 0x0000000000427805 */ /* 0x000fe2000001ff00 */
[----:B------:R-:W-:Y:S01]  /*0c30*/  USHF.R.S32.HI UR6, URZ, 0x1f, UR5 ;  /* 0x0000001f3f067899 */ /* 0x000fe20008011405 */
[----:B------:R-:W-:-:S02]  /*0c40*/  CS2R R64, SRZ ;  /* 0x0000000000407805 */ /* 0x000fc4000001ff00 */
[----:B------:R-:W-:Y:S02]  /*0c50*/  CS2R R62, SRZ ;  /* 0x00000000003e7805 */ /* 0x000fe4000001ff00 */
[----:B------:R-:W-:Y:S01]  /*0c60*/  CS2R R60, SRZ ;  /* 0x00000000003c7805 */ /* 0x000fe2000001ff00 */
[----:B------:R-:W-:Y:S01]  /*0c70*/  ULEA.HI UR6, UR6, UR5, URZ, 0x6 ;  /* 0x0000000506067291 */ /* 0x000fe2000f8f303f */
[----:B------:R-:W-:Y:S01]  /*0c80*/  CS2R R58, SRZ ;  /* 0x00000000003a7805 */ /* 0x000fe2000001ff00 */
[----:B------:R-:W-:Y:S01]  /*0c90*/  USHF.R.S32.HI UR5, URZ, 0x1f, UR4 ;  /* 0x0000001f3f057899 */ /* 0x000fe20008011404 */
[----:B------:R-:W-:Y:S01]  /*0ca0*/  CS2R R56, SRZ ;  /* 0x0000000000387805 */ /* 0x000fe2000001ff00 */
[----:B------:R-:W-:Y:S01]  /*0cb0*/  USHF.R.S32.HI UR6, URZ, 0x6, UR6 ;  /* 0x000000063f067899 */ /* 0x000fe20008011406 */
[----:B------:R-:W-:Y:S01]  /*0cc0*/  CS2R R54, SRZ ;  /* 0x0000000000367805 */ /* 0x000fe2000001ff00 */
[----:B------:R-:W-:Y:S01]  /*0cd0*/  ULEA.HI UR5, UR5, UR4, URZ, 0x6 ;  /* 0x0000000405057291 */ /* 0x000fe2000f8f303f */
[----:B------:R-:W-:Y:S01]  /*0ce0*/  CS2R R52, SRZ ;  /* 0x0000000000347805 */ /* 0x000fe2000001ff00 */
[----:B------:R-:W-:Y:S01]  /*0cf0*/  UISETP.LT.AND UP0, UPT, URZ, UR6, UPT ;  /* 0x000000063f00728c */ /* 0x000fe2000bf01270 */
[----:B------:R-:W-:Y:S01]  /*0d00*/  CS2R R50, SRZ ;  /* 0x0000000000327805 */ /* 0x000fe2000001ff00 */
[----:B------:R-:W-:Y:S01]  /*0d10*/  USHF.R.S32.HI UR39, URZ, 0x6, UR5 ;  /* 0x000000063f277899 */ /* 0x000fe20008011405 */
[----:B------:R-:W-:Y:S01]  /*0d20*/  CS2R R48, SRZ ;  /* 0x0000000000307805 */ /* 0x000fe2000001ff00 */
[----:B------:R-:W-:Y:S01]  /*0d30*/  USEL UR40, URZ, UR6, !UP0 ;  /* 0x000000063f287287 */ /* 0x000fe2000c000000 */
        /* <DEDUP_REMOVED lines=29> */
[----:B------:R-:W-:Y:S01]  /*0f10*/  CS2R R84, SRZ ;  /* 0x0000000000547805 */ /* 0x000fe2000001ff00 */
[----:B------:R-:W-:Y:S01]  /*0f20*/  IMAD.MOV.U32 R83, RZ, RZ, RZ ;  /* 0x000000ffff537224 */ /* 0x000fe200078e00ff */
[----:B------:R-:W-:Y:S06]  /*0f30*/  @!P1 BRA `(.L_x_1559) ;  /* 0x0000000000209947 */ /* 0x000fec0003800000 */
[----:B------:R-:W-:Y:S01]  /*0f40*/  UIADD3 UR4, -UR41, 0xbf, UR37 ;  /* 0x000000bf29047890 */ /* 0x000fe2000fffe125 */
[----:B------:R-:W-:-:S03]  /*0f50*/  ULDC UR5, c[0x0][0x748] ;  /* 0x0001d20000057ab9 */ /* 0x000fc60000000800 */
[----:B------:R-:W-:-:S04]  /*0f60*/  UIADD3 UR4, UR4, UR5, UR42 ;  /* 0x0000000504047290 */ /* 0x000fc8000fffe02a */
[----:B------:R-:W-:-:S04]  /*0f70*/  USHF.R.S32.HI UR5, URZ, 0x1f, UR4 ;  /* 0x0000001f3f057899 */ /* 0x000fc80008011404 */
[----:B------:R-:W-:-:S04]  /*0f80*/  ULEA.HI UR5, UR5, UR4, URZ, 0x6 ;  /* 0x0000000405057291 */ /* 0x000fc8000f8f303f */
[----:B------:R-:W-:-:S04]  /*0f90*/  USHF.R.S32.HI UR5, URZ, 0x6, UR5 ;  /* 0x000000063f057899 */ /* 0x000fc80008011405 */
[----:B------:R-:W-:-:S04]  /*0fa0*/  UISETP.LT.AND UP0, UPT, UR39, UR5, UPT ;  /* 0x000000052700728c */ /* 0x000fc8000bf01270 */
[----:B------:R-:W-:-:S12]  /*0fb0*/  USEL UR39, UR39, UR5, UP0 ;  /* 0x0000000527277287 */ /* 0x000fd80008000000 */
.L_x_1559:
        /* <DEDUP_REMOVED lines=28> */
.L_x_1562:
        /* <DEDUP_REMOVED lines=15> */
.L_x_1561:
        /* <DEDUP_REMOVED lines=22> */
.L_x_1564:
        /* <DEDUP_REMOVED lines=15> */
.L_x_1563:
[----:B------:R-:W-:Y:S01]  /*14c0*/  SHF.R.S32.HI R19, RZ, 0x1f, R18 ;  /* 0x0000001fff137819 */ /* 0x000fe20000011412 */
[----:B------:R-:W-:-:S03]  /*14d0*/  UMOV UR4, 0xffffffff ;  /* 0xffffffff00047882 */ /* 0x000fc60000000000 */
[----:B------:R-:W-:-:S04]  /*14e0*/  LEA.HI R0, R19, R18, RZ, 0x7 ;  /* 0x0000001213007211 */ /* 0x000fc800078f38ff */
[----:B------:R-:W-:Y:S01]  /*14f0*/  SHF.R.S32.HI R17, RZ, 0x7, R0 ;  /* 0x00000007ff117819 */ /* 0x000fe20000011400 */
[----:B------:R-:W-:Y:S06]  /*1500*/  BRA.DIV UR4, `(.L_x_1565) ;  /* 0x0000009a04a87947 */ /* 0x000fec000b800000 */
[----:B------:R1:W2:Y:S02]  /*1510*/  SHFL.IDX PT, R14, R17, RZ, 0x1f ;  /* 0x00001fff110e7589 */ /* 0x0002a400000e0000 */
.L_x_1660:
        /* <DEDUP_REMOVED lines=15> */
.L_x_1566:
        /* <DEDUP_REMOVED lines=19> */
.L_x_1568:
        /* <DEDUP_REMOVED lines=44> */
[----:B------:R-:W-:Y:S01]  /*1a00*/  IMAD.U32 R5, RZ, RZ, UR42 ;  /* 0x0000002aff057e24 */ /* 0x000fe2000f8e00ff */
[----:B------:R-:W-:Y:S01]  /*1a10*/  LOP3.LUT R24, R24, 0xfffffff8, RZ, 0xc0, !PT ;  /* 0xfffffff818187812 */ /* 0x000fe200078ec0ff */
[----:B------:R-:W4:Y:S01]  /*1a20*/  LDSM.16.M88.4 R168, [R6+0xa000] ;  /* 0x00a0000006a8783b */ /* 0x000f220000000200 */
[----:B------:R-:W-:-:S02]  /*1a30*/  LOP3.LUT R7, R7, 0x8, R18, 0xf8, !PT ;  /* 0x0000000807077812 */ /* 0x000fc400078ef812 */
[----:B------:R-:W-:Y:S02]  /*1a40*/  CS2R R70, SRZ ;  /* 0x0000000000467805 */ /* 0x000fe4000001ff00 */
[----:B------:R-:W-:Y:S01]  /*1a50*/  SHF.R.U32.HI R8, RZ, 0x3, R0 ;  /* 0x00000003ff087819 */ /* 0x000fe20000011600 */
[----:B------:R-:W-:Y:S01]  /*1a60*/  IMAD.IADD R24, R3, 0x1, -R24 ;  /* 0x0000000103187824 */ /* 0x000fe200078e0a18 */
[----:B------:R-:W-:Y:S02]  /*1a70*/  LEA.HI R3, R17, R17, RZ, 0x1 ;  /* 0x0000001111037211 */ /* 0x000fe400078f08ff */
[----:B------:R-:W-:Y:S02]  /*1a80*/  CS2R R68, SRZ ;  /* 0x0000000000447805 */ /* 0x000fe4000001ff00 */
[----:B------:R-:W-:Y:S02]  /*1a90*/  LOP3.LUT R7, R7, R8, RZ, 0x3c, !PT ;  /* 0x0000000807077212 */ /* 0x000fe400078e3cff */
[----:B------:R-:W-:-:S02]  /*1aa0*/  CS2R R66, SRZ ;  /* 0x0000000000427805 */ /* 0x000fc4000001ff00 */
        /* <DEDUP_REMOVED lines=48> */
[----:B------:R-:W-:-:S02]  /*1db0*/  CS2R R96, SRZ ;  /* 0x0000000000607805 */ /* 0x000fc4000001ff00 */
[----:B-----5:R-:W-:Y:S02]  /*1dc0*/  IADD3 R3, -R0, UR41, -R5 ;  /* 0x0000002900037c10 */ /* 0x020fe4000fffe905 */
        /* <DEDUP_REMOVED lines=12> */
[----:B------:R-:W-:Y:S01]  /*1e90*/  IMAD R4, R4, 0x4, R237 ;  /* 0x0000000404047824 */ /* 0x000fe200078e02ed */
[----:B------:R-:W-:Y:S01]  /*1ea0*/  IADD3 R0, RZ, -UR42, -R0 ;  /* 0x8000002aff007c10 */ /* 0x000fe2000fffe800 */
[----:B------:R-:W-:Y:S01]  /*1eb0*/  ULOP3.LUT UR11, UR38, 0x1, URZ, 0xfc, !UPT ;  /* 0x00000001260b7892 */ /* 0x000fe2000f8efc3f */
[----:B------:R-:W-:Y:S01]  /*1ec0*/  UMOV UR9, URZ ;  /* 0x0000003f00097c82 */ /* 0x000fe20008000000 */
[----:B------:R-:W-:Y:S01]  /*1ed0*/  UMOV UR4, URZ ;  /* 0x0000003f00047c82 */ /* 0x000fe20008000000 */
[----:B------:R-:W-:Y:S01]  /*1ee0*/  ULDC UR5, c[0x0][0x75c] ;  /* 0x0001d70000057ab9 */ /* 0x000fe20000000800 */
[----:B-1234-:R-:W-:-:S08]  /*1ef0*/  ULDC UR6, c[0x0][0x744] ;  /* 0x0001d10000067ab9 */ /* 0x01efd00000000800 */
.L_x_1579:
[----:B------:R-:W-:-:S06]  /*1f00*/  UISETP.NE.AND UP0, UPT, UR11, 0x3, UPT ;  /* 0x000000030b00788c */ /* 0x000fcc000bf05270 */
[----:B------:R-:W-:-:S13]  /*1f10*/  PLOP3.LUT P6, PT, PT, PT, UP0, 0x80, 0x0 ;  /* 0x000000000000781c */ /* 0x000fda0003fcf008 */
[----:B-1----:R-:W-:Y:S05]  /*1f20*/  @!P6 BRA `(.L_x_1569) ;  /* 0x000000000004e947 */ /* 0x002fea0003800000 */
[----:B------:R-:W-:Y:S01]  /*1f30*/  BPT.TRAP 0x1 ;  /* 0x000000040000795c */ /* 0x000fe20000300000 */
.L_x_1569:
[----:B------:R-:W-:Y:S01]  /*1f40*/  R2UR UR7, R237 ;  /* 0x00000000ed0772ca */ /* 0x000fe200000e0000 */
[----:B------:R-:W-:-:S05]  /*1f50*/  IMAD.U32 R120, RZ, RZ, UR9 ;  /* 0x00000009ff787e24 */ /* 0x000fca000f8e00ff */
[----:B------:R-:W-:-:S07]  /*1f60*/  SHF.L.U32 R120, R120, 0x1f, RZ ;  /* 0x0000001f78787819 */ /* 0x000fce00000006ff */
[----:B------:R-:W-:-:S09]  /*1f70*/  ULEA UR7, UR4, UR7, 0x3 ;  /* 0x0000000704077291 */ /* 0x000fd2000f8e183f */
[----:B------:R1:W2:Y:S01]  /*1f80*/  SYNCS.PHASECHK.TRANS64.TRYWAIT P0, [UR7+0x26810], R120 ;  /* 0x02681078ff0075a7 */ /* 0x0002a20008000147 */
[----:B------:R-:W-:Y:S05]  /*1f90*/  @!P6 BRA `(.L_x_1570) ;  /* 0x000000000004e947 */ /* 0x000fea0003800000 */
[----:B------:R-:W-:Y:S01]  /*1fa0*/  BPT.TRAP 0x1 ;  /* 0x000000040000795c */ /* 0x000fe20000300000 */
.L_x_1570:
[----:B--2---:R-:W-:Y:S05]  /*1fb0*/  @P0 BRA `(.L_x_1571) ;  /* 0x0000000000080947 */ /* 0x004fea0003800000 */
[----:B------:R-:W2:Y:S02]  /*1fc0*/  SYNCS.PHASECHK.TRANS64.TRYWAIT P0, [UR7+0x26810], R120 ;  /* 0x02681078ff0075a7 */ /* 0x000ea40008000147 */
[----:B--2---:R-:W-:Y:S05]  /*1fd0*/  @!P0 BRA `(.L_x_1572) ;  /* 0x0000009000288947 */ /* 0x004fea0003800000 */
.L_x_1571:
        /* <DEDUP_REMOVED lines=66> */
.L_x_1573:
[----:B------:R1:W1:Y:S01]  /*2400*/  SYNCS.PHASECHK.TRANS64.TRYWAIT P0, [UR7+0x26830], R120 ;  /* 0x02683078ff0075a7 */ /* 0x0002620008000147 */
[----:B------:R-:W-:Y:S05]  /*2410*/  @!P6 BRA `(.L_x_1574) ;  /* 0x000000000004e947 */ /* 0x000fea0003800000 */
[----:B------:R-:W-:Y:S01]  /*2420*/  BPT.TRAP 0x1 ;  /* 0x000000040000795c */ /* 0x000fe20000300000 */
.L_x_1574:
        /* <DEDUP_REMOVED lines=50> */
.L_x_1575:
[----:B------:R-:W-:Y:S01]  /*2750*/  ULEA UR12, UR40, -UR37, 0x6 ;  /* 0x80000025280c7291 */ /* 0x000fe2000f8e303f */
[C---:B------:R-:W-:Y:S01]  /*2760*/  ISETP.GT.AND P2, PT, R0.reuse, RZ, PT ;  /* 0x000000ff0000720c */ /* 0x040fe20003f44270 */
[----:B------:R-:W-:Y:S01]  /*2770*/  FMUL.FTZ R236, R151, UR5 ;  /* 0x0000000597ec7c20 */ /* 0x000fe20008410000 */
[----:B------:R-:W-:Y:S01]  /*2780*/  ISETP.GT.AND P0, PT, R0, 0x8, PT ;  /* 0x000000080000780c */ /* 0x000fe20003f04270 */
[----:B------:R-:W-:Y:S01]  /*2790*/  FMUL.FTZ R235, R152, UR5 ;  /* 0x0000000598eb7c20 */ /* 0x000fe20008410000 */
[C---:B------:R-:W-:Y:S01]  /*27a0*/  ISETP.GT.AND P1, PT, R3.reuse, RZ, PT ;  /* 0x000000ff0300720c */ /* 0x040fe20003f24270 */
        /* <DEDUP_REMOVED lines=403> */
[----:B------:R-:W-:-:S05]  /*40e0*/  VIADD R129, R237, 0x1e800 ;  /* 0x0001e800ed817836 */ /* 0x000fca0000000000 */
[----:B------:R-:W-:Y:S02]  /*40f0*/  R2UR UR12, R129 ;  /* 0x00000000810c72ca */ /* 0x000fe400000e0000 */
[----:B------:R-:W-:Y:S02]  /*4100*/  F2FP.BF16.F32.PACK_AB R130, R134, R131 ;  /* 0x000000838682723e */ /* 0x000fe400000010ff */
[----:B------:R-:W-:Y:S02]  /*4110*/  F2FP.BF16.F32.PACK_AB R128, R128, R19 ;  /* 0x000000138080723e */ /* 0x000fe400000010ff */
[----:B------:R-:W-:-:S07]  /*4120*/  F2FP.BF16.F32.PACK_AB R129, R21, R20 ;  /* 0x000000141581723e */ /* 0x000fce00000010ff */
[----:B------:R-:W-:Y:S01]  /*4130*/  USHF.R.U32.HI UR12, URZ, 0x4, UR12 ;  /* 0x000000043f0c7899 */ /* 0x000fe2000801160c */
[----:B------:R-:W-:Y:S02]  /*4140*/  WARPGROUP.DEPBAR.LE gsb0, 0x0 ;  /* 0x00008000000079c5 */ /* 0x000fe40000010000 */
[----:B------:R-:W-:Y:S02]  /*4150*/  F2FP.BF16.F32.PACK_AB R120, R127, R126 ;  /* 0x0000007e7f78723e */ /* 0x000fe400000010ff */
[----:B------:R-:W-:Y:S02]  /*4160*/  F2FP.BF16.F32.PACK_AB R121, R152, R13 ;  /* 0x0000000d9879723e */ /* 0x000fe400000010ff */
[----:B------:R-:W-:Y:S02]  /*4170*/  F2FP.BF16.F32.PACK_AB R122, R23, R22 ;  /* 0x00000016177a723e */ /* 0x000fe400000010ff */
[----:B------:R-:W-:-:S04]  /*4180*/  F2FP.BF16.F32.PACK_AB R123, R18, R17 ;  /* 0x00000011127b723e */ /* 0x000fc800000010ff */
[----:B------:R-:W-:-:S06]  /*4190*/  WARPGROUP.ARRIVE ;  /* 0x00000000000079c5 */ /* 0x000fcc0000000000 */
[----:B------:R-:W-:Y:S01]  /*41a0*/  HGMMA.64x96x16.F32.BF16 R72, R120, gdesc[UR12].tnspB, R72, gsb0 ;  /* 0x4160000c78487df0 */ /* 0x000fe20008001848 */
[----:B------:R-:W-:Y:S01]  /*41b0*/  ULOP3.LUT UR12, UR12, 0x3fff, URZ, 0xc0, !UPT ;  /* 0x00003fff0c0c7892 */ /* 0x000fe2000f8ec03f */
[----:B------:R-:W-:Y:S01]  /*41c0*/  F2FP.BF16.F32.PACK_AB R131, R11, R154 ;  /* 0x0000009a0b83723e */ /* 0x000fe200000010ff */
[----:B------:R-:W-:Y:S02]  /*41d0*/  UIADD3 UR14, UR10, 0xc0, URZ ;  /* 0x000000c00a0e7890 */ /* 0x000fe4000fffe03f */
[----:B------:R-:W-:-:S04]  /*41e0*/  ULOP3.LUT UR15, UR12, 0x10000, URZ, 0xfc, !UPT ;  /* 0x000100000c0f7892 */ /* 0x000fc8000f8efc3f */
[----:B------:R-:W-:-:S03]  /*41f0*/  ULEA UR10, UR4, UR15, 0xa ;  /* 0x0000000f040a7291 */ /* 0x000fc6000f8e503f */
[----:B------:R-:W-:Y:S01]  /*4200*/  UMOV UR15, 0x80000020 ;  /* 0x80000020000f7882 */ /* 0x000fe20000000000 */
[----:B------:R-:W-:Y:S02]  /*4210*/  WARPGROUP.DEPBAR.LE gsb0, 0x0 ;  /* 0x00008000000079c5 */ /* 0x000fe40000010000 */
[----:B------:R-:W-:-:S06]  /*4220*/  WARPGROUP.ARRIVE ;  /* 0x00000000000079c5 */ /* 0x000fcc0000000000 */
[----:B------:R-:W-:Y:S01]  /*4230*/  HGMMA.64x96x16.F32.BF16 R72, R128, gdesc[UR12].tnspB, R72, gsb0 ;  /* 0x4160000c80487df0 */ /* 0x000fe20008001848 */
[----:B------:R-:W-:-:S05]  /*4240*/  IMAD R5, R16, 0x1000, R237 ;  /* 0x0000100010057824 */ /* 0x000fca00078e02ed */
[----:B------:R-:W-:Y:S01]  /*4250*/  R2UR UR13, R5 ;  /* 0x00000000050d72ca */ /* 0x000fe200000e0000 */
[----:B------:R-:W-:Y:S01]  /*4260*/  UMOV UR19, 0xc0000010 ;  /* 0xc000001000137882 */ /* 0x000fe20000000000 */
[----:B------:R-:W-:-:S11]  /*4270*/  UMOV UR16, UR10 ;  /* 0x0000000a00107c82 */ /* 0x000fd60008000000 */
[----:B------:R-:W-:-:S04]  /*4280*/  USHF.R.U32.HI UR13, URZ, 0x4, UR13 ;  /* 0x000000043f0d7899 */ /* 0x000fc8000801160d */
[----:B------:R-:W-:Y:S01]  /*4290*/  ULOP3.LUT UR12, UR13, 0x3fff, URZ, 0xc0, !UPT ;  /* 0x00003fff0d0c7892 */ /* 0x000fe2000f8ec03f */
[----:B------:R-:W-:-:S06]  /*42a0*/  UMOV UR17, 0x40000040 ;  /* 0x4000004000117882 */ /* 0x000fcc0000000000 */
[----:B------:R-:W-:Y:S01]  /*42b0*/  UMOV UR18, UR12 ;  /* 0x0000000c00127c82 */ /* 0x000fe20008000000 */
        /* <DEDUP_REMOVED lines=11> */
[----:B------:R-:W-:-:S06]  /*4370*/  UMOV UR19, 0xc0000010 ;  /* 0xc000001000137882 */ /* 0x000fcc0000000000 */
[----:B------:R-:W-:Y:S01]  /*4380*/  UMOV UR18, UR13 ;  /* 0x0000000d00127c82 */ /* 0x000fe20008000000 */
[----:B------:R-:W-:Y:S02]  /*4390*/  WARPGROUP.DEPBAR.LE gsb0, 0x0 ;  /* 0x00008000000079c5 */ /* 0x000fe40000010000 */
        /* <DEDUP_REMOVED lines=145> */
.L_x_1577:
        /* <DEDUP_REMOVED lines=48> */
.L_x_1578:
        /* <DEDUP_REMOVED lines=62> */
.L_x_1560:
        /* <DEDUP_REMOVED lines=33> */
[----:B------:R-:W-:Y:S02]  /*55a0*/  SHF.R.S32.HI R11, RZ, 0x5, R7 ;  /* 0x00000005ff0b7819 */ /* 0x000fe40000011407 */
[----:B------:R-:W-:Y:S01]  /*55b0*/  SHF.R.U32.HI R0, RZ, 0x1, R0 ;  /* 0x00000001ff007819 */ /* 0x000fe20000011600 */
[----:B------:R-:W-:Y:S01]  /*55c0*/  IMAD.IADD R3, R8, 0x1, -R3 ;  /* 0x0000000108037824 */ /* 0x000fe200078e0a03 */
[----:B------:R-:W-:Y:S02]  /*55d0*/  F2FP.BF16.F32.PACK_AB R105, R107, R106 ;  /* 0x0000006a6b69723e */ /* 0x000fe400000010ff */
[----:B------:R-:W-:Y:S02]  /*55e0*/  F2FP.BF16.F32.PACK_AB R112, R113, R112 ;  /* 0x000000707170723e */ /* 0x000fe400000010ff */
[----:B------:R-:W-:Y:S02]  /*55f0*/  LEA.HI R2, R3, R3, RZ, 0x1 ;  /* 0x0000000303027211 */ /* 0x000fe400078f08ff */
[----:B-1----:R-:W-:-:S02]  /*5600*/  SHF.R.S32.HI R6, RZ, 0x1f, R3 ;  /* 0x0000001fff067819 */ /* 0x002fc40000011403 */
        /* <DEDUP_REMOVED lines=19> */
[----:B------:R-:W-:Y:S01]  /*5740*/  F2FP.BF16.F32.PACK_AB R114, R117, R116 ;  /* 0x000000747572723e */ /* 0x000fe200000010ff */
[----:B------:R-:W-:Y:S01]  /*5750*/  IMAD.MOV.U32 R2, RZ, RZ, 0x20 ;  /* 0x00000020ff027424 */ /* 0x000fe200078e00ff */
[----:B------:R-:W-:Y:S02]  /*5760*/  LOP3.LUT R0, R7, 0x8, R0, 0xf8, !PT ;  /* 0x0000000807007812 */ /* 0x000fe400078ef800 */
[----:B------:R-:W-:Y:S02]  /*5770*/  SHF.R.U32.HI R7, RZ, 0x3, R7 ;  /* 0x00000003ff077819 */ /* 0x000fe40000011607 */
[----:B------:R-:W-:Y:S02]  /*5780*/  F2FP.BF16.F32.PACK_AB R115, R119, R118 ;  /* 0x000000767773723e */ /* 0x000fe400000010ff */
[----:B------:R-:W-:-:S02]  /*5790*/  LOP3.LUT R0, R0, R7, RZ, 0x3c, !PT ;  /* 0x0000000700007212 */ /* 0x000fc400078e3cff */
[----:B------:R-:W-:Y:S02]  /*57a0*/  F2FP.BF16.F32.PACK_AB R25, R27, R26 ;  /* 0x0000001a1b19723e */ /* 0x000fe400000010ff */
[----:B------:R-:W-:Y:S01]  /*57b0*/  F2FP.BF16.F32.PACK_AB R32, R33, R32 ;  /* 0x000000202120723e */ /* 0x000fe200000010ff */
[----:B------:R-:W-:Y:S01]  /*57c0*/  IMAD.IADD R0, R3, 0x1, R0 ;  /* 0x0000000103007824 */ /* 0x000fe200078e0200 */
[----:B------:R-:W-:Y:S01]  /*57d0*/  SEL R3, R2, 0xffffffe0, !P0 ;  /* 0xffffffe002037807 */ /* 0x000fe20004000000 */
[----:B------:R-:W-:Y:S01]  /*57e0*/  IMAD.U32 R2, RZ, RZ, UR4 ;  /* 0x00000004ff027e24 */ /* 0x000fe2000f8e00ff */
[----:B------:R-:W-:Y:S02]  /*57f0*/  F2FP.BF16.F32.PACK_AB R26, R29, R28 ;  /* 0x0000001c1d1a723e */ /* 0x000fe400000010ff */
[----:B------:R-:W-:Y:S02]  /*5800*/  LEA R0, R0, UR6, 0x1 ;  /* 0x0000000600007c11 */ /* 0x000fe4000f8e08ff */
[----:B------:R-:W-:-:S02]  /*5810*/  F2FP.BF16.F32.PACK_AB R27, R31, R30 ;  /* 0x0000001e1f1b723e */ /* 0x000fc400000010ff */
[----:B------:R-:W-:Y:S01]  /*5820*/  IADD3 R4, R3, 0x6000, R0 ;  /* 0x0000600003047810 */ /* 0x000fe20007ffe000 */
[----:B------:R-:W-:Y:S01]  /*5830*/  STSM.16.M88.4 [R0+0x6000], R72 ;  /* 0x0060004800007844 */ /* 0x000fe20000000200 */
[----:B------:R-:W-:Y:S01]  /*5840*/  F2FP.BF16.F32.PACK_AB R33, R35, R34 ;  /* 0x000000222321723e */ /* 0x000fe200000010ff */
[----:B------:R-:W-:Y:S01]  /*5850*/  IMAD.U32 R3, RZ, RZ, UR5 ;  /* 0x00000005ff037e24 */ /* 0x000fe2000f8e00ff */
[----:B------:R-:W-:Y:S01]  /*5860*/  F2FP.BF16.F32.PACK_AB R40, R41, R40 ;  /* 0x000000282928723e */ /* 0x000fe200000010ff */
[----:B------:R-:W-:Y:S01]  /*5870*/  STSM.16.M88.4 [R4], R80 ;  /* 0x0000005004007844 */ /* 0x000fe20000000200 */
[----:B------:R-:W-:Y:S01]  /*5880*/  F2FP.BF16.F32.PACK_AB R34, R37, R36 ;  /* 0x000000242522723e */ /* 0x000fe200000010ff */
[----:B------:R-:W-:Y:S01]  /*5890*/  ULDC.64 UR4, c[0x0][0x878] ;  /* 0x00021e0000047ab9 */ /* 0x000fe20000000a00 */
        /* <DEDUP_REMOVED lines=13> */
[----:B------:R-:W-:Y:S01]  /*5970*/  STSM.16.M88.4 [R0], R24 ;  /* 0x0000001800007844 */ /* 0x000fe20000000200 */
        /* <DEDUP_REMOVED lines=9> */
[----:B------:R-:W-:Y:S02]  /*5a10*/  F2FP.BF16.F32.PACK_AB R67, R71, R70 ;  /* 0x000000464743723e */ /* 0x000fe400000010ff */
[----:B------:R-:W-:Y:S01]  /*5a20*/  PLOP3.LUT P0, PT, PT, PT, UP0, 0x80, 0x0 ;  /* 0x000000000000781c */ /* 0x000fe20003f0f008 */
[----:B------:R2:W-:Y:S04]  /*5a30*/  STSM.16.M88.4 [R0+0x4000], R56 ;  /* 0x0040003800007844 */ /* 0x0005e80000000200 */
[----:B------:R3:W-:Y:S01]  /*5a40*/  STSM.16.M88.4 [R4+-0x2000], R64 ;  /* 0xffe0004004007844 */ /* 0x0007e20000000200 */
[----:B------:R-:W-:Y:S01]  /*5a50*/  BAR.SYNC.DEFER_BLOCKING 0x1, 0x100 ;  /* 0x0044000000007b1d */ /* 0x000fe20000010000 */
[----:B------:R-:W-:Y:S01]  /*5a60*/  UISETP.NE.U32.AND UP1, UPT, UR4, URZ, UPT ;  /* 0x0000003f0400728c */ /* 0x000fe2000bf25070 */
[----:B------:R-:W-:-:S04]  /*5a70*/  LEA.HI R6, R9, R8, RZ, 0x2 ;  /* 0x0000000809067211 */ /* 0x000fc800078f10ff */
[----:B------:R-:W-:Y:S02]  /*5a80*/  ULDC UR7, c[0x0][0x808] ;  /* 0x0002020000077ab9 */ /* 0x000fe40000000800 */
[----:B-1----:R-:W1:Y:S01]  /*5a90*/  LDC.64 R40, c[0x0][0x850] ;  /* 0x00021400ff287b82 */ /* 0x002e620000000a00 */
[----:B------:R-:W4:Y:S01]  /*5aa0*/  @P0 LDG.E R10, desc[UR46][R2.64] ;  /* 0x0000002e020a0981 */ /* 0x000f22000c1e1900 */
[----:B------:R-:W-:Y:S01]  /*5ab0*/  UISETP.NE.AND.EX UP1, UPT, UR5, URZ, UPT, UP1 ;  /* 0x0000003f0500728c */ /* 0x000fe2000bf25310 */
[----:B------:R-:W-:Y:S01]  /*5ac0*/  LOP3.LUT R7, R6, 0x1ffffffc, RZ, 0xc0, !PT ;  /* 0x1ffffffc06077812 */ /* 0x000fe200078ec0ff */
[----:B--2---:R-:W-:-:S04]  /*5ad0*/  IMAD.U32 R0, RZ, RZ, UR7 ;  /* 0x00000007ff007e24 */ /* 0x004fc8000f8e00ff */
[----:B------:R-:W-:-:S05]  /*5ae0*/  PLOP3.LUT P1, PT, PT, PT, UP1, 0x80, 0x0 ;  /* 0x000000000000781c */ /* 0x000fca0003f2f018 */
[----:B------:R-:W-:Y:S02]  /*5af0*/  @UP1 ULDC.64 UR4, c[0x0][0x878] ;  /* 0x00021e0000041ab9 */ /* 0x000fe40000000a00 */
[----:B------:R-:W-:Y:S01]  /*5b00*/  @UP1 UIMAD.WIDE UR4, UR36, 0x4, UR4 ;  /* 0x00000004240418a5 */ /* 0x000fe2000f8e0204 */
[----:B------:R-:W-:Y:S01]  /*5b10*/  LEA.HI R9, R9, R8, RZ, 0x3 ;  /* 0x0000000809097211 */ /* 0x000fe200078f18ff */
[----:B------:R-:W2:Y:S01]  /*5b20*/  S2R R59, SR_CTAID.X ;  /* 0x00000000003b7919 */ /* 0x000ea20000002500 */
[----:B------:R-:W-:Y:S01]  /*5b30*/  SHF.R.S32.HI R43, RZ, 0x2, R6 ;  /* 0x00000002ff2b7819 */ /* 0x000fe20000011406 */
[----:B------:R-:W-:Y:S02]  /*5b40*/  IMAD.IADD R7, R8, 0x1, -R7 ;  /* 0x0000000108077824 */ /* 0x000fe400078e0a07 */
[----:B---3--:R-:W-:Y:S02]  /*5b50*/  IMAD.U32 R4, RZ, RZ, UR4 ;  /* 0x00000004ff047e24 */ /* 0x008fe4000f8e00ff */
[----:B------:R-:W-:-:S02]  /*5b60*/  IMAD.U32 R5, RZ, RZ, UR5 ;  /* 0x00000005ff057e24 */ /* 0x000fc4000f8e00ff */
[----:B------:R-:W-:Y:S01]  /*5b70*/  IMAD.SHL.U32 R8, R9, 0x8, RZ ;  /* 0x0000000809087824 */ /* 0x000fe200078e00ff */
[----:B------:R-:W-:Y:S01]  /*5b80*/  LEA.HI R6, R6, R43, RZ, 0x1 ;  /* 0x0000002b06067211 */ /* 0x000fe200078f08ff */
[----:B------:R-:W-:Y:S01]  /*5b90*/  IMAD.SHL.U32 R52, R7, 0x8, RZ ;  /* 0x0000000807347824 */ /* 0x000fe200078e00ff */
[----:B------:R3:W5:Y:S01]  /*5ba0*/  @P1 LDG.E R0, desc[UR46][R4.64] ;  /* 0x0000002e04001981 */ /* 0x000762000c1e1900 */
[----:B------:R-:W-:Y:S01]  /*5bb0*/  UMOV UR4, URZ ;  /* 0x0000003f00047c82 */ /* 0x000fe20008000000 */
[----:B------:R-:W-:Y:S01]  /*5bc0*/  LOP3.LUT R6, R6, 0x3fffffe, RZ, 0xc0, !PT ;  /* 0x03fffffe06067812 */ /* 0x000fe200078ec0ff */
[----:B------:R-:W-:Y:S01]  /*5bd0*/  UMOV UR5, URZ ;  /* 0x0000003f00057c82 */ /* 0x000fe20008000000 */
[----:B------:R-:W1:Y:S03]  /*5be0*/  S2UR UR10, SR_CTAID.Y ;  /* 0x00000000000a79c3 */ /* 0x000e660000002600 */
[----:B------:R-:W-:Y:S01]  /*5bf0*/  IMAD.IADD R6, R43, 0x1, -R6 ;  /* 0x000000012b067824 */ /* 0x000fe200078e0a06 */
[----:B---3--:R-:W-:-:S04]  /*5c00*/  LOP3.LUT R5, R8, 0xc0, RZ, 0xc0, !PT ;  /* 0x000000c008057812 */ /* 0x008fc800078ec0ff */
[----:B------:R-:W-:Y:S02]  /*5c10*/  SHF.R.U32.HI R4, RZ, 0x3, R5 ;  /* 0x00000003ff047819 */ /* 0x000fe40000011605 */
[----:B------:R-:W-:-:S04]  /*5c20*/  LOP3.LUT R5, R5, 0x18, R52, 0xf8, !PT ;  /* 0x0000001805057812 */ /* 0x000fc800078ef834 */
[----:B------:R-:W-:Y:S01]  /*5c30*/  LOP3.LUT R4, R5, R4, RZ, 0x3c, !PT ;  /* 0x0000000405047212 */ /* 0x000fe200078e3cff */
[----:B------:R-:W-:-:S04]  /*5c40*/  IMAD R5, R11, 0x8, R6 ;  /* 0x000000080b057824 */ /* 0x000fc800078e0206 */
[----:B------:R-:W-:Y:S01]  /*5c50*/  IMAD.U32 R4, R5, 0x20, R4 ;  /* 0x0000002005047824 */ /* 0x000fe200078e0004 */
[----:B----4-:R-:W-:-:S13]  /*5c60*/  @P0 R2UR UR7, R10 ;  /* 0x000000000a0702ca */ /* 0x010fda00000e0000 */
[----:B------:R-:W-:Y:S02]  /*5c70*/  @UP0 USHF.R.S32.HI UR8, URZ, 0x1f, UR7 ;  /* 0x0000001f3f080899 */ /* 0x000fe40008011407 */
[----:B------:R-:W-:-:S05]  /*5c80*/  @UP0 UMOV UR4, UR7 ;  /* 0x0000000700040c82 */ /* 0x000fca0008000000 */
[----:B------:R-:W-:Y:S01]  /*5c90*/  @UP0 UMOV UR5, UR8 ;  /* 0x0000000800050c82 */ /* 0x000fe20008000000 */
[----:B-12---:R-:W-:Y:S05]  /*5ca0*/  @P1 BRA `(.L_x_1581) ;  /* 0x0000000000101947 */ /* 0x006fea0003800000 */
[----:B------:R-:W-:Y:S05]  /*5cb0*/  @!P0 BRA `(.L_x_1581) ;  /* 0x00000000000c8947 */ /* 0x000fea0003800000 */
[----:B------:R-:W2:Y:S04]  /*5cc0*/  LDG.E R5, desc[UR46][R2.64] ;  /* 0x0000002e02057981 */ /* 0x000ea8000c1e1900 */
[----:B-----5:R-:W2:Y:S02]  /*5cd0*/  LDG.E R0, desc[UR46][R2.64+0x4] ;  /* 0x0000042e02007981 */ /* 0x020ea4000c1e1900 */
[----:B--2---:R-:W-:-:S07]  /*5ce0*/  IMAD.IADD R0, R0, 0x1, -R5 ;  /* 0x0000000100007824 */ /* 0x004fce00078e0a05 */
.L_x_1581:
        /* <DEDUP_REMOVED lines=60> */
.L_x_1583:
[----:B------:R-:W-:Y:S05]  /*60b0*/  BSYNC B0 ;  /* 0x0000000000007941 */ /* 0x000fea0003800000 */
.L_x_1582:
        /* <DEDUP_REMOVED lines=22> */
.L_x_1585:
[----:B------:R-:W-:Y:S05]  /*6220*/  BSYNC B0 ;  /* 0x0000000000007941 */ /* 0x000fea0003800000 */
.L_x_1584:
        /* <DEDUP_REMOVED lines=26> */
.L_x_1587:
[----:B------:R-:W-:Y:S05]  /*63d0*/  BSYNC B0 ;  /* 0x0000000000007941 */ /* 0x000fea0003800000 */
.L_x_1586:
        /* <DEDUP_REMOVED lines=23> */
.L_x_1580:
[----:B------:R-:W-:Y:S01]  /*6550*/  ULDC.64 UR4, c[0x0][0x870] ;  /* 0x00021c0000047ab9 */ /* 0x000fe20000000a00 */
[----:B-1----:R-:W1:Y:S01]  /*6560*/  S2R R6, SR_TID.X ;  /* 0x0000000000067919 */ /* 0x002e620000002100 */
[----:B------:R-:W-:Y:S01]  /*6570*/  UISETP.NE.U32.AND UP0, UPT, UR4, URZ, UPT ;  /* 0x0000003f0400728c */ /* 0x000fe2000bf05070 */
[----:B------:R-:W2:Y:S03]  /*6580*/  S2UR UR8, SR_CTAID.Y ;  /* 0x00000000000879c3 */ /* 0x000ea60000002600 */
[----:B------:R-:W-:-:S03]  /*6590*/  UISETP.NE.AND.EX UP0, UPT, UR5, URZ, UPT, UP0 ;  /* 0x0000003f0500728c */ /* 0x000fc6000bf05300 */
[----:B------:R-:W-:Y:S02]  /*65a0*/  ULDC.64 UR4, c[0x0][0x870] ;  /* 0x00021c0000047ab9 */ /* 0x000fe40000000a00 */
[----:B------:R-:W-:Y:S01]  /*65b0*/  UIMAD.WIDE UR4, UR36, 0x4, UR4 ;  /* 0x00000004240478a5 */ /* 0x000fe2000f8e0204 */
[----:B------:R-:W-:Y:S01]  /*65c0*/  PLOP3.LUT P0, PT, PT, PT, UP0, 0x80, 0x0 ;  /* 0x000000000000781c */ /* 0x000fe20003f0f008 */
[----:B------:R-:W-:Y:S01]  /*65d0*/  ULDC UR6, c[0x0][0x808] ;  /* 0x0002020000067ab9 */ /* 0x000fe20000000800 */
[----:B------:R-:W3:Y:S01]  /*65e0*/  S2R R7, SR_CTAID.X ;  /* 0x0000000000077919 */ /* 0x000ee20000002500 */
[----:B------:R-:W4:Y:S02]  /*65f0*/  LDC.64 R12, c[0x0][0x820] ;  /* 0x00020800ff0c7b82 */ /* 0x000f240000000a00 */
[----:B------:R-:W-:Y:S02]  /*6600*/  IMAD.U32 R2, RZ, RZ, UR4 ;  /* 0x00000004ff027e24 */ /* 0x000fe4000f8e00ff */
[----:B------:R-:W-:Y:S01]  /*6610*/  IMAD.U32 R3, RZ, RZ, UR5 ;  /* 0x00000005ff037e24 */ /* 0x000fe2000f8e00ff */
[----:B------:R-:W-:-:S05]  /*6620*/  ULDC.64 UR4, c[0x0][0x878] ;  /* 0x00021e0000047ab9 */ /* 0x000fca0000000a00 */
[----:B------:R-:W3:Y:S01]  /*6630*/  @P0 LDG.E R8, desc[UR46][R2.64] ;  /* 0x0000002e02080981 */ /* 0x000ee2000c1e1900 */
[----:B------:R-:W-:Y:S01]  /*6640*/  UISETP.NE.U32.AND UP1, UPT, UR4, URZ, UPT ;  /* 0x0000003f0400728c */ /* 0x000fe2000bf25070 */
[----:B------:R-:W-:-:S03]  /*6650*/  IMAD.U32 R0, RZ, RZ, UR6 ;  /* 0x00000006ff007e24 */ /* 0x000fc6000f8e00ff */
[----:B------:R-:W-:Y:S01]  /*6660*/  UISETP.NE.AND.EX UP1, UPT, UR5, URZ, UPT, UP1 ;  /* 0x0000003f0500728c */ /* 0x000fe2000bf25310 */
[----:B-1----:R-:W-:-:S05]  /*6670*/  VIADD R6, R6, 0xffffff80 ;  /* 0xffffff8006067836 */ /* 0x002fca0000000000 */
[----:B------:R-:W-:-:S05]  /*6680*/  PLOP3.LUT P1, PT, PT, PT, UP1, 0x80, 0x0 ;  /* 0x000000000000781c */ /* 0x000fca0003f2f018 */
[----:B------:R-:W-:Y:S02]  /*6690*/  @UP1 ULDC.64 UR4, c[0x0][0x878] ;  /* 0x00021e0000041ab9 */ /* 0x000fe40000000a00 */
[----:B------:R-:W-:Y:S01]  /*66a0*/  @UP1 UIMAD.WIDE UR4, UR36, 0x4, UR4 ;  /* 0x00000004240418a5 */ /* 0x000fe2000f8e0204 */
[----:B------:R-:W-:-:S05]  /*66b0*/  SHF.R.S32.HI R9, RZ, 0x1f, R6 ;  /* 0x0000001fff097819 */ /* 0x000fca0000011406 */
[----:B------:R-:W-:Y:S02]  /*66c0*/  IMAD.U32 R4, RZ, RZ, UR4 ;  /* 0x00000004ff047e24 */ /* 0x000fe4000f8e00ff */
[----:B------:R-:W-:Y:S01]  /*66d0*/  IMAD.U32 R5, RZ, RZ, UR5 ;  /* 0x00000005ff057e24 */ /* 0x000fe2000f8e00ff */
[----:B------:R-:W-:Y:S01]  /*66e0*/  LEA.HI R9, R9, R6, RZ, 0x2 ;  /* 0x0000000609097211 */ /* 0x000fe200078f10ff */
[----:B------:R-:W-:Y:S01]  /*66f0*/  UMOV UR4, URZ ;  /* 0x0000003f00047c82 */ /* 0x000fe20008000000 */
[----:B------:R-:W-:Y:S02]  /*6700*/  UMOV UR5, URZ ;  /* 0x0000003f00057c82 */ /* 0x000fe40008000000 */
[----:B------:R1:W5:Y:S01]  /*6710*/  @P1 LDG.E R0, desc[UR46][R4.64] ;  /* 0x0000002e04001981 */ /* 0x000362000c1e1900 */
[----:B--2---:R-:W-:Y:S01]  /*6720*/  USHF.R.S32.HI UR9, URZ, 0x1f, UR8 ;  /* 0x0000001f3f097899 */ /* 0x004fe20008011408 */
[----:B-1----:R-:W-:-:S05]  /*6730*/  LOP3.LUT R5, R9, 0x1ffffffc, RZ, 0xc0, !PT ;  /* 0x1ffffffc09057812 */ /* 0x002fca00078ec0ff */
[----:B------:R-:W-:Y:S01]  /*6740*/  IMAD.IADD R6, R6, 0x1, -R5 ;  /* 0x0000000106067824 */ /* 0x000fe200078e0a05 */
[----:B---3--:R-:W-:-:S13]  /*6750*/  @P0 R2UR UR6, R8 ;  /* 0x00000000080602ca */ /* 0x008fda00000e0000 */
[----:B------:R-:W-:Y:S02]  /*6760*/  @UP0 USHF.R.S32.HI UR7, URZ, 0x1f, UR6 ;  /* 0x0000001f3f070899 */ /* 0x000fe40008011406 */
[----:B------:R-:W-:-:S05]  /*6770*/  @UP0 UMOV UR4, UR6 ;  /* 0x0000000600040c82 */ /* 0x000fca0008000000 */
[----:B------:R-:W-:Y:S01]  /*6780*/  @UP0 UMOV UR5, UR7 ;  /* 0x0000000700050c82 */ /* 0x000fe20008000000 */
[----:B----4-:R-:W-:Y:S05]  /*6790*/  @P1 BRA `(.L_x_1588) ;  /* 0x0000000000101947 */ /* 0x010fea0003800000 */
[----:B------:R-:W-:Y:S05]  /*67a0*/  @!P0 BRA `(.L_x_1588) ;  /* 0x00000000000c8947 */ /* 0x000fea0003800000 */
[----:B------:R-:W2:Y:S04]  /*67b0*/  LDG.E R5, desc[UR46][R2.64] ;  /* 0x0000002e02057981 */ /* 0x000ea8000c1e1900 */
[----:B-----5:R-:W2:Y:S02]  /*67c0*/  LDG.E R0, desc[UR46][R2.64+0x4] ;  /* 0x0000042e02007981 */ /* 0x020ea4000c1e1900 */
[----:B--2---:R-:W-:-:S07]  /*67d0*/  IMAD.IADD R0, R0, 0x1, -R5 ;  /* 0x0000000100007824 */ /* 0x004fce00078e0a05 */
.L_x_1588:
        /* <DEDUP_REMOVED lines=47> */
.L_x_1590:
[----:B------:R-:W-:Y:S05]  /*6ad0*/  BSYNC B0 ;  /* 0x0000000000007941 */ /* 0x000fea0003800000 */
.L_x_1589:
        /* <DEDUP_REMOVED lines=21> */
.L_x_1592:
[----:B------:R-:W-:Y:S05]  /*6c30*/  BSYNC B0 ;  /* 0x0000000000007941 */ /* 0x000fea0003800000 */
.L_x_1591:
        /* <DEDUP_REMOVED lines=25> */
.L_x_1594:
[----:B------:R-:W-:Y:S05]  /*6dd0*/  BSYNC B0 ;  /* 0x0000000000007941 */ /* 0x000fea0003800000 */
.L_x_1593:
        /* <DEDUP_REMOVED lines=22> */
.L_x_1549:
        /* <DEDUP_REMOVED lines=21> */
.L_x_1596:
        /* <DEDUP_REMOVED lines=13> */
.L_x_1598:
[----:B------:R-:W-:-:S05]  /*7160*/  ULDC UR4, c[0x0][0x8bc] ;  /* 0x00022f0000047ab9 */ /* 0x000fca0000000800 */
.L_x_1597:
[----:B-1----:R-:W-:-:S04]  /*7170*/  USHF.L.U32 UR11, UR14, 0x7, URZ ;  /* 0x000000070e0b7899 */ /* 0x002fc8000800063f */
[----:B------:R-:W-:-:S04]  /*7180*/  UISETP.GE.AND UP0, UPT, UR11, UR4, UPT ;  /* 0x000000040b00728c */ /* 0x000fc8000bf06270 */
[----:B--2---:R-:W-:-:S06]  /*7190*/  USEL UR12, UR12, 0xffffffff, !UP0 ;  /* 0xffffffff0c0c7887 */ /* 0x004fcc000c000000 */
[----:B------:R-:W-:-:S13]  /*71a0*/  ISETP.LE.AND P0, PT, RZ, UR12, PT ;  /* 0x0000000cff007c0c */ /* 0x000fda000bf03270 */
[----:B------:R-:W-:Y:S05]  /*71b0*/  @!P0 BRA `(.L_x_1554) ;  /* 0x0000003c00748947 */ /* 0x000fea0003800000 */
[----:B------:R-:W-:Y:S01]  /*71c0*/  ULDC.64 UR4, c[0x0][0x770] ;  /* 0x0001dc0000047ab9 */ /* 0x000fe20000000a00 */
[----:B------:R-:W1:Y:S01]  /*71d0*/  S2UR UR13, SR_CTAID.Y ;  /* 0x00000000000d79c3 */ /* 0x000e620000002600 */
[----:B------:R-:W-:Y:S01]  /*71e0*/  UISETP.NE.U32.AND UP0, UPT, UR4, URZ, UPT ;  /* 0x0000003f0400728c */ /* 0x000fe2000bf05070 */
[----:B------:R-:W-:-:S03]  /*71f0*/  ULDC.64 UR8, c[0x0][0x788] ;  /* 0x0001e20000087ab9 */ /* 0x000fc60000000a00 */
        /* <DEDUP_REMOVED lines=8> */
[----:B------:R-:W-:-:S04]  /*7280*/  UISETP.NE.U32.AND UP1, UPT, UR4, URZ, UPT ;  /* 0x0000003f0400728c */ /* 0x000fc8000bf25070 */
        /* <DEDUP_REMOVED lines=8> */
[----:B-1----:R-:W-:-:S12]  /*7310*/  USHF.R.S32.HI UR16, URZ, 0x1f, UR13 ;  /* 0x0000001f3f107899 */ /* 0x002fd8000801140d */
[----:B--2---:R-:W-:Y:S02]  /*7320*/  @P0 R2UR UR4, R0 ;  /* 0x00000000000402ca */ /* 0x004fe400000e0000 */
[----:B------:R-:W-:Y:S01]  /*7330*/  ISETP.NE.U32.AND P0, PT, RZ, UR8, PT ;  /* 0x00000008ff007c0c */ /* 0x000fe2000bf05070 */
[----:B------:R-:W-:-:S03]  /*7340*/  ULDC UR8, c[0x0][0x280] ;  /* 0x0000a00000087ab9 */ /* 0x000fc60000000800 */
[----:B------:R-:W-:-:S07]  /*7350*/  ISETP.NE.AND.EX P0, PT, RZ, UR9, PT, P0 ;  /* 0x00000009ff007c0c */ /* 0x000fce000bf05300 */
[----:B------:R-:W-:-:S04]  /*7360*/  @UP0 ULEA UR4, UR12, UR4, 0x6 ;  /* 0x000000040c040291 */ /* 0x000fc8000f8e303f */
[----:B------:R-:W-:-:S04]  /*7370*/  @UP0 USHF.R.S32.HI UR5, URZ, 0x1f, UR4 ;  /* 0x0000001f3f050899 */ /* 0x000fc80008011404 */
[----:B------:R-:W-:-:S04]  /*7380*/  @UP0 ULEA.HI UR5, UR5, UR4, URZ, 0x6 ;  /* 0x0000000405050291 */ /* 0x000fc8000f8f303f */
[----:B------:R-:W-:-:S04]  /*7390*/  @UP0 USHF.R.S32.HI UR5, URZ, 0x6, UR5 ;  /* 0x000000063f050899 */ /* 0x000fc80008011405 */
[----:B------:R-:W-:Y:S01]  /*73a0*/  @UP0 UIMAD UR7, UR5, 0x1800, URZ ;  /* 0x00001800050708a4 */ /* 0x000fe2000f8e023f */
[----:B---3--:R-:W-:-:S03]  /*73b0*/  @P2 R2UR UR8, R4 ;  /* 0x00000000040822ca */ /* 0x008fc600000e0000 */
[----:B------:R-:W-:Y:S01]  /*73c0*/  @UP0 USHF.R.S32.HI UR9, URZ, 0x1f, UR7 ;  /* 0x0000001f3f090899 */ /* 0x000fe20008011407 */
[----:B------:R-:W-:Y:S11]  /*73d0*/  @P2 BRA `(.L_x_1599) ;  /* 0x0000000000142947 */ /* 0x000ff60003800000 */
[----:B------:R-:W-:Y:S05]  /*73e0*/  @!P1 BRA `(.L_x_1599) ;  /* 0x0000000000109947 */ /* 0x000fea0003800000 */
[----:B------:R-:W2:Y:S04]  /*73f0*/  LDG.E R5, desc[UR46][R2.64] ;  /* 0x0000002e02057981 */ /* 0x000ea8000c1e1900 */
[----:B------:R-:W2:Y:S02]  /*7400*/  LDG.E R0, desc[UR46][R2.64+0x4] ;  /* 0x0000042e02007981 */ /* 0x000ea4000c1e1900 */
[----:B--2---:R-:W-:-:S05]  /*7410*/  IMAD.IADD R0, R0, 0x1, -R5 ;  /* 0x0000000100007824 */ /* 0x004fca00078e0a05 */
[----:B------:R-:W-:-:S15]  /*7420*/  R2UR UR8, R0 ;  /* 0x00000000000872ca */ /* 0x000fde00000e0000 */
.L_x_1599:
[----:B------:R-:W-:Y:S01]  /*7430*/  UMOV UR4, URZ ;  /* 0x0000003f00047c82 */ /* 0x000fe20008000000 */
[----:B------:R-:W-:Y:S01]  /*7440*/  UMOV UR5, URZ ;  /* 0x0000003f00057c82 */ /* 0x000fe20008000000 */
[----:B------:R-:W-:Y:S01]  /*7450*/  ULDC UR6, c[0x0][0x290] ;  /* 0x0000a40000067ab9 */ /* 0x000fe20000000800 */
[----:B------:R-:W-:Y:S01]  /*7460*/  @UP0 UMOV UR4, UR7 ;  /* 0x0000000700040c82 */ /* 0x000fe20008000000 */
[----:B------:R-:W-:Y:S01]  /*7470*/  @UP0 UMOV UR5, UR9 ;  /* 0x0000000900050c82 */ /* 0x000fe20008000000 */
        /* <DEDUP_REMOVED lines=8> */
.L_x_1600:
        /* <DEDUP_REMOVED lines=10> */
[----:B--2---:R-:W-:-:S05]  /*75a0*/  IMAD.IADD R0, R5, 0x1, -R0 ;  /* 0x0000000105007824 */ /* 0x004fca00078e0a00 */
[----:B------:R-:W-:-:S15]  /*75b0*/  R2UR UR6, R0 ;  /* 0x00000000000672ca */ /* 0x000fde00000e0000 */
.L_x_1601:
[----:B------:R-:W-:Y:S01]  /*75c0*/  UIADD3 UR7, -UR6, UR8, UR11 ;  /* 0x0000000806077290 */ /* 0x000fe2000fffe10b */
[----:B------:R-:W-:Y:S01]  /*75d0*/  ISETP.LE.AND P0, PT, RZ, UR14, PT ;  /* 0x0000000eff007c0c */ /* 0x000fe2000bf03270 */
[----:B------:R-:W-:Y:S02]  /*75e0*/  ULDC UR9, c[0x0][0x74c] ;  /* 0x0001d30000097ab9 */ /* 0x000fe40000000800 */
[----:B------:R-:W-:Y:S02]  /*75f0*/  UIADD3 UR9, UR7, -UR9, URZ ;  /* 0x8000000907097290 */ /* 0x000fe4000fffe03f */
[----:B------:R-:W-:Y:S02]  /*7600*/  UIADD3 UR7, UR8, 0x3f, URZ ;  /* 0x0000003f08077890 */ /* 0x000fe4000fffe03f */
[----:B------:R-:W-:-:S04]  /*7610*/  USHF.R.S32.HI UR10, URZ, 0x1f, UR9 ;  /* 0x0000001f3f0a7899 */ /* 0x000fc80008011409 */
[----:B------:R-:W-:Y:S02]  /*7620*/  ULEA.HI UR10, UR10, UR9, URZ, 0x6 ;  /* 0x000000090a0a7291 */ /* 0x000fe4000f8f303f */
[----:B------:R-:W-:Y:S02]  /*7630*/  USHF.R.S32.HI UR9, URZ, 0x1f, UR7 ;  /* 0x0000001f3f097899 */ /* 0x000fe40008011407 */
[----:B------:R-:W-:Y:S02]  /*7640*/  USHF.R.S32.HI UR10, URZ, 0x6, UR10 ;  /* 0x000000063f0a7899 */ /* 0x000fe4000801140a */
[----:B------:R-:W-:Y:S02]  /*7650*/  ULEA.HI UR9, UR9, UR7, URZ, 0x6 ;  /* 0x0000000709097291 */ /* 0x000fe4000f8f303f */
[----:B------:R-:W-:Y:S02]  /*7660*/  UISETP.LT.AND UP1, UPT, URZ, UR10, UPT ;  /* 0x0000000a3f00728c */ /* 0x000fe4000bf21270 */
[----:B------:R-:W-:-:S02]  /*7670*/  USHF.R.S32.HI UR9, URZ, 0x6, UR9 ;  /* 0x000000063f097899 */ /* 0x000fc40008011409 */
[----:B------:R-:W-:-:S04]  /*7680*/  USEL UR7, URZ, UR10, !UP1 ;  /* 0x0000000a3f077287 */ /* 0x000fc8000c800000 */
[----:B------:R-:W-:Y:S01]  /*7690*/  IMAD.U32 R2, RZ, RZ, UR9 ;  /* 0x00000009ff027e24 */ /* 0x000fe2000f8e00ff */
[----:B------:R-:W-:Y:S07]  /*76a0*/  @!P0 BRA `(.L_x_1602) ;  /* 0x00000000001c8947 */ /* 0x000fee0003800000 */
[----:B------:R-:W-:Y:S01]  /*76b0*/  UIADD3 UR8, UR11, 0xbf, UR8 ;  /* 0x000000bf0b087890 */ /* 0x000fe2000fffe008 */
[----:B------:R-:W-:-:S03]  /*76c0*/  ULDC UR9, c[0x0][0x748] ;  /* 0x0001d20000097ab9 */ /* 0x000fc60000000800 */
[----:B------:R-:W-:-:S04]  /*76d0*/  UIADD3 UR8, UR8, UR9, -UR6 ;  /* 0x0000000908087290 */ /* 0x000fc8000fffe806 */
[----:B------:R-:W-:-:S04]  /*76e0*/  USHF.R.S32.HI UR6, URZ, 0x1f, UR8 ;  /* 0x0000001f3f067899 */ /* 0x000fc80008011408 */
[----:B------:R-:W-:-:S04]  /*76f0*/  ULEA.HI UR6, UR6, UR8, URZ, 0x6 ;  /* 0x0000000806067291 */ /* 0x000fc8000f8f303f */
[----:B------:R-:W-:-:S06]  /*7700*/  USHF.R.S32.HI UR6, URZ, 0x6, UR6 ;  /* 0x000000063f067899 */ /* 0x000fcc0008011406 */
[----:B------:R-:W-:-:S07]  /*7710*/  VIMNMX R2, R2, UR6, PT ;  /* 0x0000000602027c48 */ /* 0x000fce000bfe0100 */
.L_x_1602:
[----:B------:R-:W-:-:S13]  /*7720*/  ISETP.GT.AND P0, PT, R2, UR7, PT ;  /* 0x0000000702007c0c */ /* 0x000fda000bf04270 */
[----:B------:R-:W-:Y:S05]  /*7730*/  @!P0 BRA `(.L_x_1554) ;  /* 0x0000003800148947 */ /* 0x000fea0003800000 */
[----:B------:R-:W-:Y:S01]  /*7740*/  ULDC.64 UR14, c[0x0][0x2d8] ;  /* 0x0000b600000e7ab9 */ /* 0x000fe20000000a00 */
[----:B------:R-:W-:Y:S01]  /*7750*/  VIADD R0, R2, -UR7 ;  /* 0x8000000702007c36 */ /* 0x000fe20008000000 */
[----:B------:R-:W-:Y:S02]  /*7760*/  UIMAD UR10, UR16, UR14, URZ ;  /* 0x0000000e100a72a4 */ /* 0x000fe4000f8e023f */
[----:B------:R-:W-:Y:S02]  /*7770*/  UIMAD.WIDE.U32 UR8, UR13, UR14, URZ ;  /* 0x0000000e0d0872a5 */ /* 0x000fe4000f8e003f */
[----:B------:R-:W-:Y:S01]  /*7780*/  USHF.R.S32.HI UR6, URZ, 0x1f, UR12 ;  /* 0x0000001f3f067899 */ /* 0x000fe2000801140c */
[----:B------:R-:W-:Y:S01]  /*7790*/  LOP3.LUT R0, R0, 0x1, RZ, 0xc0, !PT ;  /* 0x0000000100007812 */ /* 0x000fe200078ec0ff */
[----:B------:R-:W-:Y:S02]  /*77a0*/  UIMAD UR13, UR13, UR15, UR10 ;  /* 0x0000000f0d0d72a4 */ /* 0x000fe4000f8e020a */
[----:B------:R-:W-:Y:S01]  /*77b0*/  UIADD3 UR10, UP1, UR4, UR8, URZ ;  /* 0x00000008040a7290 */ /* 0x000fe2000ff3e03f */
[----:B------:R-:W-:Y:S01]  /*77c0*/  ISETP.NE.U32.AND P1, PT, R0, 0x1, PT ;  /* 0x000000010000780c */ /* 0x000fe20003f25070 */
[----:B------:R-:W-:-:S02]  /*77d0*/  UIADD3 UR13, UR9, UR13, URZ ;  /* 0x0000000d090d7290 */ /* 0x000fc4000fffe03f */
[----:B------:R-:W-:Y:S01]  /*77e0*/  USEL UR6, UR6, URZ, !UP0 ;  /* 0x0000003f06067287 */ /* 0x000fe2000c000000 */
[----:B------:R-:W-:Y:S01]  /*77f0*/  ULDC.64 UR26, c[0x0][0x2e0] ;  /* 0x0000b800001a7ab9 */ /* 0x000fe20000000a00 */
[----:B------:R-:W-:Y:S02]  /*7800*/  USEL UR12, UR12, URZ, !UP0 ;  /* 0x0000003f0c0c7287 */ /* 0x000fe4000c000000 */
[----:B------:R-:W-:Y:S02]  /*7810*/  UIADD3.X UR11, UR5, UR13, URZ, UP1, !UPT ;  /* 0x0000000d050b7290 */ /* 0x000fe40008ffe43f */
[----:B------:R-:W-:Y:S02]  /*7820*/  UIMAD UR14, UR6, UR26, URZ ;  /* 0x0000001a060e72a4 */ /* 0x000fe4000f8e023f */
[----:B------:R-:W-:Y:S02]  /*7830*/  UIMAD.WIDE.U32 UR10, UR12, UR26, UR10 ;  /* 0x0000001a0c0a72a5 */ /* 0x000fe4000f8e000a */
[----:B------:R-:W-:Y:S01]  /*7840*/  UIMAD UR14, UR12, UR27, UR14 ;  /* 0x0000001b0c0e72a4 */ /* 0x000fe2000f8e020e */
[----:B------:R-:W-:-:S03]  /*7850*/  ELECT P0, URZ, PT ;  /* 0x00000000003f782f */ /* 0x000fc60003800000 */
        /* <DEDUP_REMOVED lines=20> */
.L_x_1605:
[----:B------:R-:W-:Y:S05]  /*79a0*/  BSYNC B0 ;  /* 0x0000000000007941 */ /* 0x000fea0003800000 */
.L_x_1604:
        /* <DEDUP_REMOVED lines=19> */
.L_x_1607:
[----:B------:R-:W-:Y:S05]  /*7ae0*/  BSYNC B0 ;  /* 0x0000000000007941 */ /* 0x000fea0003800000 */
.L_x_1606:
[----:B------:R-:W-:Y:S06]  /*7af0*/  BAR.ARV 0xa, 0xa0 ;  /* 0x0282800000007b1d */ /* 0x000fec0000002000 */
[----:B------:R-:W-:Y:S04]  /*7b00*/  BSSY B0, `(.L_x_1608) ;  /* 0x0000003000007945 */ /* 0x000fe80003800000 */
[----:B------:R-:W-:Y:S05]  /*7b10*/  @!P0 BRA `(.L_x_1609) ;  /* 0x0000000000048947 */ /* 0x000fea0003800000 */
[----:B------:R-:W-:-:S04]  /*7b20*/  DEPBAR.LE SB0, 0x0 ;  /* 0x000080000000791a */ /* 0x000fc80000000000 */
.L_x_1609:
[----:B------:R-:W-:Y:S05]  /*7b30*/  BSYNC B0 ;  /* 0x0000000000007941 */ /* 0x000fea0003800000 */
.L_x_1608:
[----:B------:R-:W-:Y:S06]  /*7b40*/  BAR.ARV 0xb, 0xa0 ;  /* 0x02c2800000007b1d */ /* 0x000fec0000002000 */
[----:B------:R-:W-:Y:S01]  /*7b50*/  UIADD3 UR15, UR7, 0x1, URZ ;  /* 0x00000001070f7890 */ /* 0x000fe2000fffe03f */
[----:B------:R-:W-:Y:S11]  /*7b60*/  BRA `(.L_x_1610) ;  /* 0x0000000000047947 */ /* 0x000ff60003800000 */
.L_x_1603:
[----:B------:R-:W-:-:S05]  /*7b70*/  UMOV UR15, UR7 ;  /* 0x00000007000f7c82 */ /* 0x000fca0008000000 */
.L_x_1610:
[----:B------:R-:W-:-:S06]  /*7b80*/  UIADD3 UR6, UR7, 0x1, URZ ;  /* 0x0000000107067890 */ /* 0x000fcc000fffe03f */
[----:B------:R-:W-:-:S13]  /*7b90*/  ISETP.NE.AND P1, PT, R2, UR6, PT ;  /* 0x0000000602007c0c */ /* 0x000fda000bf25270 */
[----:B------:R-:W-:Y:S05]  /*7ba0*/  @!P1 BRA `(.L_x_1554) ;  /* 0x0000003000f89947 */ /* 0x000fea0003800000 */
[----:B------:R-:W-:Y:S01]  /*7bb0*/  UMOV UR16, UR8 ;  /* 0x0000000800107c82 */ /* 0x000fe20008000000 */
[----:B------:R-:W-:Y:S01]  /*7bc0*/  UMOV UR17, UR13 ;  /* 0x0000000d00117c82 */ /* 0x000fe20008000000 */
[----:B------:R-:W-:Y:S01]  /*7bd0*/  ULDC.64 UR18, c[0x0][0x2c0] ;  /* 0x0000b00000127ab9 */ /* 0x000fe20000000a00 */
[----:B------:R-:W-:Y:S01]  /*7be0*/  UIMAD.WIDE.U32 UR16, UR12, UR26, UR16 ;  /* 0x0000001a0c1072a5 */ /* 0x000fe2000f8e0010 */
[----:B------:R-:W-:Y:S01]  /*7bf0*/  UMOV UR6, URZ ;  /* 0x0000003f00067c82 */ /* 0x000fe20008000000 */
[----:B------:R-:W-:Y:S02]  /*7c00*/  ULDC.64 UR30, c[0x0][0x2c0] ;  /* 0x0000b000001e7ab9 */ /* 0x000fe40000000a00 */
[----:B------:R-:W-:-:S04]  /*7c10*/  UIADD3 UR25, UP0, UR4, UR16, URZ ;  /* 0x0000001004197290 */ /* 0x000fc8000ff1e03f */
[----:B------:R-:W-:Y:S02]  /*7c20*/  UIADD3.X UR16, UR5, UR14, UR17, UP0, !UPT ;  /* 0x0000000e05107290 */ /* 0x000fe400087fe411 */
[----:B------:R-:W-:Y:S02]  /*7c30*/  ULEA UR24, UP0, UR25, UR18, 0x2 ;  /* 0x0000001219187291 */ /* 0x000fe4000f80103f */
[----:B------:R-:W-:Y:S02]  /*7c40*/  UIMAD UR18, UR15, 0x1800, URZ ;  /* 0x000018000f1278a4 */ /* 0x000fe4000f8e023f */
        /* <DEDUP_REMOVED lines=8> */
.L_x_1623:
        /* <DEDUP_REMOVED lines=11> */
[----:B------:R-:W-:Y:S02]  /*7d80*/  ULEA.HI.X.SX32 UR39, UR19, UR27, 0x1, UP0 ;  /* 0x0000001b13277291 */ /* 0x000fe400080f0e3f */
[----:B------:R-:W-:Y:S01]  /*7d90*/  ULEA UR36, UP0, UR37, UR30, 0x2 ;  /* 0x0000001e25247291 */ /* 0x000fe2000f80103f */
[----:B------:R-:W-:-:S03]  /*7da0*/  UMOV UR41, 0x14f00000 ;  /* 0x14f0000000297882 */ /* 0x000fc60000000000 */
[----:B------:R-:W-:Y:S02]  /*7db0*/  ULEA.HI.X UR37, UR37, UR31, UR39, 0x2, UP0 ;  /* 0x0000001f25257291 */ /* 0x000fe400080f1427 */
[----:B-1----:R-:W-:-:S03]  /*7dc0*/  ULEA UR28, UR29, UR28, 0x18 ;  /* 0x0000001c1d1c7291 */ /* 0x002fc6000f8ec03f */
[----:B------:R-:W-:Y:S01]  /*7dd0*/  UMOV UR29, 0x300 ;  /* 0x00000300001d7882 */ /* 0x000fe20000000000 */
[----:B------:R-:W-:-:S09]  /*7de0*/  UIADD3 UR28, UR28, 0xc000, URZ ;  /* 0x0000c0001c1c7890 */ /* 0x000fd2000fffe03f */
[----:B------:R1:W-:Y:S02]  /*7df0*/  UBLKRED.G.S.ADD.F32.RN [UR36], [UR28], UR29, desc[UR40] ;  /* 0x000028241c0073bb */ /* 0x0003e400080a141d */
[----:B-1----:R0:W-:Y:S02]  /*7e00*/  UTMACMDFLUSH ;  /* 0x00000000000079b7 */ /* 0x0021e40000000000 */
.L_x_1612:
[----:B------:R-:W-:Y:S05]  /*7e10*/  BSYNC B0 ;  /* 0x0000000000007941 */ /* 0x000fea0003800000 */
.L_x_1611:
        /* <DEDUP_REMOVED lines=13> */
.L_x_1614:
[----:B------:R-:W-:Y:S05]  /*7ef0*/  BSYNC B0 ;  /* 0x0000000000007941 */ /* 0x000fea0003800000 */
.L_x_1613:
[----:B------:R-:W-:Y:S06]  /*7f00*/  BAR.ARV 0xa, 0xa0 ;  /* 0x0282800000007b1d */ /* 0x000fec0000002000 */
[----:B------:R-:W-:Y:S04]  /*7f10*/  BSSY B0, `(.L_x_1615) ;  /* 0x0000003000007945 */ /* 0x000fe80003800000 */
[----:B------:R-:W-:Y:S05]  /*7f20*/  @!P0 BRA `(.L_x_1616) ;  /* 0x0000000000048947 */ /* 0x000fea0003800000 */
[----:B------:R-:W-:-:S04]  /*7f30*/  DEPBAR.LE SB0, 0x0 ;  /* 0x000080000000791a */ /* 0x000fc80000000000 */
.L_x_1616:
[----:B------:R-:W-:Y:S05]  /*7f40*/  BSYNC B0 ;  /* 0x0000000000007941 */ /* 0x000fea0003800000 */
.L_x_1615:
        /* <DEDUP_REMOVED lines=13> */
.L_x_1618:
[----:B------:R-:W-:Y:S05]  /*8020*/  BSYNC B0 ;  /* 0x0000000000007941 */ /* 0x000fea0003800000 */
.L_x_1617:
        /* <DEDUP_REMOVED lines=13> */
.L_x_1620:
[----:B------:R-:W-:Y:S05]  /*8100*/  BSYNC B0 ;  /* 0x0000000000007941 */ /* 0x000fea0003800000 */
.L_x_1619:
[----:B------:R-:W-:Y:S01]  /*8110*/  UIADD3 UR15, UR15, 0x2, URZ ;  /* 0x000000020f0f7890 */ /* 0x000fe2000fffe03f */
[----:B------:R-:W-:Y:S06]  /*8120*/  BAR.ARV 0xa, 0xa0 ;  /* 0x0282800000007b1d */ /* 0x000fec0000002000 */
[----:B------:R-:W-:Y:S01]  /*8130*/  BSSY B0, `(.L_x_1621) ;  /* 0x0000004000007945 */ /* 0x000fe20003800000 */
[----:B------:R-:W-:-:S03]  /*8140*/  ISETP.LE.AND P1, PT, R2, UR15, PT ;  /* 0x0000000f02007c0c */ /* 0x000fc6000bf23270 */
[----:B------:R-:W-:Y:S10]  /*8150*/  @!P0 BRA `(.L_x_1622) ;  /* 0x0000000000048947 */ /* 0x000ff40003800000 */
[----:B------:R-:W-:-:S04]  /*8160*/  DEPBAR.LE SB0, 0x0 ;  /* 0x000080000000791a */ /* 0x000fc80000000000 */
.L_x_1622:
[----:B------:R-:W-:Y:S05]  /*8170*/  BSYNC B0 ;  /* 0x0000000000007941 */ /* 0x000fea0003800000 */
.L_x_1621:
[----:B------:R-:W-:Y:S06]  /*8180*/  BAR.ARV 0xb, 0xa0 ;  /* 0x02c2800000007b1d */ /* 0x000fec0000002000 */
[----:B------:R-:W-:Y:S02]  /*8190*/  UIADD3 UR19, UR19, 0x3000, URZ ;  /* 0x0000300013137890 */ /* 0x000fe4000fffe03f */
[----:B------:R-:W-:Y:S01]  /*81a0*/  UIADD3 UR6, UR6, 0x3000, URZ ;  /* 0x0000300006067890 */ /* 0x000fe2000fffe03f */
[----:B------:R-:W-:Y:S11]  /*81b0*/  @!P1 BRA `(.L_x_1623) ;  /* 0xfffffff800c49947 */ /* 0x000ff6000383ffff */
[----:B------:R-:W-:Y:S05]  /*81c0*/  BRA `(.L_x_1554) ;  /* 0x0000002c00707947 */ /* 0x000fea0003800000 */
.L_x_1595:
[----:B------:R-:W-:Y:S01]  /*81d0*/  ULDC.64 UR4, c[0x0][0x8d8] ;  /* 0x0002360000047ab9 */ /* 0x000fe20000000a00 */
[----:B------:R-:W1:Y:S01]  /*81e0*/  S2UR UR21, SR_CTAID.X ;  /* 0x00000000001579c3 */ /* 0x000e620000002500 */
[----:B------:R-:W-:-:S04]  /*81f0*/  ISETP.NE.U32.AND P0, PT, RZ, UR4, PT ;  /* 0x00000004ff007c0c */ /* 0x000fc8000bf05070 */
[----:B------:R-:W-:-:S03]  /*8200*/  ISETP.NE.AND.EX P0, PT, RZ, UR5, PT, P0 ;  /* 0x00000005ff007c0c */ /* 0x000fc6000bf05300 */
[----:B------:R-:W2:Y:S08]  /*8210*/  S2UR UR13, SR_CTAID.Z ;  /* 0x00000000000d79c3 */ /* 0x000eb00000002700 */
[----:B------:R-:W3:Y:S02]  /*8220*/  S2UR UR20, SR_CTAID.Y ;  /* 0x00000000001479c3 */ /* 0x000ee40000002600 */
        /* <DEDUP_REMOVED lines=8> */
.L_x_1624:
        /* <DEDUP_REMOVED lines=9> */
[----:B------:R-:W4:Y:S01]  /*8340*/  LDG.E R4, desc[UR46][R2.64+0x4] ;  /* 0x0000042e02047981 */ /* 0x000f22000c1e1900 */
[----:B--2---:R-:W-:Y:S02]  /*8350*/  R2UR UR4, R0 ;  /* 0x00000000000472ca */ /* 0x004fe400000e0000 */
[----:B----4-:R-:W-:-:S13]  /*8360*/  R2UR UR5, R4 ;  /* 0x00000000040572ca */ /* 0x010fda00000e0000 */
[----:B------:R-:W-:Y:S01]  /*8370*/  UIADD3 UR4, -UR4, UR5, URZ ;  /* 0x0000000504047290 */ /* 0x000fe2000fffe13f */
[----:B------:R-:W-:Y:S11]  /*8380*/  BRA `(.L_x_1625) ;  /* 0x0000000000047947 */ /* 0x000ff60003800000 */
.L_x_1626:
[----:B------:R-:W-:-:S05]  /*8390*/  ULDC UR4, c[0x0][0x8bc] ;  /* 0x00022f0000047ab9 */ /* 0x000fca0000000800 */
.L_x_1625:
[----:B-1----:R-:W-:Y:S01]  /*83a0*/  USHF.L.U32 UR8, UR21, 0x7, URZ ;  /* 0x0000000715087899 */ /* 0x002fe2000800063f */
[----:B------:R-:W-:Y:S02]  /*83b0*/  IMAD.MOV.U32 R10, RZ, RZ, 0x1 ;  /* 0x00000001ff0a7424 */ /* 0x000fe400078e00ff */
[----:B------:R-:W-:Y:S01]  /*83c0*/  IMAD.MOV.U32 R0, RZ, RZ, RZ ;  /* 0x000000ffff007224 */ /* 0x000fe200078e00ff */
[----:B------:R-:W-:-:S04]  /*83d0*/  UISETP.GE.AND UP0, UPT, UR8, UR4, UPT ;  /* 0x000000040800728c */ /* 0x000fc8000bf06270 */
[----:B--2---:R-:W-:-:S06]  /*83e0*/  USEL UR13, UR13, 0xffffffff, !UP0 ;  /* 0xffffffff0d0d7887 */ /* 0x004fcc000c000000 */
[----:B------:R-:W-:-:S13]  /*83f0*/  ISETP.LE.AND P0, PT, RZ, UR13, PT ;  /* 0x0000000dff007c0c */ /* 0x000fda000bf03270 */
[----:B------:R-:W-:Y:S05]  /*8400*/  @!P0 BRA `(.L_x_1627) ;  /* 0x00000028004c8947 */ /* 0x000fea0003800000 */
[----:B------:R-:W-:Y:S01]  /*8410*/  ULDC.64 UR18, c[0x0][0x770] ;  /* 0x0001dc0000127ab9 */ /* 0x000fe20000000a00 */
[----:B------:R-:W-:Y:S01]  /*8420*/  ULDC.64 UR14, c[0x0][0x770] ;  /* 0x0001dc00000e7ab9 */ /* 0x000fe20000000a00 */
[----:B------:R-:W-:Y:S02]  /*8430*/  UISETP.NE.U32.AND UP1, UPT, UR18, URZ, UPT ;  /* 0x0000003f1200728c */ /* 0x000fe4000bf25070 */
[----:B------:R-:W-:Y:S02]  /*8440*/  UIMAD.WIDE UR14, UR13, 0x4, UR14 ;  /* 0x000000040d0e78a5 */ /* 0x000fe4000f8e020e */
[----:B------:R-:W-:Y:S01]  /*8450*/  UISETP.NE.AND.EX UP1, UPT, UR19, URZ, UPT, UP1 ;  /* 0x0000003f1300728c */ /* 0x000fe2000bf25310 */
[----:B------:R-:W-:Y:S01]  /*8460*/  ULDC.64 UR4, c[0x0][0x778] ;  /* 0x0001de0000047ab9 */ /* 0x000fe20000000a00 */
[----:B------:R-:W-:Y:S02]  /*8470*/  ULDC.64 UR6, c[0x0][0x780] ;  /* 0x0001e00000067ab9 */ /* 0x000fe40000000a00 */
[----:B------:R-:W-:Y:S01]  /*8480*/  IMAD.U32 R2, RZ, RZ, UR14 ;  /* 0x0000000eff027e24 */ /* 0x000fe2000f8e00ff */
[----:B------:R-:W-:Y:S01]  /*8490*/  ULDC.64 UR16, c[0x0][0x778] ;  /* 0x0001de0000107ab9 */ /* 0x000fe20000000a00 */
[----:B------:R-:W-:Y:S01]  /*84a0*/  PLOP3.LUT P1, PT, PT, PT, UP1, 0x80, 0x0 ;  /* 0x000000000000781c */ /* 0x000fe20003f2f018 */
[----:B------:R-:W-:Y:S01]  /*84b0*/  IMAD.U32 R3, RZ, RZ, UR15 ;  /* 0x0000000fff037e24 */ /* 0x000fe2000f8e00ff */
[----:B------:R-:W-:-:S02]  /*84c0*/  UISETP.NE.U32.AND UP0, UPT, UR4, URZ, UPT ;  /* 0x0000003f0400728c */ /* 0x000fc4000bf05070 */
[----:B------:R-:W-:Y:S02]  /*84d0*/  UISETP.NE.U32.AND UP2, UPT, UR6, URZ, UPT ;  /* 0x0000003f0600728c */ /* 0x000fe4000bf45070 */
[----:B------:R-:W-:Y:S02]  /*84e0*/  UISETP.NE.AND.EX UP0, UPT, UR5, URZ, UPT, UP0 ;  /* 0x0000003f0500728c */ /* 0x000fe4000bf05300 */
[----:B------:R-:W-:Y:S01]  /*84f0*/  UISETP.NE.AND.EX UP2, UPT, UR7, URZ, UPT, UP2 ;  /* 0x0000003f0700728c */ /* 0x000fe2000bf45320 */
[----:B------:R-:W-:-:S04]  /*8500*/  ULDC.64 UR22, c[0x0][0x788] ;  /* 0x0001e20000167ab9 */ /* 0x000fc80000000a00 */
[----:B------:R-:W2:Y:S01]  /*8510*/  @P1 LDG.E R6, desc[UR46][R2.64] ;  /* 0x0000002e02061981 */ /* 0x000ea2000c1e1900 */
[----:B------:R-:W-:Y:S01]  /*8520*/  PLOP3.LUT P2, PT, PT, PT, UP0, 0x80, 0x0 ;  /* 0x000000000000781c */ /* 0x000fe20003f4f008 */
[----:B------:R-:W-:Y:S01]  /*8530*/  UIMAD.WIDE UR16, UR13, 0x4, UR16 ;  /* 0x000000040d1078a5 */ /* 0x000fe2000f8e0210 */
[----:B------:R-:W-:Y:S01]  /*8540*/  PLOP3.LUT P3, PT, PT, PT, UP2, 0x80, 0x0 ;  /* 0x000000000000781c */ /* 0x000fe20003f6f028 */
[----:B------:R1:W4:Y:S02]  /*8550*/  @P1 LDG.E R0, desc[UR46][R2.64] ;  /* 0x0000002e02001981 */ /* 0x000324000c1e1900 */
[----:B------:R-:W-:Y:S02]  /*8560*/  @UP2 ULDC.64 UR4, c[0x0][0x780] ;  /* 0x0001e00000042ab9 */ /* 0x000fe40000000a00 */
[----:B------:R-:W-:Y:S01]  /*8570*/  @UP2 UIMAD.WIDE UR4, UR13, 0x4, UR4 ;  /* 0x000000040d0428a5 */ /* 0x000fe2000f8e0204 */
[----:B-1----:R-:W-:Y:S02]  /*8580*/  IMAD.U32 R2, RZ, RZ, UR16 ;  /* 0x00000010ff027e24 */ /* 0x002fe4000f8e00ff */
[----:B------:R-:W-:-:S05]  /*8590*/  IMAD.U32 R3, RZ, RZ, UR17 ;  /* 0x00000011ff037e24 */ /* 0x000fca000f8e00ff */
[----:B------:R1:W5:Y:S02]  /*85a0*/  @P2 LDG.E R4, desc[UR46][R2.64] ;  /* 0x0000002e02042981 */ /* 0x000364000c1e1900 */
[----:B-1----:R-:W-:Y:S02]  /*85b0*/  IMAD.U32 R2, RZ, RZ, UR4 ;  /* 0x00000004ff027e24 */ /* 0x002fe4000f8e00ff */
[----:B------:R-:W-:-:S05]  /*85c0*/  IMAD.U32 R3, RZ, RZ, UR5 ;  /* 0x00000005ff037e24 */ /* 0x000fca000f8e00ff */
[----:B------:R-:W3:Y:S01]  /*85d0*/  @P3 LDG.E R5, desc[UR46][R2.64] ;  /* 0x0000002e02053981 */ /* 0x000ee2000c1e1900 */
[----:B------:R-:W-:Y:S01]  /*85e0*/  ISETP.NE.U32.AND P0, PT, RZ, UR22, PT ;  /* 0x00000016ff007c0c */ /* 0x000fe2000bf05070 */
[----:B------:R-:W-:Y:S01]  /*85f0*/  UMOV UR7, URZ ;  /* 0x0000003f00077c82 */ /* 0x000fe20008000000 */
[----:B------:R-:W-:Y:S01]  /*8600*/  UMOV UR11, URZ ;  /* 0x0000003f000b7c82 */ /* 0x000fe20008000000 */
[----:B------:R-:W-:Y:S01]  /*8610*/  ULDC UR9, c[0x0][0x280] ;  /* 0x0000a00000097ab9 */ /* 0x000fe20000000800 */
[----:B------:R-:W-:Y:S02]  /*8620*/  ISETP.NE.AND.EX P0, PT, RZ, UR23, PT, P0 ;  /* 0x00000017ff007c0c */ /* 0x000fe4000bf05300 */
[----:B--2---:R-:W-:Y:S02]  /*8630*/  @P1 R2UR UR4, R6 ;  /* 0x00000000060412ca */ /* 0x004fe400000e0000 */
[----:B----4-:R-:W-:-:S11]  /*8640*/  @P1 R2UR UR7, R0 ;  /* 0x00000000000712ca */ /* 0x010fd600000e0000 */
[----:B------:R-:W-:-:S04]  /*8650*/  @UP1 ULEA UR4, UR13, UR4, 0x6 ;  /* 0x000000040d041291 */ /* 0x000fc8000f8e303f */
[----:B------:R-:W-:-:S04]  /*8660*/  @UP1 USHF.R.S32.HI UR5, URZ, 0x1f, UR4 ;  /* 0x0000001f3f051899 */ /* 0x000fc80008011404 */
[----:B------:R-:W-:Y:S01]  /*8670*/  @UP1 ULEA.HI UR5, UR5, UR4, URZ, 0x6 ;  /* 0x0000000405051291 */ /* 0x000fe2000f8f303f */
[----:B-----5:R-:W-:-:S03]  /*8680*/  @P2 R2UR UR11, R4 ;  /* 0x00000000040b22ca */ /* 0x020fc600000e0000 */
[----:B------:R-:W-:-:S04]  /*8690*/  @UP1 ULOP3.LUT UR6, UR5, 0xffffffc0, URZ, 0xc0, !UPT ;  /* 0xffffffc005061892 */ /* 0x000fc8000f8ec03f */
[----:B------:R-:W-:Y:S01]  /*86a0*/  @UP1 USHF.R.S32.HI UR12, URZ, 0x1f, UR6 ;  /* 0x0000001f3f0c1899 */ /* 0x000fe20008011406 */
[----:B---3--:R-:W-:Y:S01]  /*86b0*/  @P3 R2UR UR9, R5 ;  /* 0x00000000050932ca */ /* 0x008fe200000e0000 */
[----:B------:R-:W-:-:S14]  /*86c0*/  @P3 BRA `(.L_x_1628) ;  /* 0x0000000000203947 */ /* 0x000fdc0003800000 */
        /* <DEDUP_REMOVED lines=8> */
.L_x_1628:
        /* <DEDUP_REMOVED lines=13> */
.L_x_1629:
        /* <DEDUP_REMOVED lines=8> */
.L_x_1630:
        /* <DEDUP_REMOVED lines=9> */
[----:B------:R-:W-:-:S04]  /*8930*/  ULEA.HI UR6, UR12, UR6, URZ, 0x6 ;  /* 0x000000060c067291 */ /* 0x000fc8000f8f303f */
[----:B------:R-:W-:Y:S01]  /*8940*/  VIMNMX R4, RZ, UR14, !PT ;  /* 0x0000000eff047c48 */ /* 0x000fe2000ffe0100 */
[----:B------:R-:W-:Y:S01]  /*8950*/  USHF.R.S32.HI UR6, URZ, 0x6, UR6 ;  /* 0x000000063f067899 */ /* 0x000fe20008011406 */
[----:B------:R-:W-:Y:S11]  /*8960*/  @!P0 BRA `(.L_x_1631) ;  /* 0x0000000000208947 */ /* 0x000ff60003800000 */
[----:B------:R-:W-:Y:S01]  /*8970*/  UIADD3 UR9, UR8, 0xbf, UR9 ;  /* 0x000000bf08097890 */ /* 0x000fe2000fffe009 */
[----:B------:R-:W-:-:S03]  /*8980*/  ULDC UR12, c[0x0][0x748] ;  /* 0x0001d200000c7ab9 */ /* 0x000fc60000000800 */
[----:B------:R-:W-:-:S04]  /*8990*/  UIADD3 UR9, UR9, UR12, -UR10 ;  /* 0x0000000c09097290 */ /* 0x000fc8000fffe80a */
[----:B------:R-:W-:-:S04]  /*89a0*/  USHF.R.S32.HI UR10, URZ, 0x1f, UR9 ;  /* 0x0000001f3f0a7899 */ /* 0x000fc80008011409 */
[----:B------:R-:W-:-:S04]  /*89b0*/  ULEA.HI UR10, UR10, UR9, URZ, 0x6 ;  /* 0x000000090a0a7291 */ /* 0x000fc8000f8f303f */
[----:B------:R-:W-:-:S04]  /*89c0*/  USHF.R.S32.HI UR10, URZ, 0x6, UR10 ;  /* 0x000000063f0a7899 */ /* 0x000fc8000801140a */
[----:B------:R-:W-:-:S04]  /*89d0*/  UISETP.LT.AND UP1, UPT, UR6, UR10, UPT ;  /* 0x0000000a0600728c */ /* 0x000fc8000bf21270 */
[----:B------:R-:W-:-:S12]  /*89e0*/  USEL UR6, UR6, UR10, UP1 ;  /* 0x0000000a06067287 */ /* 0x000fd80008800000 */
.L_x_1631:
[----:B------:R-:W-:Y:S01]  /*89f0*/  ISETP.LT.AND P0, PT, R4, UR6, PT ;  /* 0x0000000604007c0c */ /* 0x000fe2000bf01270 */
[----:B------:R-:W-:-:S12]  /*8a00*/  IMAD.MOV.U32 R0, RZ, RZ, RZ ;  /* 0x000000ffff007224 */ /* 0x000fd800078e00ff */
[----:B------:R-:W-:Y:S05]  /*8a10*/  @!P0 BRA `(.L_x_1627) ;  /* 0x0000002000c88947 */ /* 0x000fea0003800000 */
[----:B------:R-:W-:Y:S01]  /*8a20*/  USHF.R.S32.HI UR10, URZ, 0x1f, UR20 ;  /* 0x0000001f3f0a7899 */ /* 0x000fe20008011414 */
[----:B------:R-:W-:Y:S01]  /*8a30*/  BSSY B0, `(.L_x_1627) ;  /* 0x0000230000007945 */ /* 0x000fe20003800000 */
[----:B------:R-:W-:Y:S01]  /*8a40*/  ULDC.64 UR16, c[0x0][0x718] ;  /* 0x0001c60000107ab9 */ /* 0x000fe20000000a00 */
[----:B------:R-:W-:Y:S01]  /*8a50*/  UISETP.NE.U32.AND UP1, UPT, UR18, URZ, UPT ;  /* 0x0000003f1200728c */ /* 0x000fe2000bf25070 */
[----:B------:R-:W-:Y:S01]  /*8a60*/  IMAD.MOV.U32 R0, RZ, RZ, RZ ;  /* 0x000000ffff007224 */ /* 0x000fe200078e00ff */
[----:B------:R-:W-:Y:S01]  /*8a70*/  UIMAD UR9, UR10, UR16, URZ ;  /* 0x000000100a0972a4 */ /* 0x000fe2000f8e023f */
[----:B------:R-:W-:Y:S01]  /*8a80*/  ULDC UR12, c[0x0][0x2e8] ;  /* 0x0000ba00000c7ab9 */ /* 0x000fe20000000800 */
[----:B------:R-:W-:Y:S01]  /*8a90*/  UMOV UR14, UR4 ;  /* 0x00000004000e7c82 */ /* 0x000fe20008000000 */
[----:B------:R-:W-:Y:S01]  /*8aa0*/  UMOV UR15, UR5 ;  /* 0x00000005000f7c82 */ /* 0x000fe20008000000 */
[----:B------:R-:W-:Y:S02]  /*8ab0*/  UIMAD UR22, UR20, UR17, UR9 ;  /* 0x00000011141672a4 */ /* 0x000fe4000f8e0209 */
[----:B------:R-:W-:-:S02]  /*8ac0*/  UISETP.NE.AND.EX UP1, UPT, UR19, URZ, UPT, UP1 ;  /* 0x0000003f1300728c */ /* 0x000fc4000bf25310 */
[----:B------:R-:W-:Y:S02]  /*8ad0*/  USHF.R.S32.HI UR9, URZ, 0x1f, UR13 ;  /* 0x0000001f3f097899 */ /* 0x000fe4000801140d */
[----:B------:R-:W-:Y:S02]  /*8ae0*/  UISETP.NE.AND UP2, UPT, UR12, 0x1, UPT ;  /* 0x000000010c00788c */ /* 0x000fe4000bf45270 */
[----:B------:R-:W-:Y:S01]  /*8af0*/  UIMAD.WIDE.U32 UR4, UR20, UR16, UR14 ;  /* 0x00000010140472a5 */ /* 0x000fe2000f8e000e */
[----:B------:R-:W-:Y:S01]  /*8b00*/  ULDC.64 UR18, c[0x0][0x730] ;  /* 0x0001cc0000127ab9 */ /* 0x000fe20000000a00 */
[----:B------:R-:W-:Y:S02]  /*8b10*/  USEL UR9, UR9, URZ, !UP1 ;  /* 0x0000003f09097287 */ /* 0x000fe4000c800000 */
[----:B------:R-:W-:Y:S01]  /*8b20*/  UIMAD UR10, UR10, UR18, URZ ;  /* 0x000000120a0a72a4 */ /* 0x000fe2000f8e023f */
[----:B------:R-:W-:Y:S01]  /*8b30*/  ELECT P0, URZ, PT ;  /* 0x00000000003f782f */ /* 0x000fe20003800000 */
[----:B------:R-:W-:Y:S01]  /*8b40*/  ULDC.64 UR16, c[0x0][0x720] ;  /* 0x0001c80000107ab9 */ /* 0x000fe20000000a00 */
[----:B------:R-:W-:-:S02]  /*8b50*/  USEL UR21, UR13, URZ, !UP1 ;  /* 0x0000003f0d157287 */ /* 0x000fc4000c800000 */
[----:B------:R-:W-:Y:S02]  /*8b60*/  UIADD3 UR23, UR5, UR22, URZ ;  /* 0x0000001605177290 */ /* 0x000fe4000fffe03f */
[----:B------:R-:W-:Y:S01]  /*8b70*/  UIMAD UR5, UR9, UR16, URZ ;  /* 0x00000010090572a4 */ /* 0x000fe2000f8e023f */
[----:B------:R-:W-:Y:S01]  /*8b80*/  UMOV UR22, UR4 ;  /* 0x0000000400167c82 */ /* 0x000fe20008000000 */
[----:B------:R-:W-:Y:S02]  /*8b90*/  UIMAD.WIDE.U32 UR14, UR20, UR18, UR14 ;  /* 0x00000012140e72a5 */ /* 0x000fe4000f8e000e */
[----:B------:R-:W-:Y:S02]  /*8ba0*/  UIMAD UR10, UR20, UR19, UR10 ;  /* 0x00000013140a72a4 */ /* 0x000fe4000f8e020a */
[----:B------:R-:W-:Y:S01]  /*8bb0*/  UIMAD.WIDE.U32 UR22, UR16, UR21, UR22 ;  /* 0x00000015101672a5 */ /* 0x000fe2000f8e0016 */
[----:B------:R-:W-:Y:S02]  /*8bc0*/  ULDC.64 UR18, c[0x0][0x738] ;  /* 0x0001ce0000127ab9 */ /* 0x000fe40000000a00 */
[----:B------:R-:W-:Y:S01]  /*8bd0*/  @UP2 ULDC UR16, c[0x0][0x2ec] ;  /* 0x0000bb0000102ab9 */ /* 0x000fe20000000800 */
[----:B------:R-:W-:-:S02]  /*8be0*/  UIMAD UR5, UR17, UR21, UR5 ;  /* 0x00000015110572a4 */ /* 0x000fc4000f8e0205 */
[----:B------:R-:W-:Y:S02]  /*8bf0*/  UIADD3 UR15, UR15, UR10, URZ ;  /* 0x0000000a0f0f7290 */ /* 0x000fe4000fffe03f */
[----:B------:R-:W-:Y:S02]  /*8c00*/  UIMAD UR9, UR9, UR18, URZ ;  /* 0x00000012090972a4 */ /* 0x000fe4000f8e023f */
[----:B------:R-:W-:Y:S02]  /*8c10*/  UIMAD.WIDE.U32 UR16, UR20, UR16, URZ ;  /* 0x00000010141072a5 */ /* 0x000fe4000f8e003f */
[----:B------:R-:W-:Y:S01]  /*8c20*/  UIADD3 UR11, UR8, UR11, URZ ;  /* 0x0000000b080b7290 */ /* 0x000fe2000fffe03f */
[----:B------:R-:W-:Y:S02]  /*8c30*/  UMOV UR12, UR20 ;  /* 0x00000014000c7c82 */ /* 0x000fe40008000000 */
[----:B------:R-:W-:Y:S01]  /*8c40*/  @UP2 ULDC UR8, c[0x0][0x2f0] ;  /* 0x0000bc0000082ab9 */ /* 0x000fe20000000800 */
[----:B------:R-:W-:-:S02]  /*8c50*/  UIMAD UR4, UR19, UR21, UR9 ;  /* 0x00000015130472a4 */ /* 0x000fc4000f8e0209 */
[----:B------:R-:W-:Y:S02]  /*8c60*/  UIMAD.WIDE.U32 UR14, UR18, UR21, UR14 ;  /* 0x00000015120e72a5 */ /* 0x000fe4000f8e000e */
[----:B------:R-:W-:Y:S02]  /*8c70*/  USEL UR13, UR13, URZ, !UP0 ;  /* 0x0000003f0d0d7287 */ /* 0x000fe4000c000000 */
        /* <DEDUP_REMOVED lines=9> */
.L_x_1661:
        /* <DEDUP_REMOVED lines=15> */
.L_x_1634:
[----:B------:R-:W-:Y:S01]  /*8e00*/  R2UR UR19, R4 ;  /* 0x00000000041372ca */ /* 0x000fe200000e0000 */
[----:B------:R-:W2:Y:S01]  /*8e10*/  LDC.64 R12, c[0x0][0x198] ;  /* 0x00006600ff0c7b82 */ /* 0x000ea20000000a00 */
        /* <DEDUP_REMOVED lines=10> */
[----:B------:R-:W-:Y:S01]  /*8ec0*/  UMOV UR36, UR20 ;  /* 0x0000001400247c82 */ /* 0x000fe20008000000 */
[----:B------:R-:W-:Y:S01]  /*8ed0*/  USHF.L.U32 UR19, UR19, 0x6, URZ ;  /* 0x0000000613137899 */ /* 0x000fe2000800063f */
[----:B------:R-:W-:Y:S01]  /*8ee0*/  IMAD.MOV.U32 R16, RZ, RZ, RZ ;  /* 0x000000ffff107224 */ /* 0x000fe200078e00ff */
[----:B------:R-:W-:Y:S01]  /*8ef0*/  UMOV UR37, UR21 ;  /* 0x0000001500257c82 */ /* 0x000fe20008000000 */
[----:B------:R-:W-:Y:S01]  /*8f00*/  UMOV UR9, 0x10 ;  /* 0x0000001000097882 */ /* 0x000fe20000000000 */
[----:B------:R-:W-:-:S02]  /*8f10*/  UIADD3 UR8, UP0, UR19, UR22, URZ ;  /* 0x0000001613087290 */ /* 0x000fc4000ff1e03f */
[----:B------:R-:W-:Y:S01]  /*8f20*/  IMAD.U32 R3, RZ, RZ, UR19 ;  /* 0x00000013ff037e24 */ /* 0x000fe2000f8e00ff */
[----:B------:R-:W-:Y:S01]  /*8f30*/  UIADD3 UR19, UR19, UR7, URZ ;  /* 0x0000000713137290 */ /* 0x000fe2000fffe03f */
[----:B------:R-:W-:Y:S02]  /*8f40*/  UMOV UR10, UR18 ;  /* 0x00000012000a7c82 */ /* 0x000fe40008000000 */
[----:B------:R-:W-:Y:S01]  /*8f50*/  PLOP3.LUT P1, PT, PT, PT, UP0, 0x80, 0x0 ;  /* 0x000000000000781c */ /* 0x000fe20003f2f008 */
[----:B-1----:R-:W-:Y:S01]  /*8f60*/  IMAD.U32 R0, RZ, RZ, UR8 ;  /* 0x00000008ff007e24 */ /* 0x002fe2000f8e00ff */
[----:B------:R-:W-:Y:S01]  /*8f70*/  R2UR UR8, R15 ;  /* 0x000000000f0872ca */ /* 0x000fe200000e0000 */
[----:B--2---:R-:W-:Y:S01]  /*8f80*/  IMAD.MOV.U32 R7, RZ, RZ, R12 ;  /* 0x000000ffff077224 */ /* 0x004fe200078e000c */
[----:B------:R-:W-:Y:S01]  /*8f90*/  LEA.HI.X.SX32 R3, R3, R14, 0x1, P1 ;  /* 0x0000000e03037211 */ /* 0x000fe200008f0eff */
[----:B------:R-:W-:Y:S01]  /*8fa0*/  IMAD.MOV.U32 R6, RZ, RZ, R13 ;  /* 0x000000ffff067224 */ /* 0x000fe200078e000d */
[C---:B------:R-:W-:Y:S01]  /*8fb0*/  LEA R2, P1, R0.reuse, R9, 0x2 ;  /* 0x0000000900027211 */ /* 0x040fe200078210ff */
[----:B------:R-:W-:Y:S01]  /*8fc0*/  UMOV UR43, UR19 ;  /* 0x00000013002b7c82 */ /* 0x000fe20008000000 */
[----:B------:R-:W-:Y:S01]  /*8fd0*/  UMOV UR35, UR19 ;  /* 0x0000001300237c82 */ /* 0x000fe20008000000 */
[----:B------:R-:W-:Y:S01]  /*8fe0*/  UMOV UR26, 0x10 ;  /* 0x00000010001a7882 */ /* 0x000fe20000000000 */
[----:B------:R-:W-:Y:S01]  /*8ff0*/  LEA.HI.X R0, R0, R8, R3, 0x2, P1 ;  /* 0x0000000800007211 */ /* 0x000fe200008f1403 */
[----:B------:R-:W-:Y:S01]  /*9000*/  UMOV UR27, UR11 ;  /* 0x0000000b001b7c82 */ /* 0x000fe20008000000 */
[----:B------:R-:W-:Y:S01]  /*9010*/  R2UR UR24, R2 ;  /* 0x00000000021872ca */ /* 0x000fe200000e0000 */
[----:B------:R-:W-:Y:S01]  /*9020*/  UMOV UR28, UR12 ;  /* 0x0000000c001c7c82 */ /* 0x000fe20008000000 */
[----:B------:R-:W-:Y:S01]  /*9030*/  R2UR UR25, R0 ;  /* 0x00000000001972ca */ /* 0x000fe200000e0000 */
[----:B------:R-:W-:Y:S01]  /*9040*/  UIADD3 UR16, UR8, 0x12000, URZ ;  /* 0x0001200008107890 */ /* 0x000fe2000fffe03f */
[----:B------:R-:W-:Y:S01]  /*9050*/  IADD3 R0, P1, R7, 0x2f0, RZ ;  /* 0x000002f007007810 */ /* 0x000fe20007f3e0ff */
[----:B------:R-:W-:-:S02]  /*9060*/  UIADD3 UR17, UR8, 0x26810, URZ ;  /* 0x0002681008117890 */ /* 0x000fc4000fffe03f */
[----:B------:R-:W-:Y:S01]  /*9070*/  UIADD3 UR40, UR8, 0x13000, URZ ;  /* 0x0001300008287890 */ /* 0x000fe2000fffe03f */
[----:B------:R-:W-:Y:S01]  /*9080*/  R2UR UR54, R0 ;  /* 0x00000000003672ca */ /* 0x000fe200000e0000 */
[----:B------:R-:W-:Y:S01]  /*9090*/  UIADD3 UR32, UR8, 0x14000, URZ ;  /* 0x0001400008207890 */ /* 0x000fe2000fffe03f */
[C---:B------:R-:W-:Y:S01]  /*90a0*/  IADD3 R0, P2, R7.reuse, 0x3f0, RZ ;  /* 0x000003f007007810 */ /* 0x040fe20007f5e0ff */
[----:B------:R-:W-:Y:S01]  /*90b0*/  UIADD3 UR52, UR8, 0x1e000, URZ ;  /* 0x0001e00008347890 */ /* 0x000fe2000fffe03f */
[----:B------:R-:W-:Y:S02]  /*90c0*/  UMOV UR41, UR17 ;  /* 0x0000001100297c82 */ /* 0x000fe40008000000 */
[----:B------:R-:W-:Y:S01]  /*90d0*/  R2UR UR30, R0 ;  /* 0x00000000001e72ca */ /* 0x000fe200000e0000 */
[--C-:B------:R-:W-:Y:S01]  /*90e0*/  IMAD.X R0, RZ, RZ, R6.reuse, P1 ;  /* 0x000000ffff007224 */ /* 0x100fe200008e0606 */
[----:B------:R-:W-:Y:S01]  /*90f0*/  IADD3 R2, P1, R7, 0xf0, RZ ;  /* 0x000000f007027810 */ /* 0x000fe20007f3e0ff */
[----:B------:R-:W-:Y:S01]  /*9100*/  UMOV UR33, UR17 ;  /* 0x0000001100217c82 */ /* 0x000fe20008000000 */
[----:B------:R-:W-:Y:S01]  /*9110*/  UMOV UR53, UR17 ;  /* 0x0000001100357c82 */ /* 0x000fe20008000000 */
[----:B------:R-:W-:Y:S01]  /*9120*/  UMOV UR29, UR13 ;  /* 0x0000000d001d7c82 */ /* 0x000fe20008000000 */
[----:B------:R-:W-:Y:S01]  /*9130*/  R2UR UR48, R2 ;  /* 0x00000000023072ca */ /* 0x000fe200000e0000 */
[--C-:B------:R-:W-:Y:S01]  /*9140*/  IMAD.X R3, RZ, RZ, R6.reuse, P1 ;  /* 0x000000ffff037224 */ /* 0x100fe200008e0606 */
[----:B------:R-:W-:Y:S01]  /*9150*/  R2UR UR55, R0 ;  /* 0x00000000003772ca */ /* 0x000fe200000e0000 */
[----:B------:R-:W-:Y:S01]  /*9160*/  IMAD.X R0, RZ, RZ, R6, P2 ;  /* 0x000000ffff007224 */ /* 0x000fe200010e0606 */
[----:B------:R-:W-:-:S02]  /*9170*/  UIADD3 UR56, UR8, 0x3000, URZ ;  /* 0x0000300008387890 */ /* 0x000fc4000fffe03f */
[----:B------:R-:W-:Y:S01]  /*9180*/  R2UR UR49, R3 ;  /* 0x00000000033172ca */ /* 0x000fe200000e0000 */
[----:B------:R-:W-:Y:S01]  /*9190*/  UMOV UR58, 0x30 ;  /* 0x00000030003a7882 */ /* 0x000fe20000000000 */
[----:B------:R-:W-:Y:S01]  /*91a0*/  R2UR UR31, R0 ;  /* 0x00000000001f72ca */ /* 0x000fe200000e0000 */
[----:B------:R-:W-:Y:S01]  /*91b0*/  IMAD.MOV.U32 R0, RZ, RZ, 0xc000 ;  /* 0x0000c000ff007424 */ /* 0x000fe200078e00ff */
[----:B------:R-:W-:Y:S01]  /*91c0*/  UMOV UR59, UR11 ;  /* 0x0000000b003b7c82 */ /* 0x000fe20008000000 */
[----:B------:R-:W-:Y:S01]  /*91d0*/  UMOV UR60, UR12 ;  /* 0x0000000c003c7c82 */ /* 0x000fe20008000000 */
[----:B------:R-:W-:-:S07]  /*91e0*/  UMOV UR61, UR13 ;  /* 0x0000000d003d7c82 */ /* 0x000fce0008000000 */
        /* <DEDUP_REMOVED lines=8> */
[----:B----4-:R-:W-:Y:S01]  /*9270*/  IMAD.U32 R0, RZ, RZ, UR6 ;  /* 0x00000006ff007e24 */ /* 0x010fe2000f8e00ff */
[----:B------:R-:W-:Y:S01]  /*9280*/  UMOV UR42, 0x50 ;  /* 0x00000050002a7882 */ /* 0x000fe20000000000 */
[----:B------:R-:W-:Y:S01]  /*9290*/  UMOV UR43, UR11 ;  /* 0x0000000b002b7c82 */ /* 0x000fe20008000000 */
[----:B------:R-:W-:Y:S01]  /*92a0*/  UMOV UR44, UR12 ;  /* 0x0000000c002c7c82 */ /* 0x000fe20008000000 */
[----:B------:R-:W-:Y:S01]  /*92b0*/  VIADD R5, R0, 0xffffffff ;  /* 0xffffffff00057836 */ /* 0x000fe20000000000 */
[----:B---3--:R-:W-:-:S02]  /*92c0*/  UIADD3 UR9, UR8, 0x26800, URZ ;  /* 0x0002680008097890 */ /* 0x008fc4000fffe03f */
[----:B------:R-:W-:Y:S02]  /*92d0*/  UIADD3 UR24, UR8, 0x1000, URZ ;  /* 0x0000100008187890 */ /* 0x000fe4000fffe03f */
[----:B------:R-:W-:Y:S01]  /*92e0*/  UIADD3 UR32, UR8, 0x2000, URZ ;  /* 0x0000200008207890 */ /* 0x000fe2000fffe03f */
[----:B------:R1:W-:Y:S01]  /*92f0*/  STL [R1+0x4], R5 ;  /* 0x0000040501007387 */ /* 0x0003e20000100800 */
[----:B------:R-:W-:Y:S01]  /*9300*/  UMOV UR34, 0x20 ;  /* 0x0000002000227882 */ /* 0x000fe20000000000 */
[----:B------:R-:W-:Y:S01]  /*9310*/  UMOV UR25, UR9 ;  /* 0x0000000900197c82 */ /* 0x000fe20008000000 */
[----:B------:R-:W-:Y:S01]  /*9320*/  UMOV UR35, UR11 ;  /* 0x0000000b00237c82 */ /* 0x000fe20008000000 */
[----:B------:R-:W-:Y:S01]  /*9330*/  UMOV UR36, UR12 ;  /* 0x0000000c00247c82 */ /* 0x000fe20008000000 */
[----:B------:R-:W-:Y:S01]  /*9340*/  UMOV UR37, UR13 ;  /* 0x0000000d00257c82 */ /* 0x000fe20008000000 */
[----:B------:R2:W-:Y:S01]  /*9350*/  UTMALDG.4D [UR8], [UR54], desc[UR16] ;  /* 0x00001008360075b4 */ /* 0x0005e20008019000 */
[----:B------:R-:W-:Y:S01]  /*9360*/  UMOV UR33, UR9 ;  /* 0x0000000900217c82 */ /* 0x000fe20008000000 */
[----:B------:R-:W-:Y:S01]  /*9370*/  UIADD3 UR48, UR8, 0x4000, URZ ;  /* 0x0000400008307890 */ /* 0x000fe2000fffe03f */
[----:B------:R-:W-:Y:S01]  /*9380*/  ISETP.GE.AND P1, PT, R4, R5, PT ;  /* 0x000000050400720c */ /* 0x000fe20003f26270 */
[----:B------:R-:W-:Y:S01]  /*9390*/  UMOV UR57, UR9 ;  /* 0x0000000900397c82 */ /* 0x000fe20008000000 */
[----:B------:R-:W-:Y:S01]  /*93a0*/  UMOV UR50, 0x40 ;  /* 0x0000004000327882 */ /* 0x000fe20000000000 */
[----:B------:R-:W-:Y:S01]  /*93b0*/  UMOV UR51, UR11 ;  /* 0x0000000b00337c82 */ /* 0x000fe20008000000 */
[----:B------:R-:W-:Y:S01]  /*93c0*/  UMOV UR52, UR12 ;  /* 0x0000000c00347c82 */ /* 0x000fe20008000000 */
[----:B------:R3:W-:Y:S01]  /*93d0*/  UTMALDG.4D [UR24], [UR54], desc[UR16] ;  /* 0x00001018360075b4 */ /* 0x0007e20008019000 */
[----:B------:R-:W-:Y:S01]  /*93e0*/  UMOV UR53, UR13 ;  /* 0x0000000d00357c82 */ /* 0x000fe20008000000 */
[----:B------:R-:W-:Y:S01]  /*93f0*/  UMOV UR49, UR9 ;  /* 0x0000000900317c82 */ /* 0x000fe20008000000 */
[----:B------:R-:W-:Y:S01]  /*9400*/  UMOV UR45, UR13 ;  /* 0x0000000d002d7c82 */ /* 0x000fe20008000000 */
[----:B------:R-:W-:Y:S01]  /*9410*/  UMOV UR41, UR9 ;  /* 0x0000000900297c82 */ /* 0x000fe20008000000 */
[----:B------:R4:W-:Y:S01]  /*9420*/  UTMALDG.4D [UR32], [UR54], desc[UR16] ;  /* 0x00001020360075b4 */ /* 0x0009e20008019000 */
[----:B------:R1:W-:Y:S01]  /*9430*/  UTMALDG.4D [UR56], [UR54], desc[UR16] ;  /* 0x00001038360075b4 */ /* 0x0003e20008019000 */
[----:B--2---:R-:W-:Y:S01]  /*9440*/  UMOV UR10, 0x40 ;  /* 0x00000040000a7882 */ /* 0x004fe20000000000 */
        /* <DEDUP_REMOVED lines=11> */
[----:B------:R-:W-:Y:S01]  /*9500*/  UIADD3 UR9, UR6, -0x2, URZ ;  /* 0xfffffffe06097890 */ /* 0x000fe2000fffe03f */
[----:B------:R-:W-:-:S05]  /*9510*/  IMAD.MOV.U32 R10, RZ, RZ, 0x1 ;  /* 0x00000001ff0a7424 */ /* 0x000fca00078e00ff */
[----:B------:R-:W-:-:S06]  /*9520*/  ISETP.NE.AND P1, PT, R4, UR9, PT ;  /* 0x0000000904007c0c */ /* 0x000fcc000bf25270 */
[----:B------:R-:W-:-:S04]  /*9530*/  ULOP3.LUT UR8, URZ, UR8, URZ, 0x33, !UPT ;  /* 0x000000083f087292 */ /* 0x000fc8000f8e333f */
[----:B------:R-:W-:-:S06]  /*9540*/  UIADD3 UR8, UR8, UR6, URZ ;  /* 0x0000000608087290 */ /* 0x000fcc000fffe03f */
[----:B------:R-:W-:-:S05]  /*9550*/  IMAD.U32 R0, RZ, RZ, UR8 ;  /* 0x00000008ff007e24 */ /* 0x000fca000f8e00ff */
[----:B------:R-:W-:Y:S01]  /*9560*/  LOP3.LUT R5, R0, 0x1, RZ, 0xc0, !PT ;  /* 0x0000000100057812 */ /* 0x000fe200078ec0ff */
[----:B------:R-:W-:-:S04]  /*9570*/  IMAD.MOV.U32 R0, RZ, RZ, R4 ;  /* 0x000000ffff007224 */ /* 0x000fc800078e0004 */
[----:B------:R1:W-:Y:S01]  /*9580*/  STL [R1+0x8], R5 ;  /* 0x0000080501007387 */ /* 0x0003e20000100800 */
[----:B------:R-:W-:Y:S05]  /*9590*/  @!P1 BRA `(.L_x_1636) ;  /* 0x0000000c00489947 */ /* 0x000fea0003800000 */
[----:B------:R-:W-:Y:S01]  /*95a0*/  R2UR UR9, R5 ;  /* 0x00000000050972ca */ /* 0x000fe200000e0000 */
[----:B------:R-:W-:Y:S02]  /*95b0*/  IMAD.MOV.U32 R0, RZ, RZ, R4 ;  /* 0x000000ffff007224 */ /* 0x000fe400078e0004 */
[----:B------:R-:W-:-:S10]  /*95c0*/  IMAD.MOV.U32 R10, RZ, RZ, 0x1 ;  /* 0x00000001ff0a7424 */ /* 0x000fd400078e00ff */
[----:B------:R-:W-:-:S06]  /*95d0*/  UIADD3 UR8, UR8, -UR9, URZ ;  /* 0x8000000908087290 */ /* 0x000fcc000fffe03f */
[----:B------:R-:W-:-:S07]  /*95e0*/  IMAD.U32 R17, RZ, RZ, UR8 ;  /* 0x00000008ff117e24 */ /* 0x000fce000f8e00ff */
.L_x_1645:
[----:B-123--:R-:W-:-:S04]  /*95f0*/  SHF.L.U32 R18, R10, 0x1f, RZ ;  /* 0x0000001f0a127819 */ /* 0x00efc800000006ff */
[----:B------:R-:W2:Y:S02]  /*9600*/  SYNCS.PHASECHK.TRANS64.TRYWAIT P1, [R15+URZ+0x26840], R18 ;  /* 0x026840120f0075a7 */ /* 0x000ea4000802017f */
[----:B--2---:R-:W-:Y:S05]  /*9610*/  @!P1 BRA `(.L_x_1637) ;  /* 0x0000001800dc9947 */ /* 0x004fea0003800000 */
.L_x_1662:
[----:B------:R-:W-:Y:S05]  /*9620*/  @P0 BRA `(.L_x_1638) ;  /* 0x00000000001c0947 */ /* 0x000fea0003800000 */
[----:B------:R-:W3:Y:S02]  /*9630*/  S2R R2, SR_TID.X ;  /* 0x0000000000027919 */ /* 0x000ee40000002100 */
[----:B---3--:R-:W-:Y:S01]  /*9640*/  LOP3.LUT R3, R2, 0x1f, RZ, 0xc0, !PT ;  /* 0x0000001f02037812 */ /* 0x008fe200078ec0ff */
[----:B------:R-:W-:-:S03]  /*9650*/  IMAD.MOV.U32 R2, RZ, RZ, 0x3100 ;  /* 0x00003100ff027424 */ /* 0x000fc600078e00ff */
[----:B------:R-:W-:Y:S01]  /*9660*/  ISETP.NE.AND P1, PT, R3, RZ, PT ;  /* 0x000000ff0300720c */ /* 0x000fe20003f25270 */
[----:B------:R3:W-:-:S12]  /*9670*/  SYNCS.ARRIVE.TRANS64 RZ, [R15+URZ+0x26830], R2 ;  /* 0x026830020fff79a7 */ /* 0x0007d8000800003f */
[----:B---3--:R-:W-:Y:S05]  /*9680*/  @!P1 BRA `(.L_x_1638) ;  /* 0x0000000000049947 */ /* 0x008fea0003800000 */
[----:B------:R-:W-:Y:S01]  /*9690*/  BPT.TRAP 0x1 ;  /* 0x000000040000795c */ /* 0x000fe20000300000 */
.L_x_1638:
        /* <DEDUP_REMOVED lines=8> */
[----:B-1----:R-:W1:Y:S01]  /*9720*/  LDC.64 R4, c[0x0][0x198] ;  /* 0x00006600ff047b82 */ /* 0x002e620000000a00 */
        /* <DEDUP_REMOVED lines=10> */
[----:B------:R-:W-:Y:S01]  /*97d0*/  UIADD3 UR19, UR19, UR7, URZ ;  /* 0x0000000713137290 */ /* 0x000fe2000fffe03f */
[C---:B---3--:R-:W-:Y:S01]  /*97e0*/  LEA R3, P2, R2.reuse, R12, 0x2 ;  /* 0x0000000c02037211 */ /* 0x048fe200078410ff */
[----:B------:R-:W-:Y:S01]  /*97f0*/  UIADD3 UR40, UR40, 0x1e200, URZ ;  /* 0x0001e20028287890 */ /* 0x000fe2000fffe03f */
[----:B------:R-:W-:Y:S02]  /*9800*/  UMOV UR33, UR17 ;  /* 0x0000001100217c82 */ /* 0x000fe40008000000 */
[----:B------:R-:W-:Y:S01]  /*9810*/  R2UR UR42, R3 ;  /* 0x00000000032a72ca */ /* 0x000fe200000e0000 */
[----:B------:R-:W-:Y:S01]  /*9820*/  UMOV UR25, UR17 ;  /* 0x0000001100197c82 */ /* 0x000fe20008000000 */
[----:B------:R-:W-:Y:S01]  /*9830*/  LEA.HI.X.SX32 R3, R19, R11, 0x1, P1 ;  /* 0x0000000b13037211 */ /* 0x000fe200008f0eff */
[----:B------:R-:W-:Y:S01]  /*9840*/  UMOV UR35, UR19 ;  /* 0x0000001300237c82 */ /* 0x000fe20008000000 */
[----:B-1----:R-:W-:Y:S01]  /*9850*/  IMAD.MOV.U32 R7, RZ, RZ, R4 ;  /* 0x000000ffff077224 */ /* 0x002fe200078e0004 */
[----:B------:R-:W-:Y:S01]  /*9860*/  UMOV UR27, UR19 ;  /* 0x00000013001b7c82 */ /* 0x000fe20008000000 */
[----:B------:R-:W-:Y:S01]  /*9870*/  IMAD.MOV.U32 R6, RZ, RZ, R5 ;  /* 0x000000ffff067224 */ /* 0x000fe200078e0005 */
[----:B------:R-:W-:Y:S01]  /*9880*/  LEA.HI.X R2, R2, R13, R3, 0x2, P2 ;  /* 0x0000000d02027211 */ /* 0x000fe200010f1403 */
[----:B------:R-:W-:Y:S01]  /*9890*/  UMOV UR10, 0x10 ;  /* 0x00000010000a7882 */ /* 0x000fe20000000000 */
[----:B------:R-:W-:Y:S01]  /*98a0*/  IADD3 R4, P1, R7, 0x1f0, RZ ;  /* 0x000001f007047810 */ /* 0x000fe20007f3e0ff */
[----:B------:R-:W-:Y:S01]  /*98b0*/  UMOV UR41, UR17 ;  /* 0x0000001100297c82 */ /* 0x000fe20008000000 */
[----:B------:R-:W-:-:S02]  /*98c0*/  R2UR UR43, R2 ;  /* 0x00000000022b72ca */ /* 0x000fc400000e0000 */
        /* <DEDUP_REMOVED lines=8> */
[----:B-1-3--:R-:W-:Y:S05]  /*9950*/  @!P1 BRA `(.L_x_1639) ;  /* 0x0000001800209947 */ /* 0x00afea0003800000 */
.L_x_1663:
        /* <DEDUP_REMOVED lines=8> */
.L_x_1640:
[----:B------:R-:W-:Y:S01]  /*99e0*/  VIADD R19, R19, 0x40 ;  /* 0x0000004013137836 */ /* 0x000fe20000000000 */
[----:B------:R-:W-:Y:S01]  /*99f0*/  ULDC.64 UR8, c[0x0][0x700] ;  /* 0x0001c00000087ab9 */ /* 0x000fe20000000a00 */
[----:B------:R-:W-:Y:S01]  /*9a00*/  R2UR UR40, R15 ;  /* 0x000000000f2872ca */ /* 0x000fe200000e0000 */
[----:B------:R-:W-:Y:S01]  /*9a10*/  IMAD.U32 R9, RZ, RZ, UR8 ;  /* 0x00000008ff097e24 */ /* 0x000fe2000f8e00ff */
[----:B------:R-:W-:Y:S01]  /*9a20*/  UMOV UR30, 0x0 ;  /* 0x00000000001e7882 */ /* 0x000fe20000000000 */
[C---:B------:R-:W-:Y:S01]  /*9a30*/  IADD3 R2, P1, R19.reuse, UR22, RZ ;  /* 0x0000001613027c10 */ /* 0x040fe2000ff3e0ff */
[----:B------:R-:W-:Y:S01]  /*9a40*/  IMAD.U32 R8, RZ, RZ, UR9 ;  /* 0x00000009ff087e24 */ /* 0x000fe2000f8e00ff */
[----:B------:R-:W-:Y:S01]  /*9a50*/  SHF.R.S32.HI R20, RZ, 0x1f, R19 ;  /* 0x0000001fff147819 */ /* 0x000fe20000011413 */
[----:B------:R-:W-:Y:S01]  /*9a60*/  VIADD R21, R19, UR7 ;  /* 0x0000000713157c36 */ /* 0x000fe20008000000 */
[----:B------:R-:W-:Y:S01]  /*9a70*/  LEA R3, P2, R2, R9, 0x2 ;  /* 0x0000000902037211 */ /* 0x000fe200078410ff */
[----:B------:R-:W-:Y:S01]  /*9a80*/  UMOV UR31, 0x14f00000 ;  /* 0x14f00000001f7882 */ /* 0x000fe20000000000 */
[----:B------:R-:W-:Y:S01]  /*9a90*/  UMOV UR34, URZ ;  /* 0x0000003f00227c82 */ /* 0x000fe20008000000 */
[----:B------:R-:W-:Y:S01]  /*9aa0*/  UMOV UR36, UR20 ;  /* 0x0000001400247c82 */ /* 0x000fe20008000000 */
[----:B------:R-:W-:Y:S01]  /*9ab0*/  R2UR UR42, R3 ;  /* 0x00000000032a72ca */ /* 0x000fe200000e0000 */
[----:B------:R-:W-:Y:S01]  /*9ac0*/  IMAD.X R3, R20, 0x1, R14, P1 ;  /* 0x0000000114037824 */ /* 0x000fe200008e060e */
[----:B------:R-:W-:Y:S01]  /*9ad0*/  R2UR UR35, R21 ;  /* 0x00000000152372ca */ /* 0x000fe200000e0000 */
[----:B------:R-:W-:-:S02]  /*9ae0*/  UIADD3 UR33, UR40, 0x26818, URZ ;  /* 0x0002681828217890 */ /* 0x000fc4000fffe03f */
[----:B------:R-:W-:Y:S01]  /*9af0*/  UIADD3 UR32, UR40, 0x15000, URZ ;  /* 0x0001500028207890 */ /* 0x000fe2000fffe03f */
        /* <DEDUP_REMOVED lines=26> */
.L_x_1664:
[----:B------:R-:W-:Y:S05]  /*9ca0*/  @P0 BRA `(.L_x_1642) ;  /* 0x00000000001c0947 */ /* 0x000fea0003800000 */
[----:B-123--:R-:W-:-:S04]  /*9cb0*/  IMAD.MOV.U32 R18, RZ, RZ, 0x3100 ;  /* 0x00003100ff127424 */ /* 0x00efc800078e00ff */
[----:B------:R1:W-:Y:S02]  /*9cc0*/  SYNCS.ARRIVE.TRANS64 RZ, [R15+URZ+0x26838], R18 ;  /* 0x026838120fff79a7 */ /* 0x0003e4000800003f */
[----:B-1----:R-:W1:Y:S02]  /*9cd0*/  S2R R18, SR_TID.X ;  /* 0x0000000000127919 */ /* 0x002e640000002100 */
[----:B-1----:R-:W-:-:S04]  /*9ce0*/  LOP3.LUT R18, R18, 0x1f, RZ, 0xc0, !PT ;  /* 0x0000001f12127812 */ /* 0x002fc800078ec0ff */
[----:B------:R-:W-:-:S13]  /*9cf0*/  ISETP.NE.AND P1, PT, R18, RZ, PT ;  /* 0x000000ff1200720c */ /* 0x000fda0003f25270 */
[----:B------:R-:W-:Y:S05]  /*9d00*/  @!P1 BRA `(.L_x_1642) ;  /* 0x0000000000049947 */ /* 0x000fea0003800000 */
[----:B------:R-:W-:Y:S01]  /*9d10*/  BPT.TRAP 0x1 ;  /* 0x000000040000795c */ /* 0x000fe20000300000 */
.L_x_1642:
        /* <DEDUP_REMOVED lines=37> */
[----:B----45:R-:W-:Y:S05]  /*9f70*/  @!P1 BRA `(.L_x_1643) ;  /* 0x0000001000c09947 */ /* 0x030fea0003800000 */
.L_x_1666:
[----:B------:R-:W-:Y:S05]  /*9f80*/  @P0 BRA `(.L_x_1644) ;  /* 0x00000000001c0947 */ /* 0x000fea0003800000 */
[----:B------:R-:W5:Y:S01]  /*9f90*/  S2R R5, SR_TID.X ;  /* 0x0000000000057919 */ /* 0x000f620000002100 */
[----:B----4-:R-:W-:-:S04]  /*9fa0*/  IMAD.MOV.U32 R4, RZ, RZ, 0x3100 ;  /* 0x00003100ff047424 */ /* 0x010fc800078e00ff */
[----:B------:R4:W-:Y:S01]  /*9fb0*/  SYNCS.ARRIVE.TRANS64 RZ, [R15+URZ+0x26810], R4 ;  /* 0x026810040fff79a7 */ /* 0x0009e2000800003f */
[----:B-----5:R-:W-:-:S04]  /*9fc0*/  LOP3.LUT R5, R5, 0x1f, RZ, 0xc0, !PT ;  /* 0x0000001f05057812 */ /* 0x020fc800078ec0ff */
[----:B------:R-:W-:-:S13]  /*9fd0*/  ISETP.NE.AND P1, PT, R5, RZ, PT ;  /* 0x000000ff0500720c */ /* 0x000fda0003f25270 */
[----:B----4-:R-:W-:Y:S05]  /*9fe0*/  @!P1 BRA `(.L_x_1644) ;  /* 0x0000000000049947 */ /* 0x010fea0003800000 */
[----:B------:R-:W-:Y:S01]  /*9ff0*/  BPT.TRAP 0x1 ;  /* 0x000000040000795c */ /* 0x000fe20000300000 */
.L_x_1644:
        /* <DEDUP_REMOVED lines=15> */
[----:B------:R-:W-:Y:S02]  /*a0f0*/  USHF.L.U32 UR35, UR10, 0x6, URZ ;  /* 0x000000060a237899 */ /* 0x000fe4000800063f */
[----:B------:R-:W-:Y:S02]  /*a100*/  UIADD3 UR33, UR40, 0x26810, URZ ;  /* 0x0002681028217890 */ /* 0x000fe4000fffe03f */
[----:B------:R-:W-:Y:S02]  /*a110*/  UIADD3 UR8, UP0, UR35, UR22, URZ ;  /* 0x0000001623087290 */ /* 0x000fe4000ff1e03f */
[----:B------:R-:W-:Y:S01]  /*a120*/  IMAD.U32 R5, RZ, RZ, UR35 ;  /* 0x00000023ff057e24 */ /* 0x000fe2000f8e00ff */
[----:B------:R-:W-:Y:S02]  /*a130*/  UIADD3 UR35, UR35, UR7, URZ ;  /* 0x0000000723237290 */ /* 0x000fe4000fffe03f */
[----:B------:R-:W-:Y:S01]  /*a140*/  UIADD3 UR24, UR40, 0x13000, URZ ;  /* 0x0001300028187890 */ /* 0x000fe2000fffe03f */
[----:B------:R-:W-:Y:S01]  /*a150*/  IMAD.U32 R0, RZ, RZ, UR8 ;  /* 0x00000008ff007e24 */ /* 0x000fe2000f8e00ff */
[----:B------:R-:W-:Y:S01]  /*a160*/  PLOP3.LUT P2, PT, PT, PT, UP0, 0x80, 0x0 ;  /* 0x000000000000781c */ /* 0x000fe20003f4f008 */
[----:B------:R-:W-:Y:S01]  /*a170*/  UIADD3 UR16, UR40, 0x14000, URZ ;  /* 0x0001400028107890 */ /* 0x000fe2000fffe03f */
[----:B------:R-:W-:Y:S01]  /*a180*/  R2UR UR8, R2 ;  /* 0x00000000020872ca */ /* 0x000fe200000e0000 */
[----:B------:R-:W-:Y:S01]  /*a190*/  UIADD3 UR40, UR40, 0x1e000, URZ ;  /* 0x0001e00028287890 */ /* 0x000fe2000fffe03f */
[----:B----4-:R-:W-:Y:S01]  /*a1a0*/  LEA R4, P1, R0, R9, 0x2 ;  /* 0x0000000900047211 */ /* 0x010fe200078210ff */
[----:B------:R-:W-:Y:S01]  /*a1b0*/  UMOV UR25, UR33 ;  /* 0x0000002100197c82 */ /* 0x000fe20008000000 */
[----:B------:R-:W-:Y:S01]  /*a1c0*/  LEA.HI.X.SX32 R5, R5, R14, 0x1, P2 ;  /* 0x0000000e05057211 */ /* 0x000fe200010f0eff */
[----:B------:R-:W-:Y:S01]  /*a1d0*/  UMOV UR27, UR35 ;  /* 0x00000023001b7c82 */ /* 0x000fe20008000000 */
[----:B------:R-:W-:Y:S01]  /*a1e0*/  R2UR UR42, R4 ;  /* 0x00000000042a72ca */ /* 0x000fe200000e0000 */
[----:B------:R-:W-:Y:S01]  /*a1f0*/  UMOV UR17, UR33 ;  /* 0x0000002100117c82 */ /* 0x000fe20008000000 */
[----:B------:R-:W-:Y:S01]  /*a200*/  LEA.HI.X R0, R0, R8, R5, 0x2, P1 ;  /* 0x0000000800007211 */ /* 0x000fe200008f1405 */
[----:B------:R-:W-:Y:S01]  /*a210*/  UMOV UR19, UR35 ;  /* 0x0000002300137c82 */ /* 0x000fe20008000000 */
[----:B------:R-:W-:Y:S01]  /*a220*/  ISETP.NE.AND P1, PT, R17, RZ, PT ;  /* 0x000000ff1100720c */ /* 0x000fe20003f25270 */
[----:B------:R-:W-:Y:S01]  /*a230*/  UMOV UR41, UR33 ;  /* 0x0000002100297c82 */ /* 0x000fe20008000000 */
[----:B------:R-:W-:Y:S01]  /*a240*/  R2UR UR43, R0 ;  /* 0x00000000002b72ca */ /* 0x000fe200000e0000 */
[----:B------:R4:W-:Y:S01]  /*a250*/  UTMALDG.4D [UR32], [UR8], desc[UR30] ;  /* 0x00001e20080075b4 */ /* 0x0009e20008019000 */
[----:B------:R-:W-:Y:S01]  /*a260*/  UMOV UR39, 0x10 ;  /* 0x0000001000277882 */ /* 0x000fe20000000000 */
[----:B------:R-:W-:Y:S01]  /*a270*/  IMAD.U32 R0, RZ, RZ, UR10 ;  /* 0x0000000aff007e24 */ /* 0x000fe2000f8e00ff */
[----:B------:R4:W-:Y:S01]  /*a280*/  UTMALDG.4D [UR24], [UR8], desc[UR30] ;  /* 0x00001e18080075b4 */ /* 0x0009e20008019000 */
[----:B------:R4:W-:Y:S08]  /*a290*/  UTMALDG.4D [UR16], [UR8], desc[UR30] ;  /* 0x00001e10080075b4 */ /* 0x0009f00008019000 */
[----:B------:R4:W-:Y:S02]  /*a2a0*/  UBLKCP.S.G [UR40], [UR42], UR39 ;  /* 0x000000282a0073ba */ /* 0x0009e40008000227 */
[----:B----4-:R-:W-:Y:S05]  /*a2b0*/  @P1 BRA `(.L_x_1645) ;  /* 0xfffffff000cc1947 */ /* 0x010fea000383ffff */
.L_x_1636:
[----:B------:R-:W4:Y:S02]  /*a2c0*/  LDL.LU R4, [R1+0x8] ;  /* 0x0000080001047983 */ /* 0x000f240000300800 */
[----:B----4-:R-:W-:Y:S02]  /*a2d0*/  ISETP.NE.AND P1, PT, R4, RZ, PT ;  /* 0x000000ff0400720c */ /* 0x010fe40003f25270 */
[----:B------:R4:W5:Y:S11]  /*a2e0*/  LDL R4, [R1+0x4] ;  /* 0x0000040001047983 */ /* 0x0009760000100800 */
[----:B----4-:R-:W-:Y:S05]  /*a2f0*/  @!P1 BRA `(.L_x_1635) ;  /* 0x0000000400949947 */ /* 0x010fea0003800000 */
[----:B------:R-:W-:-:S04]  /*a300*/  SHF.L.U32 R12, R10, 0x1f, RZ ;  /* 0x0000001f0a0c7819 */ /* 0x000fc800000006ff */
[----:B------:R-:W4:Y:S02]  /*a310*/  SYNCS.PHASECHK.TRANS64.TRYWAIT P1, [R15+URZ+0x26840], R12 ;  /* 0x0268400c0f0075a7 */ /* 0x000f24000802017f */
[----:B----4-:R-:W-:Y:S05]  /*a320*/  @!P1 BRA `(.L_x_1646) ;  /* 0x0000000c00ec9947 */ /* 0x010fea0003800000 */
.L_x_1667:
[----:B------:R-:W-:Y:S05]  /*a330*/  @P0 BRA `(.L_x_1647) ;  /* 0x00000000001c0947 */ /* 0x000fea0003800000 */
[----:B-----5:R-:W1:Y:S02]  /*a340*/  S2R R4, SR_TID.X ;  /* 0x0000000000047919 */ /* 0x020e640000002100 */
[----:B-1----:R-:W-:Y:S01]  /*a350*/  LOP3.LUT R5, R4, 0x1f, RZ, 0xc0, !PT ;  /* 0x0000001f04057812 */ /* 0x002fe200078ec0ff */
[----:B------:R-:W-:-:S03]  /*a360*/  IMAD.MOV.U32 R4, RZ, RZ, 0x3100 ;  /* 0x00003100ff047424 */ /* 0x000fc600078e00ff */
[----:B------:R-:W-:Y:S01]  /*a370*/  ISETP.NE.AND P1, PT, R5, RZ, PT ;  /* 0x000000ff0500720c */ /* 0x000fe20003f25270 */
[----:B------:R1:W-:-:S12]  /*a380*/  SYNCS.ARRIVE.TRANS64 RZ, [R15+URZ+0x26830], R4 ;  /* 0x026830040fff79a7 */ /* 0x0003d8000800003f */
[----:B-1----:R-:W-:Y:S05]  /*a390*/  @!P1 BRA `(.L_x_1647) ;  /* 0x0000000000049947 */ /* 0x002fea0003800000 */
[----:B------:R-:W-:Y:S01]  /*a3a0*/  BPT.TRAP 0x1 ;  /* 0x000000040000795c */ /* 0x000fe20000300000 */
.L_x_1647:
[----:B-1---5:R-:W1:Y:S01]  /*a3b0*/  LDC.64 R4, c[0x0][0x728] ;  /* 0x0001ca00ff047b82 */ /* 0x022e620000000a00 */
        /* <DEDUP_REMOVED lines=17> */
[----:B------:R-:W-:Y:S02]  /*a4d0*/  UIADD3 UR35, UR35, UR7, URZ ;  /* 0x0000000723237290 */ /* 0x000fe4000fffe03f */
[----:B------:R-:W-:Y:S01]  /*a4e0*/  UIADD3 UR24, UR16, 0x19000, URZ ;  /* 0x0001900010187890 */ /* 0x000fe2000fffe03f */
[C---:B-1----:R-:W-:Y:S01]  /*a4f0*/  LEA R4, P2, R13.reuse, R4, 0x2 ;  /* 0x000000040d047211 */ /* 0x042fe200078410ff */
[----:B------:R-:W-:Y:S01]  /*a500*/  UIADD3 UR16, UR16, 0x1a000, URZ ;  /* 0x0001a00010107890 */ /* 0x000fe2000fffe03f */
[----:B------:R-:W-:Y:S02]  /*a510*/  UMOV UR25, UR33 ;  /* 0x0000002100197c82 */ /* 0x000fe40008000000 */
[----:B------:R-:W-:Y:S01]  /*a520*/  R2UR UR40, R4 ;  /* 0x00000000042872ca */ /* 0x000fe200000e0000 */
[----:B------:R-:W-:Y:S01]  /*a530*/  UMOV UR27, UR35 ;  /* 0x00000023001b7c82 */ /* 0x000fe20008000000 */
[----:B------:R-:W-:Y:S01]  /*a540*/  LEA.HI.X.SX32 R4, R0, R11, 0x1, P1 ;  /* 0x0000000b00047211 */ /* 0x000fe200008f0eff */
[----:B------:R-:W-:Y:S01]  /*a550*/  UMOV UR17, UR33 ;  /* 0x0000002100117c82 */ /* 0x000fe20008000000 */
[----:B------:R-:W-:Y:S01]  /*a560*/  UMOV UR19, UR35 ;  /* 0x0000002300137c82 */ /* 0x000fe20008000000 */
[----:B------:R-:W-:Y:S01]  /*a570*/  UMOV UR43, UR33 ;  /* 0x00000021002b7c82 */ /* 0x000fe20008000000 */
        /* <DEDUP_REMOVED lines=10> */
[----:B------:R-:W2:Y:S02]  /*a620*/  SYNCS.PHASECHK.TRANS64.TRYWAIT P1, [R15+URZ+0x26828], R12 ;  /* 0x0268280c0f0075a7 */ /* 0x000ea4000802017f */
[----:B-12---:R-:W-:Y:S05]  /*a630*/  @!P1 BRA `(.L_x_1648) ;  /* 0x0000000c003c9947 */ /* 0x006fea0003800000 */
.L_x_1668:
[----:B------:R-:W-:Y:S05]  /*a640*/  @P0 BRA `(.L_x_1649) ;  /* 0x00000000001c0947 */ /* 0x000fea0003800000 */
[----:B------:R-:W2:Y:S02]  /*a650*/  S2R R4, SR_TID.X ;  /* 0x0000000000047919 */ /* 0x000ea40000002100 */
[----:B--2---:R-:W-:Y:S01]  /*a660*/  LOP3.LUT R5, R4, 0x1f, RZ, 0xc0, !PT ;  /* 0x0000001f04057812 */ /* 0x004fe200078ec0ff */
[----:B------:R-:W-:-:S03]  /*a670*/  IMAD.MOV.U32 R4, RZ, RZ, 0x3100 ;  /* 0x00003100ff047424 */ /* 0x000fc600078e00ff */
[----:B------:R-:W-:Y:S01]  /*a680*/  ISETP.NE.AND P0, PT, R5, RZ, PT ;  /* 0x000000ff0500720c */ /* 0x000fe20003f05270 */
[----:B------:R2:W-:-:S12]  /*a690*/  SYNCS.ARRIVE.TRANS64 RZ, [R15+URZ+0x26818], R4 ;  /* 0x026818040fff79a7 */ /* 0x0005d8000800003f */
[----:B--2---:R-:W-:Y:S05]  /*a6a0*/  @!P0 BRA `(.L_x_1649) ;  /* 0x0000000000048947 */ /* 0x004fea0003800000 */
[----:B------:R-:W-:Y:S01]  /*a6b0*/  BPT.TRAP 0x1 ;  /* 0x000000040000795c */ /* 0x000fe20000300000 */
.L_x_1649:
[----:B------:R2:W5:Y:S01]  /*a6c0*/  LDL.LU R4, [R1+0x4] ;  /* 0x0000040001047983 */ /* 0x0005620000300800 */
        /* <DEDUP_REMOVED lines=15> */
[----:B------:R-:W-:Y:S01]  /*a7c0*/  IMAD.U32 R3, RZ, RZ, UR35 ;  /* 0x00000023ff037e24 */ /* 0x000fe2000f8e00ff */
[----:B------:R-:W-:Y:S02]  /*a7d0*/  UIADD3 UR32, UR40, 0x15000, URZ ;  /* 0x0001500028207890 */ /* 0x000fe4000fffe03f */
[----:B------:R-:W-:Y:S01]  /*a7e0*/  UIADD3 UR33, UR40, 0x26818, URZ ;  /* 0x0002681828217890 */ /* 0x000fe2000fffe03f */
[----:B------:R-:W-:Y:S01]  /*a7f0*/  PLOP3.LUT P0, PT, PT, PT, UP0, 0x80, 0x0 ;  /* 0x000000000000781c */ /* 0x000fe20003f0f008 */
[----:B------:R-:W-:Y:S01]  /*a800*/  IMAD.U32 R0, RZ, RZ, UR10 ;  /* 0x0000000aff007e24 */ /* 0x000fe2000f8e00ff */
[----:B------:R-:W-:Y:S02]  /*a810*/  UIADD3 UR35, UR35, UR7, URZ ;  /* 0x0000000723237290 */ /* 0x000fe4000fffe03f */
[----:B------:R-:W-:Y:S01]  /*a820*/  LEA.HI.X.SX32 R3, R3, R14, 0x1, P0 ;  /* 0x0000000e03037211 */ /* 0x000fe200000f0eff */
[----:B------:R-:W-:Y:S01]  /*a830*/  UIADD3 UR24, UR40, 0x16000, URZ ;  /* 0x0001600028187890 */ /* 0x000fe2000fffe03f */
[----:B------:R-:W-:Y:S01]  /*a840*/  LEA R9, P0, R0, R9, 0x2 ;  /* 0x0000000900097211 */ /* 0x000fe200078010ff */
[----:B------:R-:W-:-:S02]  /*a850*/  UIADD3 UR16, UR40, 0x17000, URZ ;  /* 0x0001700028107890 */ /* 0x000fc4000fffe03f */
[----:B------:R-:W-:Y:S01]  /*a860*/  UIADD3 UR40, UR40, 0x1e100, URZ ;  /* 0x0001e10028287890 */ /* 0x000fe2000fffe03f */
[----:B------:R-:W-:Y:S01]  /*a870*/  LEA.HI.X R8, R0, R8, R3, 0x2, P0 ;  /* 0x0000000800087211 */ /* 0x000fe200000f1403 */
[----:B------:R-:W-:Y:S01]  /*a880*/  UMOV UR25, UR33 ;  /* 0x0000002100197c82 */ /* 0x000fe20008000000 */
[----:B------:R-:W-:Y:S01]  /*a890*/  R2UR UR42, R9 ;  /* 0x00000000092a72ca */ /* 0x000fe200000e0000 */
[----:B------:R-:W-:Y:S01]  /*a8a0*/  UMOV UR27, UR35 ;  /* 0x00000023001b7c82 */ /* 0x000fe20008000000 */
[----:B------:R-:W-:Y:S01]  /*a8b0*/  R2UR UR43, R8 ;  /* 0x00000000082b72ca */ /* 0x000fe200000e0000 */
[----:B------:R-:W-:Y:S01]  /*a8c0*/  UMOV UR17, UR33 ;  /* 0x0000002100117c82 */ /* 0x000fe20008000000 */
[----:B------:R2:W-:Y:S01]  /*a8d0*/  UTMALDG.4D [UR32], [UR8], desc[UR30] ;  /* 0x00001e20080075b4 */ /* 0x0005e20008019000 */
[----:B------:R-:W-:Y:S01]  /*a8e0*/  UMOV UR19, UR35 ;  /* 0x0000002300137c82 */ /* 0x000fe20008000000 */
[----:B------:R-:W-:Y:S01]  /*a8f0*/  UMOV UR41, UR33 ;  /* 0x0000002100297c82 */ /* 0x000fe20008000000 */
[----:B------:R-:W-:Y:S01]  /*a900*/  UMOV UR10, 0x10 ;  /* 0x00000010000a7882 */ /* 0x000fe20000000000 */
[----:B------:R2:W-:Y:S01]  /*a910*/  UTMALDG.4D [UR24], [UR8], desc[UR30] ;  /* 0x00001e18080075b4 */ /* 0x0005e20008019000 */
[----:B------:R2:W-:Y:S06]  /*a920*/  UTMALDG.4D [UR16], [UR8], desc[UR30] ;  /* 0x00001e10080075b4 */ /* 0x0005ec0008019000 */
[----:B------:R2:W-:Y:S02]  /*a930*/  UBLKCP.S.G [UR40], [UR42], UR10 ;  /* 0x000000282a0073ba */ /* 0x0005e4000800020a */
[----:B--2---:R-:W-:-:S07]  /*a940*/  IMAD.MOV.U32 R16, RZ, RZ, 0x1 ;  /* 0x00000001ff107424 */ /* 0x004fce00078e00ff */
.L_x_1635:
[----:B------:R-:W1:Y:S01]  /*a950*/  S2R R0, SR_TID.X ;  /* 0x0000000000007919 */ /* 0x000e620000002100 */
[----:B------:R-:W-:Y:S01]  /*a960*/  IMAD R3, R16, 0x8, R15 ;  /* 0x0000000810037824 */ /* 0x000fe200078e020f */
[----:B-1----:R-:W-:Y:S02]  /*a970*/  LOP3.LUT R2, R0, 0x7f, RZ, 0xc0, !PT ;  /* 0x0000007f00027812 */ /* 0x002fe400078ec0ff */
[----:B------:R-:W-:Y:S02]  /*a980*/  SHF.L.U32 R0, R10, 0x1f, RZ ;  /* 0x0000001f0a007819 */ /* 0x000fe400000006ff */
[----:B------:R-:W-:Y:S02]  /*a990*/  ISETP.NE.AND P1, PT, R2, RZ, PT ;  /* 0x000000ff0200720c */ /* 0x000fe40003f25270 */
[----:B------:R-:W1:Y:S02]  /*a9a0*/  SYNCS.PHASECHK.TRANS64.TRYWAIT P0, [R3+URZ+0x26840], R0 ;  /* 0x02684000030075a7 */ /* 0x000e64000800017f */
[----:B-1----:R-:W-:Y:S09]  /*a9b0*/  @!P0 BRA `(.L_x_1650) ;  /* 0x0000000800708947 */ /* 0x002ff20003800000 */
.L_x_1669:
[----:B------:R-:W-:Y:S05]  /*a9c0*/  @P1 BRA `(.L_x_1651) ;  /* 0x0000000000181947 */ /* 0x000fea0003800000 */
[----:B------:R-:W1:Y:S01]  /*a9d0*/  S2R R2, SR_TID.X ;  /* 0x0000000000027919 */ /* 0x000e620000002100 */
[----:B------:R-:W-:-:S04]  /*a9e0*/  IMAD.MOV.U32 R0, RZ, RZ, 0x3100 ;  /* 0x00003100ff007424 */ /* 0x000fc800078e00ff */
[----:B------:R1:W-:Y:S02]  /*a9f0*/  SYNCS.ARRIVE.TRANS64 RZ, [R3+URZ+0x26830], R0 ;  /* 0x0268300003ff79a7 */ /* 0x0003e4000800003f */
[----:B-1----:R-:W-:-:S13]  /*aa00*/  LOP3.LUT P0, RZ, R2, 0x1f, RZ, 0xc0, !PT ;  /* 0x0000001f02ff7812 */ /* 0x002fda000780c0ff */
[----:B------:R-:W-:Y:S05]  /*aa10*/  @!P0 BRA `(.L_x_1651) ;  /* 0x0000000000048947 */ /* 0x000fea0003800000 */
[----:B------:R-:W-:Y:S01]  /*aa20*/  BPT.TRAP 0x1 ;  /* 0x000000040000795c */ /* 0x000fe20000300000 */
.L_x_1651:
[----:B-----5:R-:W-:Y:S01]  /*aa30*/  R2UR UR35, R4 ;  /* 0x00000000042372ca */ /* 0x020fe200000e0000 */
[C-C-:B------:R-:W-:Y:S01]  /*aa40*/  IMAD R0, R16.reuse, 0x3000, R15.reuse ;  /* 0x0000300010007824 */ /* 0x140fe200078e020f */
[----:B------:R-:W-:Y:S01]  /*aa50*/  R2UR UR17, R11 ;  /* 0x000000000b1172ca */ /* 0x000fe200000e0000 */
[----:B--234-:R-:W-:Y:S01]  /*aa60*/  IMAD R15, R16, 0x100, R15 ;  /* 0x00000100100f7824 */ /* 0x01cfe200078e020f */
[----:B------:R-:W-:Y:S01]  /*aa70*/  IADD3 R7, P0, R7, 0x1f0, RZ ;  /* 0x000001f007077810 */ /* 0x000fe20007f1e0ff */
[----:B------:R-:W-:Y:S01]  /*aa80*/  ULDC.64 UR30, c[0x0][0x728] ;  /* 0x0001ca00001e7ab9 */ /* 0x000fe20000000a00 */
[----:B------:R-:W-:Y:S01]  /*aa90*/  R2UR UR33, R3 ;  /* 0x00000000032172ca */ /* 0x000fe200000e0000 */
[----:B------:R-:W-:Y:S01]  /*aaa0*/  UMOV UR40, 0x0 ;  /* 0x0000000000287882 */ /* 0x000fe20000000000 */
[----:B------:R-:W-:Y:S01]  /*aab0*/  R2UR UR16, R0 ;  /* 0x00000000001072ca */ /* 0x000fe200000e0000 */
[----:B------:R-:W-:Y:S01]  /*aac0*/  IMAD.X R6, RZ, RZ, R6, P0 ;  /* 0x000000ffff067224 */ /* 0x000fe200000e0606 */
        /* <DEDUP_REMOVED lines=10> */
[----:B------:R-:W-:Y:S02]  /*ab70*/  ULEA.HI.X.SX32 UR17, UR35, UR17, 0x1, UP0 ;  /* 0x0000001123117291 */ /* 0x000fe400080f0e3f */
[----:B------:R-:W-:Y:S01]  /*ab80*/  ULEA UR30, UP0, UR18, UR30, 0x2 ;  /* 0x0000001e121e7291 */ /* 0x000fe2000f80103f */
[C---:B------:R-:W-:Y:S01]  /*ab90*/  ISETP.NE.AND P0, PT, R0.reuse, 0x2, PT ;  /* 0x000000020000780c */ /* 0x040fe20003f05270 */
[----:B------:R-:W-:Y:S02]  /*aba0*/  UIADD3 UR35, UR35, UR7, URZ ;  /* 0x0000000723237290 */ /* 0x000fe4000fffe03f */
[----:B------:R-:W-:Y:S01]  /*abb0*/  UIADD3 UR32, UR16, 0x18000, URZ ;  /* 0x0001800010207890 */ /* 0x000fe2000fffe03f */
[----:B------:R-:W-:Y:S01]  /*abc0*/  SEL R3, RZ, 0x1, P0 ;  /* 0x00000001ff037807 */ /* 0x000fe20000000000 */
[----:B------:R-:W-:Y:S01]  /*abd0*/  UIADD3 UR24, UR16, 0x19000, URZ ;  /* 0x0001900010187890 */ /* 0x000fe2000fffe03f */
[----:B------:R-:W-:Y:S01]  /*abe0*/  SEL R0, R0, RZ, P0 ;  /* 0x000000ff00007207 */ /* 0x000fe20000000000 */
[----:B------:R-:W-:Y:S01]  /*abf0*/  UIADD3 UR16, UR16, 0x1a000, URZ ;  /* 0x0001a00010107890 */ /* 0x000fe2000fffe03f */
[----:B------:R-:W-:Y:S01]  /*ac00*/  LOP3.LUT R10, R10, R3, RZ, 0x3c, !PT ;  /* 0x000000030a0a7212 */ /* 0x000fe200078e3cff */
[----:B------:R-:W-:-:S02]  /*ac10*/  ULEA.HI.X UR31, UR18, UR31, UR17, 0x2, UP0 ;  /* 0x0000001f121f7291 */ /* 0x000fc400080f1411 */
        /* <DEDUP_REMOVED lines=17> */
.L_x_1632:
[----:B------:R-:W-:Y:S05]  /*ad30*/  BSYNC B0 ;  /* 0x0000000000007941 */ /* 0x000fea0003800000 */
.L_x_1627:
[----:B------:R-:W-:-:S03]  /*ad40*/  UMOV UR8, 0xffffffff ;  /* 0xffffffff00087882 */ /* 0x000fc60000000000 */
[----:B------:R-:W-:Y:S05]  /*ad50*/  BRA.DIV UR8, `(.L_x_1652) ;  /* 0x00000006089c7947 */ /* 0x000fea000b800000 */
[----:B------:R-:W-:-:S13]  /*ad60*/  ELECT P6, URZ, PT ;  /* 0x00000000003f782f */ /* 0x000fda00038c0000 */
.L_x_1672:
[----:B------:R-:W-:Y:S05]  /*ad70*/  @!P6 BRA `(.L_x_1554) ;  /* 0x000000000084e947 */ /* 0x000fea0003800000 */
[----:B------:R-:W-:-:S06]  /*ad80*/  ULOP3.LUT UR8, UR38, 0x2, URZ, 0xfc, !UPT ;  /* 0x0000000226087892 */ /* 0x000fcc000f8efc3f */
[----:B------:R-:W-:-:S05]  /*ad90*/  IMAD.U32 R2, RZ, RZ, UR8 ;  /* 0x00000008ff027e24 */ /* 0x000fca000f8e00ff */
[----:B------:R-:W-:-:S13]  /*ada0*/  ISETP.NE.AND P2, PT, R2, 0x3, PT ;  /* 0x000000030200780c */ /* 0x000fda0003f45270 */
[----:B------:R-:W-:Y:S05]  /*adb0*/  @!P2 BRA `(.L_x_1653) ;  /* 0x000000000004a947 */ /* 0x000fea0003800000 */
[----:B---3--:R-:W-:Y:S01]  /*adc0*/  BPT.TRAP 0x1 ;  /* 0x000000040000795c */ /* 0x008fe20000300000 */
.L_x_1653:
        /* <DEDUP_REMOVED lines=8> */
[----:B------:R-:W-:Y:S02]  /*ae50*/  SEL R5, RZ, 0x1, P1 ;  /* 0x00000001ff057807 */ /* 0x000fe40000800000 */
[----:B------:R-:W-:Y:S01]  /*ae60*/  SEL R6, R2, RZ, P1 ;  /* 0x000000ff02067207 */ /* 0x000fe20000800000 */
[----:B------:R-:W1:Y:S01]  /*ae70*/  SYNCS.PHASECHK.TRANS64.TRYWAIT P0, [R7+URZ], R4 ;  /* 0x00000004070075a7 */ /* 0x000e62000800017f */
[----:B------:R-:W-:-:S03]  /*ae80*/  LOP3.LUT R5, R10, R5, RZ, 0x3c, !PT ;  /* 0x000000050a057212 */ /* 0x000fc600078e3cff */
[----:B------:R-:W-:Y:S01]  /*ae90*/  IMAD R3, R6, 0x8, R3 ;  /* 0x0000000806037824 */ /* 0x000fe200078e0203 */
[----:B------:R-:W-:Y:S01]  /*aea0*/  SHF.L.U32 R2, R5, 0x1f, RZ ;  /* 0x0000001f05027819 */ /* 0x000fe200000006ff */
[----:B-1----:R-:W-:Y:S06]  /*aeb0*/  @!P0 BRA `(.L_x_1654) ;  /* 0x0000000400648947 */ /* 0x002fec0003800000 */
.L_x_1673:
[----:B------:R-:W2:Y:S02]  /*aec0*/  SYNCS.PHASECHK.TRANS64.TRYWAIT P0, [R3+URZ], R2 ;  /* 0x00000002030075a7 */ /* 0x000ea4000800017f */
[----:B--2---:R-:W-:Y:S05]  /*aed0*/  @!P0 BRA `(.L_x_1655) ;  /* 0x0000000400708947 */ /* 0x004fea0003800000 */
.L_x_1674:
[----:B------:R-:W-:Y:S05]  /*aee0*/  @!P2 BRA `(.L_x_1656) ;  /* 0x000000000004a947 */ /* 0x000fea0003800000 */
[----:B---3--:R-:W-:Y:S01]  /*aef0*/  BPT.TRAP 0x1 ;  /* 0x000000040000795c */ /* 0x008fe20000300000 */
.L_x_1656:
[----:B--2---:R-:W-:-:S04]  /*af00*/  VIADD R3, R8, 0x26840 ;  /* 0x0002684008037836 */ /* 0x004fc80000000000 */
[----:B------:R-:W-:-:S04]  /*af10*/  IMAD R5, R0, 0x8, R3 ;  /* 0x0000000800057824 */ /* 0x000fc800078e0203 */
[----:B------:R-:W2:Y:S02]  /*af20*/  SYNCS.PHASECHK.TRANS64.TRYWAIT P0, [R5+URZ], R4 ;  /* 0x00000004050075a7 */ /* 0x000ea4000800017f */
[----:B--2---:R-:W-:Y:S05]  /*af30*/  @!P0 BRA `(.L_x_1657) ;  /* 0x00000004006c8947 */ /* 0x004fea0003800000 */
.L_x_1675:
[----:B------:R-:W-:-:S07]  /*af40*/  IMAD R3, R6, 0x8, R3 ;  /* 0x0000000806037824 */ /* 0x000fce00078e0203 */
.L_x_1658:
[----:B----4-:R4:W1:Y:S02]  /*af50*/  SYNCS.PHASECHK.TRANS64.TRYWAIT P0, [R3+URZ], R2 ;  /* 0x00000002030075a7 */ /* 0x010864000800017f */
[----:B-1----:R-:W-:Y:S05]  /*af60*/  @!P0 NANOSLEEP.SYNCS 0x989680 ;  /* 0x009896800000895d */ /* 0x002fea0003900000 */
[----:B------:R-:W1:Y:S02]  /*af70*/  @!P0 SYNCS.PHASECHK.TRANS64 P0, [R3+URZ], R2 ;  /* 0x00000002030085a7 */ /* 0x000e64000800007f */
[----:B-1----:R-:W-:Y:S05]  /*af80*/  @!P0 BRA `(.L_x_1658) ;  /* 0xfffffffc00f08947 */ /* 0x002fea000383ffff */
.L_x_1554:
[----:B---3--:R-:W-:Y:S05]  /*af90*/  BSYNC B6 ;  /* 0x0000000000067941 */ /* 0x008fea0003800000 */
.L_x_1548:
[----:B------:R-:W-:Y:S05]  /*afa0*/  EXIT ;  /* 0x000000000000794d */ /* 0x000fea0003800000 */
.L_x_1565:
[----:B------:R-:W-:Y:S02]  /*afb0*/  IMAD.MOV.U32 R13, RZ, RZ, R17 ;  /* 0x000000ffff0d7224 */ /* 0x000fe400078e0011 */
[----:B------:R-:W-:Y:S02]  /*afc0*/  IMAD.MOV.U32 R12, RZ, RZ, RZ ;  /* 0x000000ffff0c7224 */ /* 0x000fe400078e00ff */
[----:B------:R-:W-:Y:S02]  /*afd0*/  IMAD.MOV.U32 R11, RZ, RZ, 0x1f ;  /* 0x0000001fff0b7424 */ /* 0x000fe400078e00ff */
[----:B------:R-:W-:-:S07]  /*afe0*/  IMAD.MOV.U32 R15, RZ, RZ, -0x1 ;  /* 0xffffffffff0f7424 */ /* 0x000fce00078e00ff */
[----:B------:R-:W-:Y:S05]  /*aff0*/  WARPSYNC.COLLECTIVE R15, `(.L_x_1659) ;  /* 0x000000000f087348 */ /* 0x000fea0003c00000 */
[----:B------:R1:W2:Y:S02]  /*b000*/  SHFL.IDX P6, R14, R13, R12, R11 ;  /* 0x0000000c0d0e7389 */ /* 0x0002a400000c000b */
[----:B-12---:R-:W-:Y:S01]  /*b010*/  ENDCOLLECTIVE ;  /* 0x000000000000791b */ /* 0x006fe20003800000 */
.L_x_1659:
[----:B------:R-:W-:Y:S05]  /*b020*/  BRA `(.L_x_1660) ;  /* 0xffffff64003c7947 */ /* 0x000fea000383ffff */
.L_x_1567:
[----:B--2---:R2:W3:Y:S02]  /*b030*/  SYNCS.PHASECHK.TRANS64.TRYWAIT P0, [R237+URZ+0x26800], R4 ;  /* 0x02680004ed0075a7 */ /* 0x0044e4000800017f */
[----:B---3--:R-:W-:Y:S05]  /*b040*/  @!P0 NANOSLEEP.SYNCS 0x989680 ;  /* 0x009896800000895d */ /* 0x008fea0003900000 */
[----:B------:R-:W3:Y:S02]  /*b050*/  @!P0 SYNCS.PHASECHK.TRANS64 P0, [R237+URZ+0x26800], R4 ;  /* 0x02680004ed0085a7 */ /* 0x000ee4000800007f */
[----:B---3--:R-:W-:Y:S05]  /*b060*/  @!P0 BRA `(.L_x_1567) ;  /* 0xfffffffc00f08947 */ /* 0x008fea000383ffff */
[----:B------:R-:W-:Y:S05]  /*b070*/  BRA `(.L_x_1566) ;  /* 0xffffff6400647947 */ /* 0x000fea000383ffff */
.L_x_1572:
[----:B--2---:R-:W-:-:S04]  /*b080*/  IMAD.U32 R5, RZ, RZ, UR7 ;  /* 0x00000007ff057e24 */ /* 0x004fc8000f8e00ff */
[----:B------:R2:W3:Y:S03]  /*b090*/  SYNCS.PHASECHK.TRANS64.TRYWAIT P0, [R5+URZ+0x26810], R120 ;  /* 0x02681078050075a7 */ /* 0x0004e6000800017f */
[----:B---3--:R-:W-:Y:S05]  /*b0a0*/  @!P0 NANOSLEEP.SYNCS 0x989680 ;  /* 0x009896800000895d */ /* 0x008fea0003900000 */
[----:B------:R-:W3:Y:S02]  /*b0b0*/  @!P0 SYNCS.PHASECHK.TRANS64 P0, [R5+URZ+0x26810], R120 ;  /* 0x02681078050085a7 */ /* 0x000ee4000800007f */
[----:B---3--:R-:W-:Y:S05]  /*b0c0*/  @!P0 BRA `(.L_x_1572) ;  /* 0xfffffffc00ec8947 */ /* 0x008fea000383ffff */
[----:B------:R-:W-:Y:S05]  /*b0d0*/  BRA `(.L_x_1571) ;  /* 0xffffff6c00c07947 */ /* 0x000fea000383ffff */
.L_x_1576:
[----:B------:R-:W-:-:S04]  /*b0e0*/  IMAD.U32 R121, RZ, RZ, UR7 ;  /* 0x00000007ff797e24 */ /* 0x000fc8000f8e00ff */
[----:B------:R1:W1:Y:S03]  /*b0f0*/  SYNCS.PHASECHK.TRANS64.TRYWAIT P0, [R121+URZ+0x26830], R120 ;  /* 0x02683078790075a7 */ /* 0x000266000800017f */
[----:B-1----:R-:W-:Y:S05]  /*b100*/  @!P0 NANOSLEEP.SYNCS 0x989680 ;  /* 0x009896800000895d */ /* 0x002fea0003900000 */
[----:B------:R-:W1:Y:S02]  /*b110*/  @!P0 SYNCS.PHASECHK.TRANS64 P0, [R121+URZ+0x26830], R120 ;  /* 0x02683078790085a7 */ /* 0x000e64000800007f */
[----:B-1----:R-:W-:Y:S05]  /*b120*/  @!P0 BRA `(.L_x_1576) ;  /* 0xfffffffc00ec8947 */ /* 0x002fea000383ffff */
[----:B------:R-:W-:Y:S05]  /*b130*/  BRA `(.L_x_1575) ;  /* 0xffffff7400847947 */ /* 0x000fea000383ffff */
.L_x_1633:
[----:B-1----:R1:W2:Y:S02]  /*b140*/  SYNCS.PHASECHK.TRANS64.TRYWAIT P0, [R15+URZ+0x26820], R0 ;  /* 0x026820000f0075a7 */ /* 0x0022a4000800017f */
[----:B--2---:R-:W-:Y:S05]  /*b150*/  @!P0 NANOSLEEP.SYNCS 0x989680 ;  /* 0x009896800000895d */ /* 0x004fea0003900000 */
[----:B------:R-:W2:Y:S02]  /*b160*/  @!P0 SYNCS.PHASECHK.TRANS64 P0, [R15+URZ+0x26820], R0 ;  /* 0x026820000f0085a7 */ /* 0x000ea4000800007f */
[----:B--2---:R-:W-:Y:S05]  /*b170*/  @!P0 BRA `(.L_x_1633) ;  /* 0xfffffffc00f08947 */ /* 0x004fea000383ffff */
[----:B------:R-:W-:Y:S05]  /*b180*/  BRA `(.L_x_1661) ;  /* 0xffffffd800e07947 */ /* 0x000fea000383ffff */
.L_x_1637:
[----:B--2---:R2:W3:Y:S02]  /*b190*/  SYNCS.PHASECHK.TRANS64.TRYWAIT P1, [R15+URZ+0x26840], R18 ;  /* 0x026840120f0075a7 */ /* 0x0044e4000802017f */
[----:B---3--:R-:W-:Y:S05]  /*b1a0*/  @!P1 NANOSLEEP.SYNCS 0x989680 ;  /* 0x009896800000995d */ /* 0x008fea0003900000 */
[----:B------:R-:W3:Y:S02]  /*b1b0*/  @!P1 SYNCS.PHASECHK.TRANS64 P1, [R15+URZ+0x26840], R18 ;  /* 0x026840120f0095a7 */ /* 0x000ee4000802007f */
[----:B---3--:R-:W-:Y:S05]  /*b1c0*/  @!P1 BRA `(.L_x_1637) ;  /* 0xfffffffc00f09947 */ /* 0x008fea000383ffff */
[----:B------:R-:W-:Y:S05]  /*b1d0*/  BRA `(.L_x_1662) ;  /* 0xffffffe400107947 */ /* 0x000fea000383ffff */
.L_x_1639:
[----:B-1----:R1:W3:Y:S02]  /*b1e0*/  SYNCS.PHASECHK.TRANS64.TRYWAIT P1, [R15+URZ+0x26828], R18 ;  /* 0x026828120f0075a7 */ /* 0x0022e4000802017f */
[----:B---3--:R-:W-:Y:S05]  /*b1f0*/  @!P1 NANOSLEEP.SYNCS 0x989680 ;  /* 0x009896800000995d */ /* 0x008fea0003900000 */
[----:B------:R-:W3:Y:S02]  /*b200*/  @!P1 SYNCS.PHASECHK.TRANS64 P1, [R15+URZ+0x26828], R18 ;  /* 0x026828120f0095a7 */ /* 0x000ee4000802007f */
[----:B---3--:R-:W-:Y:S05]  /*b210*/  @!P1 BRA `(.L_x_1639) ;  /* 0xfffffffc00f09947 */ /* 0x008fea000383ffff */
[----:B------:R-:W-:Y:S05]  /*b220*/  BRA `(.L_x_1663) ;  /* 0xffffffe400cc7947 */ /* 0x000fea000383ffff */
.L_x_1641:
[----:B---3--:R3:W4:Y:S02]  /*b230*/  SYNCS.PHASECHK.TRANS64.TRYWAIT P1, [R15+URZ+0x26848], R18 ;  /* 0x026848120f0075a7 */ /* 0x008724000802017f */
[----:B----4-:R-:W-:Y:S05]  /*b240*/  @!P1 NANOSLEEP.SYNCS 0x989680 ;  /* 0x009896800000995d */ /* 0x010fea0003900000 */
[----:B------:R-:W4:Y:S02]  /*b250*/  @!P1 SYNCS.PHASECHK.TRANS64 P1, [R15+URZ+0x26848], R18 ;  /* 0x026848120f0095a7 */ /* 0x000f24000802007f */
[----:B----4-:R-:W-:Y:S05]  /*b260*/  @!P1 BRA `(.L_x_1641) ;  /* 0xfffffffc00f09947 */ /* 0x010fea000383ffff */
[----:B------:R-:W-:Y:S05]  /*b270*/  BRA `(.L_x_1664) ;  /* 0xffffffe800887947 */ /* 0x000fea000383ffff */
.L_x_1643:
[----:B------:R-:W-:-:S07]  /*b280*/  SHF.L.U32 R4, R10, 0x1f, RZ ;  /* 0x0000001f0a047819 */ /* 0x000fce00000006ff */
.L_x_1665:
[----:B----4-:R4:W1:Y:S02]  /*b290*/  SYNCS.PHASECHK.TRANS64.TRYWAIT P1, [R15+URZ+0x26820], R4 ;  /* 0x026820040f0075a7 */ /* 0x010864000802017f */
[----:B-1----:R-:W-:Y:S05]  /*b2a0*/  @!P1 NANOSLEEP.SYNCS 0x989680 ;  /* 0x009896800000995d */ /* 0x002fea0003900000 */
[----:B------:R-:W1:Y:S02]  /*b2b0*/  @!P1 SYNCS.PHASECHK.TRANS64 P1, [R15+URZ+0x26820], R4 ;  /* 0x026820040f0095a7 */ /* 0x000e64000802007f */
[----:B-1----:R-:W-:Y:S05]  /*b2c0*/  @!P1 BRA `(.L_x_1665) ;  /* 0xfffffffc00f09947 */ /* 0x002fea000383ffff */
[----:B------:R-:W-:Y:S05]  /*b2d0*/  BRA `(.L_x_1666) ;  /* 0xffffffec00287947 */ /* 0x000fea000383ffff */
.L_x_1646:
[----:B----4-:R4:W1:Y:S02]  /*b2e0*/  SYNCS.PHASECHK.TRANS64.TRYWAIT P1, [R15+URZ+0x26840], R12 ;  /* 0x0268400c0f0075a7 */ /* 0x010864000802017f */
[----:B-1----:R-:W-:Y:S05]  /*b2f0*/  @!P1 NANOSLEEP.SYNCS 0x989680 ;  /* 0x009896800000995d */ /* 0x002fea0003900000 */
[----:B------:R-:W1:Y:S02]  /*b300*/  @!P1 SYNCS.PHASECHK.TRANS64 P1, [R15+URZ+0x26840], R12 ;  /* 0x0268400c0f0095a7 */ /* 0x000e64000802007f */
[----:B-1----:R-:W-:Y:S05]  /*b310*/  @!P1 BRA `(.L_x_1646) ;  /* 0xfffffffc00f09947 */ /* 0x002fea000383ffff */
[----:B------:R-:W-:Y:S05]  /*b320*/  BRA `(.L_x_1667) ;  /* 0xfffffff000007947 */ /* 0x000fea000383ffff */
.L_x_1648:
[----:B-1----:R1:W2:Y:S02]  /*b330*/  SYNCS.PHASECHK.TRANS64.TRYWAIT P1, [R15+URZ+0x26828], R12 ;  /* 0x0268280c0f0075a7 */ /* 0x0022a4000802017f */
[----:B--2---:R-:W-:Y:S05]  /*b340*/  @!P1 NANOSLEEP.SYNCS 0x989680 ;  /* 0x009896800000995d */ /* 0x004fea0003900000 */
[----:B------:R-:W2:Y:S02]  /*b350*/  @!P1 SYNCS.PHASECHK.TRANS64 P1, [R15+URZ+0x26828], R12 ;  /* 0x0268280c0f0095a7 */ /* 0x000ea4000802007f */
[----:B--2---:R-:W-:Y:S05]  /*b360*/  @!P1 BRA `(.L_x_1648) ;  /* 0xfffffffc00f09947 */ /* 0x004fea000383ffff */
[----:B------:R-:W-:Y:S05]  /*b370*/  BRA `(.L_x_1668) ;  /* 0xfffffff000b07947 */ /* 0x000fea000383ffff */
.L_x_1650:
[----:B------:R1:W1:Y:S02]  /*b380*/  SYNCS.PHASECHK.TRANS64.TRYWAIT P0, [R3+URZ+0x26840], R0 ;  /* 0x02684000030075a7 */ /* 0x000264000800017f */
[----:B-1----:R-:W-:Y:S05]  /*b390*/  @!P0 NANOSLEEP.SYNCS 0x989680 ;  /* 0x009896800000895d */ /* 0x002fea0003900000 */
[----:B------:R-:W1:Y:S02]  /*b3a0*/  @!P0 SYNCS.PHASECHK.TRANS64 P0, [R3+URZ+0x26840], R0 ;  /* 0x02684000030085a7 */ /* 0x000e64000800007f */
[----:B-1----:R-:W-:Y:S05]  /*b3b0*/  @!P0 BRA `(.L_x_1650) ;  /* 0xfffffffc00f08947 */ /* 0x002fea000383ffff */
[----:B------:R-:W-:Y:S05]  /*b3c0*/  BRA `(.L_x_1669) ;  /* 0xfffffff4007c7947 */ /* 0x000fea000383ffff */
.L_x_1652:
[----:B------:R-:W-:Y:S01]  /*b3d0*/  BSSY B0, `(.L_x_1670) ;  /* 0x0000006000007945 */ /* 0x000fe20003800000 */
[----:B------:R-:W-:-:S07]  /*b3e0*/  IMAD.MOV.U32 R15, RZ, RZ, -0x1 ;  /* 0xffffffffff0f7424 */ /* 0x000fce00078e00ff */
[----:B---3--:R-:W-:Y:S05]  /*b3f0*/  WARPSYNC.COLLECTIVE R15, `(.L_x_1671) ;  /* 0x000000000f0c7348 */ /* 0x008fea0003c00000 */
[----:B------:R-:W-:Y:S02]  /*b400*/  ELECT P6, UR62, PT ;  /* 0x00000000003e782f */ /* 0x000fe400038c0000 */
[----:B------:R-:W-:Y:S01]  /*b410*/  MOV R14, UR62 ;  /* 0x0000003e000e7c02 */ /* 0x000fe20008000f00 */
[----:B---3--:R-:W-:Y:S10]  /*b420*/  ENDCOLLECTIVE ;  /* 0x000000000000791b */ /* 0x008ff40003800000 */
.L_x_1671:
[----:B------:R-:W-:Y:S05]  /*b430*/  BSYNC B0 ;  /* 0x0000000000007941 */ /* 0x000fea0003800000 */
.L_x_1670:
[----:B------:R-:W-:Y:S05]  /*b440*/  BRA `(.L_x_1672) ;  /* 0xfffffff800487947 */ /* 0x000fea000383ffff */
.L_x_1654:
[----:B-1----:R1:W2:Y:S02]  /*b450*/  SYNCS.PHASECHK.TRANS64.TRYWAIT P0, [R7+URZ], R4 ;  /* 0x00000004070075a7 */ /* 0x0022a4000800017f */
[----:B--2---:R-:W-:Y:S05]  /*b460*/  @!P0 NANOSLEEP.SYNCS 0x989680 ;  /* 0x009896800000895d */ /* 0x004fea0003900000 */
[----:B------:R-:W2:Y:S02]  /*b470*/  @!P0 SYNCS.PHASECHK.TRANS64 P0, [R7+URZ], R4 ;  /* 0x00000004070085a7 */ /* 0x000ea4000800007f */
[----:B--2---:R-:W-:Y:S05]  /*b480*/  @!P0 BRA `(.L_x_1654) ;  /* 0xfffffffc00f08947 */ /* 0x004fea000383ffff */
[----:B------:R-:W-:Y:S05]  /*b490*/  BRA `(.L_x_1673) ;  /* 0xfffffff800887947 */ /* 0x000fea000383ffff */
.L_x_1655:
[----:B--2---:R2:W4:Y:S02]  /*b4a0*/  SYNCS.PHASECHK.TRANS64.TRYWAIT P0, [R3+URZ], R2 ;  /* 0x00000002030075a7 */ /* 0x004524000800017f */
[----:B----4-:R-:W-:Y:S05]  /*b4b0*/  @!P0 NANOSLEEP.SYNCS 0x989680 ;  /* 0x009896800000895d */ /* 0x010fea0003900000 */
[----:B------:R-:W4:Y:S02]  /*b4c0*/  @!P0 SYNCS.PHASECHK.TRANS64 P0, [R3+URZ], R2 ;  /* 0x00000002030085a7 */ /* 0x000f24000800007f */
[----:B----4-:R-:W-:Y:S05]  /*b4d0*/  @!P0 BRA `(.L_x_1655) ;  /* 0xfffffffc00f08947 */ /* 0x010fea000383ffff */
[----:B------:R-:W-:Y:S05]  /*b4e0*/  BRA `(.L_x_1674) ;  /* 0xfffffff8007c7947 */ /* 0x000fea000383ffff */
.L_x_1657:
[----:B--2---:R2:W4:Y:S02]  /*b4f0*/  SYNCS.PHASECHK.TRANS64.TRYWAIT P0, [R5+URZ], R4 ;  /* 0x00000004050075a7 */ /* 0x004524000800017f */
[----:B----4-:R-:W-:Y:S05]  /*b500*/  @!P0 NANOSLEEP.SYNCS 0x989680 ;  /* 0x009896800000895d */ /* 0x010fea0003900000 */
[----:B------:R-:W4:Y:S02]  /*b510*/  @!P0 SYNCS.PHASECHK.TRANS64 P0, [R5+URZ], R4 ;  /* 0x00000004050085a7 */ /* 0x000f24000800007f */
[----:B----4-:R-:W-:Y:S05]  /*b520*/  @!P0 BRA `(.L_x_1657) ;  /* 0xfffffffc00f08947 */ /* 0x010fea000383ffff */
[----:B------:R-:W-:Y:S05]  /*b530*/  BRA `(.L_x_1675) ;  /* 0xfffffff800807947 */ /* 0x000fea000383ffff */
.L_x_1676:
        /* <DEDUP_REMOVED lines=12> */
.L_x_3305:


//--------------------- .text._ZN7cutlass13device_kernelIN5flash11enable_sm90INS1_16FlashAttnBwdSm90INS1_25CollectiveMainloopBwdSm90ILi2ELi2ELi2EN4cute5tupleIJNS5_1CILi1EEES8_S8_EEENS6_IJNS7_ILi64EEENS7_ILi128EEENS7_ILi96EEEEEENS_10bfloat16_tEfNS_4arch4Sm90ELb0ELb1ELb1ELb1ELb1ELb1ELb0ELb0ELi2ELi1ELi2ELi1ELb1EEENS1_21CollectiveEpilogueBwdISD_SE_SG_Li256ELb1ELb0ELi1EEENS1_19SingleTileSchedulerILb1ELb0ELb0ELi128EEEEEEEEEvNT_6ParamsE --------------------------
	.section	.text._ZN7cutlass13device_kernelIN5flash11enable_sm90INS1_16FlashAttnBwdSm90INS1_25CollectiveMainloopBwdSm90ILi2ELi2ELi2EN4cute5tupleIJNS5_1CILi1EEES8_S8_EEENS6_IJNS7_ILi64EEENS7_ILi128EEENS7_ILi96EEEEEENS_10bfloat16_tEfNS_4arch4Sm90ELb0ELb1ELb1ELb1ELb1ELb1ELb0ELb0ELi2ELi1ELi2ELi1ELb1EEENS1_21CollectiveEpilogueBwdISD_SE_SG_Li256ELb1ELb0ELi1EEENS1_19SingleTileSchedulerILb1ELb0ELb0ELi128EEEEEEEEEvNT_6ParamsE,"ax",@progbits
	.align	128
.text._ZN7cutlass13device_kernelIN5flash11enable_sm90INS1_16FlashAttnBwdSm90INS1_25CollectiveMainloopBwdSm90ILi2ELi2ELi2EN4cute5tupleIJNS5_1CILi1EEES8_S8_EEENS6_IJNS7_ILi64EEENS7_ILi128EEENS7_ILi96EEEEEENS_10bfloat16_tEfNS_4arch4Sm90ELb0ELb1ELb1ELb1ELb1ELb1ELb0ELb0ELi2ELi1ELi2ELi1ELb1EEENS1_21CollectiveEpilogueBwdISD_SE_SG_Li256ELb1ELb0ELi1EEENS1_19SingleTileSchedulerILb1ELb0ELb0ELi128EEEEEEEEEvNT_6ParamsE:
        .type           _ZN7cutlass13device_kernelIN5flash11enable_sm90INS1_16FlashAttnBwdSm90INS1_25CollectiveMainloopBwdSm90ILi2ELi2ELi2EN4cute5tupleIJNS5_1CILi1EEES8_S8_EEENS6_IJNS7_ILi64EEENS7_ILi128EEENS7_ILi96EEEEEENS_10bfloat16_tEfNS_4arch4Sm90ELb0ELb1ELb1ELb1ELb1ELb1ELb0ELb0ELi2ELi1ELi2ELi1ELb1EEENS1_21CollectiveEpilogueBwdISD_SE_SG_Li256ELb1ELb0ELi1EEENS1_19SingleTileSchedulerILb1ELb0ELb0ELi128EEEEEEEEEvNT_6ParamsE,@function
        .size           _ZN7cutlass13device_kernelIN5flash11enable_sm90INS1_16FlashAttnBwdSm90INS1_25CollectiveMainloopBwdSm90ILi2ELi2ELi2EN4cute5tupleIJNS5_1CILi1EEES8_S8_EEENS6_IJNS7_ILi64EEENS7_ILi128EEENS7_ILi96EEEEEENS_10bfloat16_tEfNS_4arch4Sm90ELb0ELb1ELb1ELb1ELb1ELb1ELb0ELb0ELi2ELi1ELi2ELi1ELb1EEENS1_21CollectiveEpilogueBwdISD_SE_SG_Li256ELb1ELb0ELi1EEENS1_19SingleTileSchedulerILb1ELb0ELb0ELi128EEEEEEEEEvNT_6ParamsE,(.L_x_3306 - _ZN7cutlass13device_kernelIN5flash11enable_sm90INS1_16FlashAttnBwdSm90INS1_25CollectiveMainloopBwdSm90ILi2ELi2ELi2EN4cute5tupleIJNS5_1CILi1EEES8_S8_EEENS6_IJNS7_ILi64EEENS7_ILi128EEENS7_ILi96EEEEEENS_10bfloat16_tEfNS_4arch4Sm90ELb0ELb1ELb1ELb1ELb1ELb1ELb0ELb0ELi2ELi1ELi2ELi1ELb1EEENS1_21CollectiveEpilogueBwdISD_SE_SG_Li256ELb1ELb0ELi1EEENS1_19SingleTileSchedulerILb1ELb0ELb0ELi128EEEEEEEEEvNT_6ParamsE)
        .other          _ZN7cutlass13device_kernelIN5flash11enable_sm90INS1_16FlashAttnBwdSm90INS1_25CollectiveMainloopBwdSm90ILi2ELi2ELi2EN4cute5tupleIJNS5_1CILi1EEES8_S8_EEENS6_IJNS7_ILi64EEENS7_ILi128EEENS7_ILi96EEEEEENS_10bfloat16_tEfNS_4arch4Sm90ELb0ELb1ELb1ELb1ELb1ELb1ELb0ELb0ELi2ELi1ELi2ELi1ELb1EEENS1_21CollectiveEpilogueBwdISD_SE_SG_Li256ELb1ELb0ELi1EEENS1_19SingleTileSchedulerILb1ELb0ELb0ELi128EEEEEEEEEvNT_6ParamsE,@"STO_CUDA_ENTRY STV_DEFAULT"
_ZN7cutlass13device_kernelIN5flash11enable_sm90INS1_16FlashAttnBwdSm90INS1_25CollectiveMainloopBwdSm90ILi2ELi2ELi2EN4cute5tupleIJNS5_1CILi1EEES8_S8_EEENS6_IJNS7_ILi64EEENS7_ILi128EEENS7_ILi96EEEEEENS_10bfloat16_tEfNS_4arch4Sm90ELb0ELb1ELb1ELb1ELb1ELb1ELb0ELb0ELi2ELi1ELi2ELi1ELb1EEENS1_21CollectiveEpilogueBwdISD_SE_SG_Li256ELb1ELb0ELi1EEENS1_19SingleTileSchedulerILb1ELb0ELb0ELi128EEEEEEEEEvNT_6ParamsE:
        /* <DEDUP_REMOVED lines=24> */
.L_x_1678:
[----:B------:R-:W-:Y:S05]  /*0180*/  BSYNC B0 ;  /* 0x0000000000007941 */ /* 0x000fea0003800000 */
.L_x_1677:
        /* <DEDUP_REMOVED lines=37> */
.L_x_1679:
        /* <DEDUP_REMOVED lines=22> */
.L_x_1680:
[----:B------:R-:W-:Y:S01]  /*0540*/  PLOP3.LUT P0, PT, PT, PT, UP0, 0x80, 0x0 ;  /* 0x000000000000781c */ /* 0x000fe20003f0f008 */
[----:B------:R-:W-:Y:S01]  /*0550*/  NOP ;  /* 0x0000000000007918 */ /* 0x000fe20000000000 */
[----:B------:R-:W-:Y:S01]  /*0560*/  ULDC.64 UR46, c[0x0][0x208] ;  /* 0x00008200002e7ab9 */ /* 0x000fe20000000a00 */
[----:B------:R-:W-:Y:S01]  /*0570*/  BSSY B6, `(.L_x_1681) ;  /* 0x0000b96000067945 */ /* 0x000fe20003800000 */
[----:B-12-4-:R-:W-:Y:S09]  /*0580*/  BAR.SYNC.DEFER_BLOCKING 0x0 ;  /* 0x0000000000007b1d */ /* 0x016ff20000010000 */
[----:B------:R-:W-:Y:S05]  /*0590*/  @!P0 BRA `(.L_x_1682) ;  /* 0x0000006800688947 */ /* 0x000fea0003800000 */
.L_x_1683:
        /* <DEDUP_REMOVED lines=24> */
.L_x_1684:
        /* <DEDUP_REMOVED lines=14> */
.L_x_1686:
[----:B------:R-:W-:-:S05]  /*0800*/  ULDC UR4, c[0x0][0x8bc] ;  /* 0x00022f0000047ab9 */ /* 0x000fca0000000800 */
.L_x_1685:
        /* <DEDUP_REMOVED lines=19> */
.L_x_1688:
        /* <DEDUP_REMOVED lines=14> */
.L_x_1689:
        /* <DEDUP_REMOVED lines=11> */
.L_x_1690:
        /* <DEDUP_REMOVED lines=13> */
.L_x_1691:
        /* <DEDUP_REMOVED lines=66> */
.L_x_1692:
        /* <DEDUP_REMOVED lines=28> */
.L_x_1695:
        /* <DEDUP_REMOVED lines=15> */
.L_x_1694:
        /* <DEDUP_REMOVED lines=22> */
.L_x_1697:
        /* <DEDUP_REMOVED lines=15> */
.L_x_1696:
[----:B------:R-:W-:Y:S01]  /*14c0*/  SHF.R.S32.HI R19, RZ, 0x1f, R18 ;  /* 0x0000001fff137819 */ /* 0x000fe20000011412 */
[----:B------:R-:W-:-:S03]  /*14d0*/  UMOV UR4, 0xffffffff ;  /* 0xffffffff00047882 */ /* 0x000fc60000000000 */
[----:B------:R-:W-:-:S04]  /*14e0*/  LEA.HI R0, R19, R18, RZ, 0x7 ;  /* 0x0000001213007211 */ /* 0x000fc800078f38ff */
[----:B------:R-:W-:Y:S01]  /*14f0*/  SHF.R.S32.HI R17, RZ, 0x7, R0 ;  /* 0x00000007ff117819 */ /* 0x000fe20000011400 */
[----:B------:R-:W-:Y:S06]  /*1500*/  BRA.DIV UR4, `(.L_x_1698) ;  /* 0x000000aa04787947 */ /* 0x000fec000b800000 */
[----:B------:R1:W2:Y:S02]  /*1510*/  SHFL.IDX PT, R14, R17, RZ, 0x1f ;  /* 0x00001fff110e7589 */ /* 0x0002a400000e0000 */
.L_x_1821:
        /* <DEDUP_REMOVED lines=15> */
.L_x_1699:
        /* <DEDUP_REMOVED lines=19> */
.L_x_1701:
        /* <DEDUP_REMOVED lines=124> */
.L_x_1712:
[----:B------:R-:W-:-:S06]  /*1f00*/  UISETP.NE.AND UP0, UPT, UR11, 0x3, UPT ;  /* 0x000000030b00788c */ /* 0x000fcc000bf05270 */
[----:B------:R-:W-:-:S13]  /*1f10*/  PLOP3.LUT P6, PT, PT, PT, UP0, 0x80, 0x0 ;  /* 0x000000000000781c */ /* 0x000fda0003fcf008 */
[----:B-1----:R-:W-:Y:S05]  /*1f20*/  @!P6 BRA `(.L_x_1702) ;  /* 0x000000000004e947 */ /* 0x002fea0003800000 */
[----:B------:R-:W-:Y:S01]  /*1f30*/  BPT.TRAP 0x1 ;  /* 0x000000040000795c */ /* 0x000fe20000300000 */
.L_x_1702:
[----:B------:R-:W-:Y:S01]  /*1f40*/  R2UR UR7, R237 ;  /* 0x00000000ed0772ca */ /* 0x000fe200000e0000 */
[----:B------:R-:W-:-:S05]  /*1f50*/  IMAD.U32 R120, RZ, RZ, UR9 ;  /* 0x00000009ff787e24 */ /* 0x000fca000f8e00ff */
[----:B------:R-:W-:-:S07]  /*1f60*/  SHF.L.U32 R120, R120, 0x1f, RZ ;  /* 0x0000001f78787819 */ /* 0x000fce00000006ff */
[----:B------:R-:W-:-:S09]  /*1f70*/  ULEA UR7, UR4, UR7, 0x3 ;  /* 0x0000000704077291 */ /* 0x000fd2000f8e183f */
[----:B------:R1:W2:Y:S01]  /*1f80*/  SYNCS.PHASECHK.TRANS64.TRYWAIT P0, [UR7+0x26810], R120 ;  /* 0x02681078ff0075a7 */ /* 0x0002a20008000147 */
[----:B------:R-:W-:Y:S05]  /*1f90*/  @!P6 BRA `(.L_x_1703) ;  /* 0x000000000004e947 */ /* 0x000fea0003800000 */
[----:B------:R-:W-:Y:S01]  /*1fa0*/  BPT.TRAP 0x1 ;  /* 0x000000040000795c */ /* 0x000fe20000300000 */
.L_x_1703:
[----:B--2---:R-:W-:Y:S05]  /*1fb0*/  @P0 BRA `(.L_x_1704) ;  /* 0x0000000000080947 */ /* 0x004fea0003800000 */
[----:B------:R-:W2:Y:S02]  /*1fc0*/  SYNCS.PHASECHK.TRANS64.TRYWAIT P0, [UR7+0x26810], R120 ;  /* 0x02681078ff0075a7 */ /* 0x000ea40008000147 */
[----:B--2---:R-:W-:Y:S05]  /*1fd0*/  @!P0 BRA `(.L_x_1705) ;  /* 0x0000009c00f88947 */ /* 0x004fea0003800000 */
.L_x_1704:
        /* <DEDUP_REMOVED lines=66> */
.L_x_1706:
[----:B------:R1:W1:Y:S01]  /*2400*/  SYNCS.PHASECHK.TRANS64.TRYWAIT P0, [UR7+0x26830], R120 ;  /* 0x02683078ff0075a7 */ /* 0x0002620008000147 */
[----:B------:R-:W-:Y:S05]  /*2410*/  @!P6 BRA `(.L_x_1707) ;  /* 0x000000000004e947 */ /* 0x000fea0003800000 */
[----:B------:R-:W-:Y:S01]  /*2420*/  BPT.TRAP 0x1 ;  /* 0x000000040000795c */ /* 0x000fe20000300000 */
.L_x_1707:
        /* <DEDUP_REMOVED lines=50> */
.L_x_1708:
        /* <DEDUP_REMOVED lines=598> */
.L_x_1710:
        /* <DEDUP_REMOVED lines=48> */
.L_x_1711:
        /* <DEDUP_REMOVED lines=62> */
.L_x_1693:
        /* <DEDUP_REMOVED lines=150> */
.L_x_1714:
        /* <DEDUP_REMOVED lines=60> */
.L_x_1716:
[----:B------:R-:W-:Y:S05]  /*60b0*/  BSYNC B0 ;  /* 0x0000000000007941 */ /* 0x000fea0003800000 */
.L_x_1715:
        /* <DEDUP_REMOVED lines=22> */
.L_x_1718:
[----:B------:R-:W-:Y:S05]  /*6220*/  BSYNC B0 ;  /* 0x0000000000007941 */ /* 0x000fea0003800000 */
.L_x_1717:
        /* <DEDUP_REMOVED lines=26> */
.L_x_1720:
[----:B------:R-:W-:Y:S05]  /*63d0*/  BSYNC B0 ;  /* 0x0000000000007941 */ /* 0x000fea0003800000 */
.L_x_1719:
        /* <DEDUP_REMOVED lines=23> */
.L_x_1713:
        /* <DEDUP_REMOVED lines=41> */
.L_x_1721:
        /* <DEDUP_REMOVED lines=47> */
.L_x_1723:
[----:B------:R-:W-:Y:S05]  /*6ad0*/  BSYNC B0 ;  /* 0x0000000000007941 */ /* 0x000fea0003800000 */
.L_x_1722:
        /* <DEDUP_REMOVED lines=21> */
.L_x_1725:
[----:B------:R-:W-:Y:S05]  /*6c30*/  BSYNC B0 ;  /* 0x0000000000007941 */ /* 0x000fea0003800000 */
.L_x_1724:
        /* <DEDUP_REMOVED lines=25> */
.L_x_1727:
[----:B------:R-:W-:Y:S05]  /*6dd0*/  BSYNC B0 ;  /* 0x0000000000007941 */ /* 0x000fea0003800000 */
.L_x_1726:
        /* <DEDUP_REMOVED lines=22> */
.L_x_1682:
        /* <DEDUP_REMOVED lines=21> */
.L_x_1729:
        /* <DEDUP_REMOVED lines=13> */
.L_x_1731:
[----:B------:R-:W-:-:S05]  /*7160*/  ULDC UR4, c[0x0][0x8bc] ;  /* 0x00022f0000047ab9 */ /* 0x000fca0000000800 */
.L_x_1730:
        /* <DEDUP_REMOVED lines=26> */
[----:B------:R-:W-:Y:S01]  /*7310*/  ULDC UR10, c[0x0][0x280] ;  /* 0x0000a000000a7ab9 */ /* 0x000fe20000000800 */
[----:B-1----:R-:W-:-:S11]  /*7320*/  USHF.R.S32.HI UR15, URZ, 0x1f, UR7 ;  /* 0x0000001f3f0f7899 */ /* 0x002fd60008011407 */
[----:B--2---:R-:W-:Y:S02]  /*7330*/  @P0 R2UR UR4, R0 ;  /* 0x00000000000402ca */ /* 0x004fe400000e0000 */
[----:B------:R-:W-:-:S04]  /*7340*/  ISETP.NE.U32.AND P0, PT, RZ, UR8, PT ;  /* 0x00000008ff007c0c */ /* 0x000fc8000bf05070 */
        /* <DEDUP_REMOVED lines=14> */
.L_x_1732:
        /* <DEDUP_REMOVED lines=13> */
.L_x_1733:
        /* <DEDUP_REMOVED lines=12> */
.L_x_1734:
[----:B------:R-:W-:Y:S01]  /*75c0*/  UIADD3 UR8, -UR12, UR10, UR6 ;  /* 0x0000000a0c087290 */ /* 0x000fe2000fffe106 */
[----:B------:R-:W-:Y:S01]  /*75d0*/  ISETP.LE.AND P0, PT, RZ, UR22, PT ;  /* 0x00000016ff007c0c */ /* 0x000fe2000bf03270 */
[----:B------:R-:W-:Y:S01]  /*75e0*/  ULDC UR9, c[0x0][0x74c] ;  /* 0x0001d30000097ab9 */ /* 0x000fe20000000800 */
[----:B------:R-:W-:Y:S01]  /*75f0*/  ULDC UR20, c[0x0][0x288] ;  /* 0x0000a20000147ab9 */ /* 0x000fe20000000800 */
[----:B------:R-:W-:Y:S02]  /*7600*/  UIADD3 UR9, UR8, -UR9, URZ ;  /* 0x8000000908097290 */ /* 0x000fe4000fffe03f */
[----:B------:R-:W-:Y:S02]  /*7610*/  UIADD3 UR8, UR10, 0x3f, URZ ;  /* 0x0000003f0a087890 */ /* 0x000fe4000fffe03f */
[----:B------:R-:W-:Y:S02]  /*7620*/  USHF.R.S32.HI UR11, URZ, 0x1f, UR9 ;  /* 0x0000001f3f0b7899 */ /* 0x000fe40008011409 */
[----:B------:R-:W-:-:S02]  /*7630*/  USHF.R.S32.HI UR14, URZ, 0x1f, UR13 ;  /* 0x0000001f3f0e7899 */ /* 0x000fc4000801140d */
[----:B------:R-:W-:Y:S02]  /*7640*/  ULEA.HI UR11, UR11, UR9, URZ, 0x6 ;  /* 0x000000090b0b7291 */ /* 0x000fe4000f8f303f */
[----:B------:R-:W-:Y:S02]  /*7650*/  USHF.R.S32.HI UR9, URZ, 0x1f, UR8 ;  /* 0x0000001f3f097899 */ /* 0x000fe40008011408 */
[----:B------:R-:W-:Y:S02]  /*7660*/  USHF.R.S32.HI UR11, URZ, 0x6, UR11 ;  /* 0x000000063f0b7899 */ /* 0x000fe4000801140b */
[----:B------:R-:W-:Y:S02]  /*7670*/  ULEA.HI UR8, UR9, UR8, URZ, 0x6 ;  /* 0x0000000809087291 */ /* 0x000fe4000f8f303f */
[----:B------:R-:W-:Y:S02]  /*7680*/  UISETP.LT.AND UP1, UPT, URZ, UR11, UPT ;  /* 0x0000000b3f00728c */ /* 0x000fe4000bf21270 */
[----:B------:R-:W-:-:S02]  /*7690*/  USHF.R.S32.HI UR8, URZ, 0x6, UR8 ;  /* 0x000000063f087899 */ /* 0x000fc40008011408 */
[----:B------:R-:W-:Y:S02]  /*76a0*/  USEL UR16, UR13, URZ, !UP0 ;  /* 0x0000003f0d107287 */ /* 0x000fe4000c000000 */
[----:B------:R-:W-:Y:S02]  /*76b0*/  USEL UR9, URZ, UR11, !UP1 ;  /* 0x0000000b3f097287 */ /* 0x000fe4000c800000 */
[----:B------:R-:W-:Y:S01]  /*76c0*/  UIMAD UR13, UR13, UR20, URZ ;  /* 0x000000140d0d72a4 */ /* 0x000fe2000f8e023f */
[----:B------:R-:W-:Y:S01]  /*76d0*/  UMOV UR11, UR8 ;  /* 0x00000008000b7c82 */ /* 0x000fe20008000000 */
[----:B------:R-:W-:Y:S10]  /*76e0*/  @!P0 BRA `(.L_x_1735) ;  /* 0x0000000000208947 */ /* 0x000ff40003800000 */
[----:B------:R-:W-:-:S03]  /*76f0*/  UIADD3 UR6, UR6, 0xbf, UR10 ;  /* 0x000000bf06067890 */ /* 0x000fc6000fffe00a */
[----:B------:R-:W-:Y:S02]  /*7700*/  ULDC UR10, c[0x0][0x748] ;  /* 0x0001d200000a7ab9 */ /* 0x000fe40000000800 */
[----:B------:R-:W-:-:S04]  /*7710*/  UIADD3 UR6, UR6, UR10, -UR12 ;  /* 0x0000000a06067290 */ /* 0x000fc8000fffe80c */
[----:B------:R-:W-:-:S04]  /*7720*/  USHF.R.S32.HI UR10, URZ, 0x1f, UR6 ;  /* 0x0000001f3f0a7899 */ /* 0x000fc80008011406 */
[----:B------:R-:W-:-:S04]  /*7730*/  ULEA.HI UR10, UR10, UR6, URZ, 0x6 ;  /* 0x000000060a0a7291 */ /* 0x000fc8000f8f303f */
[----:B------:R-:W-:-:S04]  /*7740*/  USHF.R.S32.HI UR10, URZ, 0x6, UR10 ;  /* 0x000000063f0a7899 */ /* 0x000fc8000801140a */
[----:B------:R-:W-:-:S04]  /*7750*/  UISETP.LT.AND UP1, UPT, UR8, UR10, UPT ;  /* 0x0000000a0800728c */ /* 0x000fc8000bf21270 */
[----:B------:R-:W-:-:S12]  /*7760*/  USEL UR11, UR8, UR10, UP1 ;  /* 0x0000000a080b7287 */ /* 0x000fd80008800000 */
.L_x_1735:
[----:B------:R-:W-:Y:S02]  /*7770*/  UISETP.GT.AND UP1, UPT, UR11, UR9, UPT ;  /* 0x000000090b00728c */ /* 0x000fe4000bf24270 */
[----:B------:R-:W-:Y:S02]  /*7780*/  USEL UR21, UR14, URZ, !UP0 ;  /* 0x0000003f0e157287 */ /* 0x000fe4000c000000 */
[----:B------:R-:W-:Y:S02]  /*7790*/  UIADD3 UR23, UP0, UR13, UR7, URZ ;  /* 0x000000070d177290 */ /* 0x000fe4000ff1e03f */
[----:B------:R-:W-:Y:S02]  /*77a0*/  PLOP3.LUT P1, PT, PT, PT, UP1, 0x80, 0x0 ;  /* 0x000000000000781c */ /* 0x000fe40003f2f018 */
[----:B------:R-:W-:Y:S01]  /*77b0*/  ELECT P0, URZ, PT ;  /* 0x00000000003f782f */ /* 0x000fe20003800000 */
[----:B------:R-:W-:-:S10]  /*77c0*/  ULEA.HI.X.SX32 UR10, UR13, UR15, 0x1, UP0 ;  /* 0x0000000f0d0a7291 */ /* 0x000fd400080f0e3f */
[----:B------:R-:W-:Y:S05]  /*77d0*/  @!P1 BRA `(.L_x_1736) ;  /* 0x0000001000909947 */ /* 0x000fea0003800000 */
[----:B------:R-:W-:Y:S01]  /*77e0*/  ULDC.64 UR18, c[0x0][0x2d8] ;  /* 0x0000b60000127ab9 */ /* 0x000fe20000000a00 */
[----:B------:R-:W1:Y:S01]  /*77f0*/  S2R R0, SR_TID.X ;  /* 0x0000000000007919 */ /* 0x000e620000002100 */
[----:B------:R-:W-:Y:S02]  /*7800*/  UIMAD UR6, UR15, UR18, URZ ;  /* 0x000000120f0672a4 */ /* 0x000fe4000f8e023f */
[----:B------:R-:W-:Y:S02]  /*7810*/  UIMAD.WIDE.U32 UR12, UR7, UR18, URZ ;  /* 0x00000012070c72a5 */ /* 0x000fe4000f8e003f */
[----:B------:R-:W-:Y:S02]  /*7820*/  UIMAD UR19, UR7, UR19, UR6 ;  /* 0x00000013071372a4 */ /* 0x000fe4000f8e0206 */
[----:B------:R-:W-:Y:S02]  /*7830*/  UIADD3 UR7, -UR9, UR11, URZ ;  /* 0x0000000b09077290 */ /* 0x000fe4000fffe13f */
[----:B------:R-:W-:-:S02]  /*7840*/  UIADD3 UR6, UP0, UR4, UR12, URZ ;  /* 0x0000000c04067290 */ /* 0x000fc4000ff1e03f */
[----:B------:R-:W-:Y:S02]  /*7850*/  UIADD3 UR19, UR13, UR19, URZ ;  /* 0x000000130d137290 */ /* 0x000fe4000fffe03f */
[----:B------:R-:W-:Y:S02]  /*7860*/  ULOP3.LUT UR17, UR7, 0x1, URZ, 0xc0, !UPT ;  /* 0x0000000107117892 */ /* 0x000fe4000f8ec03f */
[----:B------:R-:W-:Y:S02]  /*7870*/  UIADD3.X UR7, UR5, UR19, URZ, UP0, !UPT ;  /* 0x0000001305077290 */ /* 0x000fe400087fe43f */
[----:B------:R-:W-:Y:S01]  /*7880*/  UISETP.NE.U32.AND UP0, UPT, UR17, 0x1, UPT ;  /* 0x000000011100788c */ /* 0x000fe2000bf05070 */
[----:B------:R-:W-:Y:S02]  /*7890*/  ULDC.64 UR14, c[0x0][0x2e0] ;  /* 0x0000b800000e7ab9 */ /* 0x000fe40000000a00 */
[----:B------:R-:W-:-:S03]  /*78a0*/  UIMAD UR18, UR21, UR14, URZ ;  /* 0x0000000e151272a4 */ /* 0x000fc6000f8e023f */
[----:B------:R-:W-:Y:S01]  /*78b0*/  PLOP3.LUT P1, PT, PT, PT, UP0, 0x80, 0x0 ;  /* 0x000000000000781c */ /* 0x000fe20003f2f008 */
[----:B------:R-:W-:Y:S02]  /*78c0*/  UIMAD.WIDE.U32 UR6, UR16, UR14, UR6 ;  /* 0x0000000e100672a5 */ /* 0x000fe4000f8e0006 */
[----:B------:R-:W-:Y:S01]  /*78d0*/  UIMAD UR18, UR16, UR15, UR18 ;  /* 0x0000000f101272a4 */ /* 0x000fe2000f8e0212 */
[----:B------:R-:W-:Y:S02]  /*78e0*/  ULDC UR21, c[0x0][0x760] ;  /* 0x0001d80000157ab9 */ /* 0x000fe40000000800 */
[----:B------:R-:W-:Y:S02]  /*78f0*/  UIMAD UR15, UR20, UR21, URZ ;  /* 0x00000015140f72a4 */ /* 0x000fe4000f8e023f */
[----:B------:R-:W-:Y:S01]  /*7900*/  UIADD3 UR24, UR7, UR18, URZ ;  /* 0x0000001207187290 */ /* 0x000fe2000fffe03f */
[----:B-1----:R-:W-:-:S04]  /*7910*/  LOP3.LUT R9, R0, 0x1f, RZ, 0xc0, !PT ;  /* 0x0000001f00097812 */ /* 0x002fc800078ec0ff */
[----:B------:R-:W-:Y:S07]  /*7920*/  @P1 BRA `(.L_x_1737) ;  /* 0x00000004006c1947 */ /* 0x000fee0003800000 */
        /* <DEDUP_REMOVED lines=11> */
.L_x_1740:
[----:B------:R-:W2:Y:S04]  /*79e0*/  LDG.E.STRONG.GPU R0, desc[UR46][R2.64] ;  /* 0x0000002e02007981 */ /* 0x000ea8000c1ef900 */
[----:B--2---:R-:W-:Y:S01]  /*79f0*/  CCTL.IVALL ;  /* 0x00000000ff00798f */ /* 0x004fe20002000000 */
[----:B------:R-:W-:Y:S05]  /*7a00*/  YIELD ;  /* 0x0000000000007946 */ /* 0x000fea0003800000 */
[----:B------:R-:W-:-:S13]  /*7a10*/  ISETP.NE.AND P1, PT, R0, UR22, PT ;  /* 0x0000001600007c0c */ /* 0x000fda000bf25270 */
[----:B------:R-:W-:Y:S05]  /*7a20*/  @P1 BRA `(.L_x_1740) ;  /* 0xfffffffc00ec1947 */ /* 0x000fea000383ffff */
.L_x_1739:
[----:B------:R-:W-:Y:S05]  /*7a30*/  BSYNC B0 ;  /* 0x0000000000007941 */ /* 0x000fea0003800000 */
.L_x_1738:
[----:B------:R-:W-:-:S03]  /*7a40*/  UMOV UR17, 0xffffffff ;  /* 0xffffffff00117882 */ /* 0x000fc60000000000 */
[----:B------:R-:W-:Y:S05]  /*7a50*/  BRA.DIV UR17, `(.L_x_1741) ;  /* 0x0000004611887947 */ /* 0x000fea000b800000 */
[----:B------:R-:W-:Y:S01]  /*7a60*/  NOP ;  /* 0x0000000000007918 */ /* 0x000fe20000000000 */
.L_x_1824:
        /* <DEDUP_REMOVED lines=22> */
.L_x_1743:
[----:B------:R-:W-:Y:S05]  /*7bd0*/  BSYNC B0 ;  /* 0x0000000000007941 */ /* 0x000fea0003800000 */
.L_x_1742:
        /* <DEDUP_REMOVED lines=20> */
.L_x_1745:
[----:B------:R-:W-:Y:S05]  /*7d20*/  BSYNC B0 ;  /* 0x0000000000007941 */ /* 0x000fea0003800000 */
.L_x_1744:
[----:B------:R-:W-:Y:S06]  /*7d30*/  BAR.ARV 0xa, 0xa0 ;  /* 0x0282800000007b1d */ /* 0x000fec0000002000 */
[----:B------:R-:W-:Y:S04]  /*7d40*/  BSSY B0, `(.L_x_1746) ;  /* 0x0000003000007945 */ /* 0x000fe80003800000 */
[----:B------:R-:W-:Y:S05]  /*7d50*/  @!P0 BRA `(.L_x_1747) ;  /* 0x0000000000048947 */ /* 0x000fea0003800000 */
[----:B------:R-:W-:-:S04]  /*7d60*/  DEPBAR.LE SB0, 0x0 ;  /* 0x000080000000791a */ /* 0x000fc80000000000 */
.L_x_1747:
[----:B------:R-:W-:Y:S05]  /*7d70*/  BSYNC B0 ;  /* 0x0000000000007941 */ /* 0x000fea0003800000 */
.L_x_1746:
        /* <DEDUP_REMOVED lines=19> */
.L_x_1749:
[----:B------:R-:W-:Y:S05]  /*7eb0*/  BSYNC B0 ;  /* 0x0000000000007941 */ /* 0x000fea0003800000 */
.L_x_1748:
[----:B------:R-:W-:Y:S01]  /*7ec0*/  UIADD3 UR17, UR9, 0x1, URZ ;  /* 0x0000000109117890 */ /* 0x000fe2000fffe03f */
[----:B------:R-:W-:Y:S11]  /*7ed0*/  BRA `(.L_x_1750) ;  /* 0x0000000000047947 */ /* 0x000ff60003800000 */
.L_x_1737:
[----:B------:R-:W-:-:S05]  /*7ee0*/  UMOV UR17, UR9 ;  /* 0x0000000900117c82 */ /* 0x000fca0008000000 */
.L_x_1750:
[----:B------:R-:W-:-:S04]  /*7ef0*/  UIADD3 UR9, UR9, 0x1, URZ ;  /* 0x0000000109097890 */ /* 0x000fc8000fffe03f */
[----:B------:R-:W-:-:S03]  /*7f00*/  UISETP.NE.AND UP0, UPT, UR11, UR9, UPT ;  /* 0x000000090b00728c */ /* 0x000fc6000bf05270 */
[----:B------:R-:W-:-:S03]  /*7f10*/  UMOV UR9, UR17 ;  /* 0x0000001100097c82 */ /* 0x000fc60008000000 */
[----:B------:R-:W-:-:S13]  /*7f20*/  PLOP3.LUT P1, PT, PT, PT, UP0, 0x80, 0x0 ;  /* 0x000000000000781c */ /* 0x000fda0003f2f008 */
[----:B------:R-:W-:Y:S05]  /*7f30*/  @!P1 BRA `(.L_x_1736) ;  /* 0x0000000800b89947 */ /* 0x000fea0003800000 */
[----:B------:R-:W-:Y:S01]  /*7f40*/  UMOV UR13, UR19 ;  /* 0x00000013000d7c82 */ /* 0x000fe20008000000 */
[----:B------:R-:W-:Y:S01]  /*7f50*/  ULDC.64 UR20, c[0x0][0x2c0] ;  /* 0x0000b00000147ab9 */ /* 0x000fe20000000a00 */
[----:B------:R-:W-:Y:S01]  /*7f60*/  UIMAD.WIDE.U32 UR12, UR16, UR14, UR12 ;  /* 0x0000000e100c72a5 */ /* 0x000fe2000f8e000c */
[----:B------:R-:W-:-:S03]  /*7f70*/  UMOV UR9, UR17 ;  /* 0x0000001100097c82 */ /* 0x000fc60008000000 */
[----:B------:R-:W-:-:S04]  /*7f80*/  UIADD3 UR4, UP0, UR4, UR12, URZ ;  /* 0x0000000c04047290 */ /* 0x000fc8000ff1e03f */
[----:B------:R-:W-:Y:S02]  /*7f90*/  UIADD3.X UR5, UR5, UR18, UR13, UP0, !UPT ;  /* 0x0000001205057290 */ /* 0x000fe400087fe40d */
[----:B------:R-:W-:-:S04]  /*7fa0*/  ULEA UR14, UP0, UR4, UR20, 0x2 ;  /* 0x00000014040e7291 */ /* 0x000fc8000f80103f */
[----:B------:R-:W-:Y:S02]  /*7fb0*/  ULEA.HI.X UR5, UR4, UR21, UR5, 0x2, UP0 ;  /* 0x0000001504057291 */ /* 0x000fe400080f1405 */
[----:B------:R-:W-:Y:S01]  /*7fc0*/  UIADD3 UR14, UP0, UR14, 0x3000, URZ ;  /* 0x000030000e0e7890 */ /* 0x000fe2000ff1e03f */
[----:B------:R-:W-:-:S03]  /*7fd0*/  UMOV UR4, URZ ;  /* 0x0000003f00047c82 */ /* 0x000fc60008000000 */
[----:B------:R-:W-:-:S12]  /*7fe0*/  UIADD3.X UR5, URZ, UR5, URZ, UP0, !UPT ;  /* 0x000000053f057290 */ /* 0x000fd800087fe43f */
.L_x_1775:
        /* <DEDUP_REMOVED lines=11> */
.L_x_1753:
[----:B------:R-:W2:Y:S04]  /*80a0*/  LDG.E.STRONG.GPU R0, desc[UR46][R2.64] ;  /* 0x0000002e02007981 */ /* 0x000ea8000c1ef900 */
[----:B--2---:R-:W-:Y:S01]  /*80b0*/  CCTL.IVALL ;  /* 0x00000000ff00798f */ /* 0x004fe20002000000 */
[----:B------:R-:W-:Y:S05]  /*80c0*/  YIELD ;  /* 0x0000000000007946 */ /* 0x000fea0003800000 */
[----:B------:R-:W-:-:S13]  /*80d0*/  ISETP.NE.AND P1, PT, R0, UR22, PT ;  /* 0x0000001600007c0c */ /* 0x000fda000bf25270 */
[----:B------:R-:W-:Y:S05]  /*80e0*/  @P1 BRA `(.L_x_1753) ;  /* 0xfffffffc00ec1947 */ /* 0x000fea000383ffff */
.L_x_1752:
[----:B------:R-:W-:Y:S05]  /*80f0*/  BSYNC B0 ;  /* 0x0000000000007941 */ /* 0x000fea0003800000 */
.L_x_1751:
[----:B------:R-:W-:-:S03]  /*8100*/  UMOV UR16, 0xffffffff ;  /* 0xffffffff00107882 */ /* 0x000fc60000000000 */
[----:B------:R-:W-:Y:S05]  /*8110*/  BRA.DIV UR16, `(.L_x_1754) ;  /* 0x0000003e10f47947 */ /* 0x000fea000b800000 */
[----:B------:R-:W-:Y:S01]  /*8120*/  NOP ;  /* 0x0000000000007918 */ /* 0x000fe20000000000 */
.L_x_1827:
        /* <DEDUP_REMOVED lines=9> */
[----:B------:R-:W-:-:S03]  /*81c0*/  UMOV UR27, 0x14f00000 ;  /* 0x14f00000001b7882 */ /* 0x000fc60000000000 */
[----:B------:R-:W-:Y:S02]  /*81d0*/  ULEA.HI.X.SX32 UR16, UR16, UR24, 0x1, UP0 ;  /* 0x0000001810107291 */ /* 0x000fe400080f0e3f */
[----:B------:R-:W-:-:S04]  /*81e0*/  ULEA UR18, UP0, UR26, UR18, 0x2 ;  /* 0x000000121a127291 */ /* 0x000fc8000f80103f */
[----:B------:R-:W-:-:S03]  /*81f0*/  ULEA.HI.X UR19, UR26, UR19, UR16, 0x2, UP0 ;  /* 0x000000131a137291 */ /* 0x000fc600080f1410 */
[----:B------:R-:W-:Y:S01]  /*8200*/  UMOV UR16, 0x300 ;  /* 0x0000030000107882 */ /* 0x000fe20000000000 */
[----:B------:R-:W-:Y:S01]  /*8210*/  UMOV UR26, 0x0 ;  /* 0x00000000001a7882 */ /* 0x000fe20000000000 */
[----:B-1----:R-:W-:-:S04]  /*8220*/  ULEA UR21, UR25, UR21, 0x18 ;  /* 0x0000001519157291 */ /* 0x002fc8000f8ec03f */
[----:B------:R-:W-:-:S09]  /*8230*/  UIADD3 UR21, UR21, 0xc000, URZ ;  /* 0x0000c00015157890 */ /* 0x000fd2000fffe03f */
[----:B------:R1:W-:Y:S02]  /*8240*/  UBLKRED.G.S.ADD.F32.RN [UR18], [UR21], UR16, desc[UR26] ;  /* 0x00001a12150073bb */ /* 0x0003e400080a1410 */
[----:B-1----:R0:W-:Y:S02]  /*8250*/  UTMACMDFLUSH ;  /* 0x00000000000079b7 */ /* 0x0021e40000000000 */
.L_x_1756:
[----:B------:R-:W-:Y:S05]  /*8260*/  BSYNC B0 ;  /* 0x0000000000007941 */ /* 0x000fea0003800000 */
.L_x_1755:
[----:B------:R-:W-:Y:S01]  /*8270*/  UIMAD UR16, UR17, 0x1800, UR4 ;  /* 0x00001800111078a4 */ /* 0x000fe2000f8e0204 */
[----:B------:R-:W-:Y:S06]  /*8280*/  BAR.SYNC.DEFER_BLOCKING 0xe, 0xa0 ;  /* 0x0382800000007b1d */ /* 0x000fec0000010000 */
[----:B------:R-:W-:Y:S01]  /*8290*/  UMOV UR18, UR14 ;  /* 0x0000000e00127c82 */ /* 0x000fe20008000000 */
[----:B------:R-:W-:Y:S01]  /*82a0*/  UMOV UR19, UR5 ;  /* 0x0000000500137c82 */ /* 0x000fe20008000000 */
[----:B------:R-:W-:Y:S01]  /*82b0*/  BSSY B0, `(.L_x_1757) ;  /* 0x000000d000007945 */ /* 0x000fe20003800000 */
[----:B------:R-:W-:-:S03]  /*82c0*/  UIMAD.WIDE UR18, UR16, 0x4, UR18 ;  /* 0x00000004101278a5 */ /* 0x000fc6000f8e0212 */
[----:B------:R-:W-:Y:S09]  /*82d0*/  @!P0 BRA `(.L_x_1758) ;  /* 0x0000000000288947 */ /* 0x000ff20003800000 */
        /* <DEDUP_REMOVED lines=10> */
.L_x_1758:
[----:B------:R-:W-:Y:S05]  /*8380*/  BSYNC B0 ;  /* 0x0000000000007941 */ /* 0x000fea0003800000 */
.L_x_1757:
[----:B------:R-:W-:Y:S06]  /*8390*/  BAR.ARV 0xa, 0xa0 ;  /* 0x0282800000007b1d */ /* 0x000fec0000002000 */
[----:B------:R-:W-:Y:S04]  /*83a0*/  BSSY B0, `(.L_x_1759) ;  /* 0x0000003000007945 */ /* 0x000fe80003800000 */
[----:B------:R-:W-:Y:S05]  /*83b0*/  @!P0 BRA `(.L_x_1760) ;  /* 0x0000000000048947 */ /* 0x000fea0003800000 */
[----:B------:R-:W-:-:S04]  /*83c0*/  DEPBAR.LE SB0, 0x0 ;  /* 0x000080000000791a */ /* 0x000fc80000000000 */
.L_x_1760:
[----:B------:R-:W-:Y:S05]  /*83d0*/  BSYNC B0 ;  /* 0x0000000000007941 */ /* 0x000fea0003800000 */
.L_x_1759:
        /* <DEDUP_REMOVED lines=19> */
.L_x_1762:
[----:B------:R-:W-:Y:S05]  /*8510*/  BSYNC B0 ;  /* 0x0000000000007941 */ /* 0x000fea0003800000 */
.L_x_1761:
        /* <DEDUP_REMOVED lines=9> */
.L_x_1765:
[----:B------:R-:W2:Y:S04]  /*85b0*/  LDG.E.STRONG.GPU R0, desc[UR46][R2.64] ;  /* 0x0000002e02007981 */ /* 0x000ea8000c1ef900 */
[----:B--2---:R-:W-:Y:S01]  /*85c0*/  CCTL.IVALL ;  /* 0x00000000ff00798f */ /* 0x004fe20002000000 */
[----:B------:R-:W-:Y:S05]  /*85d0*/  YIELD ;  /* 0x0000000000007946 */ /* 0x000fea0003800000 */
[----:B------:R-:W-:-:S13]  /*85e0*/  ISETP.NE.AND P1, PT, R0, UR22, PT ;  /* 0x0000001600007c0c */ /* 0x000fda000bf25270 */
[----:B------:R-:W-:Y:S05]  /*85f0*/  @P1 BRA `(.L_x_1765) ;  /* 0xfffffffc00ec1947 */ /* 0x000fea000383ffff */
.L_x_1764:
[----:B------:R-:W-:Y:S05]  /*8600*/  BSYNC B0 ;  /* 0x0000000000007941 */ /* 0x000fea0003800000 */
.L_x_1763:
[----:B------:R-:W-:-:S03]  /*8610*/  UMOV UR12, 0xffffffff ;  /* 0xffffffff000c7882 */ /* 0x000fc60000000000 */
[----:B------:R-:W-:Y:S05]  /*8620*/  BRA.DIV UR12, `(.L_x_1766) ;  /* 0x0000003a0ccc7947 */ /* 0x000fea000b800000 */
[----:B------:R-:W-:Y:S01]  /*8630*/  NOP ;  /* 0x0000000000007918 */ /* 0x000fe20000000000 */
.L_x_1830:
        /* <DEDUP_REMOVED lines=15> */
.L_x_1768:
[----:B------:R-:W-:Y:S05]  /*8730*/  BSYNC B0 ;  /* 0x0000000000007941 */ /* 0x000fea0003800000 */
.L_x_1767:
        /* <DEDUP_REMOVED lines=15> */
.L_x_1770:
[----:B------:R-:W-:Y:S05]  /*8830*/  BSYNC B0 ;  /* 0x0000000000007941 */ /* 0x000fea0003800000 */
.L_x_1769:
[----:B------:R-:W-:Y:S06]  /*8840*/  BAR.ARV 0xa, 0xa0 ;  /* 0x0282800000007b1d */ /* 0x000fec0000002000 */
[----:B------:R-:W-:Y:S04]  /*8850*/  BSSY B0, `(.L_x_1771) ;  /* 0x0000003000007945 */ /* 0x000fe80003800000 */
[----:B------:R-:W-:Y:S05]  /*8860*/  @!P0 BRA `(.L_x_1772) ;  /* 0x0000000000048947 */ /* 0x000fea0003800000 */
[----:B------:R-:W-:-:S04]  /*8870*/  DEPBAR.LE SB0, 0x0 ;  /* 0x000080000000791a */ /* 0x000fc80000000000 */
.L_x_1772:
[----:B------:R-:W-:Y:S05]  /*8880*/  BSYNC B0 ;  /* 0x0000000000007941 */ /* 0x000fea0003800000 */
.L_x_1771:
        /* <DEDUP_REMOVED lines=19> */
.L_x_1774:
[----:B------:R-:W-:Y:S05]  /*89c0*/  BSYNC B0 ;  /* 0x0000000000007941 */ /* 0x000fea0003800000 */
.L_x_1773:
[----:B------:R-:W-:Y:S02]  /*89d0*/  UIADD3 UR9, UR9, 0x2, URZ ;  /* 0x0000000209097890 */ /* 0x000fe4000fffe03f */
[----:B------:R-:W-:Y:S02]  /*89e0*/  UIADD3 UR4, UR4, 0x3000, URZ ;  /* 0x0000300004047890 */ /* 0x000fe4000fffe03f */
[----:B------:R-:W-:-:S06]  /*89f0*/  UISETP.GE.AND UP0, UPT, UR9, UR11, UPT ;  /* 0x0000000b0900728c */ /* 0x000fcc000bf06270 */
[----:B------:R-:W-:-:S13]  /*8a00*/  PLOP3.LUT P1, PT, PT, PT, UP0, 0x80, 0x0 ;  /* 0x000000000000781c */ /* 0x000fda0003f2f008 */
[----:B------:R-:W-:Y:S05]  /*8a10*/  @!P1 BRA `(.L_x_1775) ;  /* 0xfffffff400749947 */ /* 0x000fea000383ffff */
.L_x_1736:
        /* <DEDUP_REMOVED lines=41> */
.L_x_1778:
[----:B------:R-:W-:Y:S05]  /*8cb0*/  BSYNC B0 ;  /* 0x0000000000007941 */ /* 0x000fea0003800000 */
.L_x_1777:
[----:B------:R-:W-:Y:S05]  /*8cc0*/  BRA `(.L_x_1779) ;  /* 0x0000000000047947 */ /* 0x000fea0003800000 */
.L_x_1776:
[----:B------:R-:W-:-:S05]  /*8cd0*/  UMOV UR4, UR9 ;  /* 0x0000000900047c82 */ /* 0x000fca0008000000 */
.L_x_1779:
        /* <DEDUP_REMOVED lines=11> */
.L_x_1784:
        /* <DEDUP_REMOVED lines=24> */
.L_x_1781:
[----:B------:R-:W-:Y:S05]  /*8f10*/  BSYNC B0 ;  /* 0x0000000000007941 */ /* 0x000fea0003800000 */
.L_x_1780:
        /* <DEDUP_REMOVED lines=24> */
.L_x_1783:
[----:B------:R-:W-:Y:S05]  /*90a0*/  BSYNC B0 ;  /* 0x0000000000007941 */ /* 0x000fea0003800000 */
.L_x_1782:
[----:B------:R-:W-:Y:S02]  /*90b0*/  UIADD3 UR7, UR7, 0x2, URZ ;  /* 0x0000000207077890 */ /* 0x000fe4000fffe03f */
[----:B------:R-:W-:Y:S02]  /*90c0*/  ULEA UR5, UR19, UR5, 0x1 ;  /* 0x0000000513057291 */ /* 0x000fe4000f8e083f */
[----:B------:R-:W-:Y:S02]  /*90d0*/  ULEA UR6, UR19, UR6, 0x1 ;  /* 0x0000000613067291 */ /* 0x000fe4000f8e083f */
[----:B------:R-:W-:-:S13]  /*90e0*/  ISETP.NE.AND P0, PT, RZ, UR7, PT ;  /* 0x00000007ff007c0c */ /* 0x000fda000bf05270 */
[----:B------:R-:W-:Y:S05]  /*90f0*/  @!P0 BRA `(.L_x_1687) ;  /* 0x0000002c00748947 */ /* 0x000fea0003800000 */
[----:B------:R-:W-:Y:S05]  /*9100*/  BRA `(.L_x_1784) ;  /* 0xfffffffc00207947 */ /* 0x000fea000383ffff */
.L_x_1728:
        /* <DEDUP_REMOVED lines=14> */
.L_x_1785:
        /* <DEDUP_REMOVED lines=14> */
.L_x_1787:
[----:B------:R-:W-:-:S05]  /*92d0*/  ULDC UR4, c[0x0][0x8bc] ;  /* 0x00022f0000047ab9 */ /* 0x000fca0000000800 */
.L_x_1786:
        /* <DEDUP_REMOVED lines=59> */
.L_x_1789:
        /* <DEDUP_REMOVED lines=13> */
.L_x_1790:
        /* <DEDUP_REMOVED lines=8> */
.L_x_1791:
        /* <DEDUP_REMOVED lines=21> */
.L_x_1792:
        /* <DEDUP_REMOVED lines=50> */
.L_x_1831:
        /* <DEDUP_REMOVED lines=15> */
.L_x_1795:
        /* <DEDUP_REMOVED lines=127> */
.L_x_1806:
[----:B-123--:R-:W-:-:S04]  /*a530*/  SHF.L.U32 R18, R10, 0x1f, RZ ;  /* 0x0000001f0a127819 */ /* 0x00efc800000006ff */
[----:B------:R-:W2:Y:S02]  /*a540*/  SYNCS.PHASECHK.TRANS64.TRYWAIT P1, [R15+URZ+0x26840], R18 ;  /* 0x026840120f0075a7 */ /* 0x000ea4000802017f */
[----:B--2---:R-:W-:Y:S05]  /*a550*/  @!P1 BRA `(.L_x_1798) ;  /* 0x0000001c00309947 */ /* 0x004fea0003800000 */
.L_x_1832:
        /* <DEDUP_REMOVED lines=8> */
.L_x_1799:
        /* <DEDUP_REMOVED lines=44> */
.L_x_1833:
        /* <DEDUP_REMOVED lines=8> */
.L_x_1801:
        /* <DEDUP_REMOVED lines=44> */
.L_x_1834:
        /* <DEDUP_REMOVED lines=8> */
.L_x_1803:
        /* <DEDUP_REMOVED lines=38> */
.L_x_1836:
        /* <DEDUP_REMOVED lines=8> */
.L_x_1805:
        /* <DEDUP_REMOVED lines=44> */
.L_x_1797:
[----:B------:R-:W4:Y:S02]  /*b200*/  LDL.LU R4, [R1+0x8] ;  /* 0x0000080001047983 */ /* 0x000f240000300800 */
[----:B----4-:R-:W-:Y:S02]  /*b210*/  ISETP.NE.AND P1, PT, R4, RZ, PT ;  /* 0x000000ff0400720c */ /* 0x010fe40003f25270 */
[----:B------:R4:W5:Y:S11]  /*b220*/  LDL R4, [R1+0x4] ;  /* 0x0000040001047983 */ /* 0x0009760000100800 */
[----:B----4-:R-:W-:Y:S05]  /*b230*/  @!P1 BRA `(.L_x_1796) ;  /* 0x0000000400949947 */ /* 0x010fea0003800000 */
[----:B------:R-:W-:-:S04]  /*b240*/  SHF.L.U32 R12, R10, 0x1f, RZ ;  /* 0x0000001f0a0c7819 */ /* 0x000fc800000006ff */
[----:B------:R-:W4:Y:S02]  /*b250*/  SYNCS.PHASECHK.TRANS64.TRYWAIT P1, [R15+URZ+0x26840], R12 ;  /* 0x0268400c0f0075a7 */ /* 0x000f24000802017f */
[----:B----4-:R-:W-:Y:S05]  /*b260*/  @!P1 BRA `(.L_x_1807) ;  /* 0x0000001000409947 */ /* 0x010fea0003800000 */
.L_x_1837:
        /* <DEDUP_REMOVED lines=8> */
.L_x_1808:
        /* <DEDUP_REMOVED lines=41> */
.L_x_1838:
        /* <DEDUP_REMOVED lines=8> */
.L_x_1810:
        /* <DEDUP_REMOVED lines=41> */
.L_x_1796:
[----:B------:R-:W1:Y:S01]  /*b890*/  S2R R0, SR_TID.X ;  /* 0x0000000000007919 */ /* 0x000e620000002100 */
[----:B------:R-:W-:Y:S01]  /*b8a0*/  IMAD R3, R16, 0x8, R15 ;  /* 0x0000000810037824 */ /* 0x000fe200078e020f */
[----:B-1----:R-:W-:Y:S02]  /*b8b0*/  LOP3.LUT R2, R0, 0x7f, RZ, 0xc0, !PT ;  /* 0x0000007f00027812 */ /* 0x002fe400078ec0ff */
[----:B------:R-:W-:Y:S02]  /*b8c0*/  SHF.L.U32 R0, R10, 0x1f, RZ ;  /* 0x0000001f0a007819 */ /* 0x000fe400000006ff */
[----:B------:R-:W-:Y:S02]  /*b8d0*/  ISETP.NE.AND P1, PT, R2, RZ, PT ;  /* 0x000000ff0200720c */ /* 0x000fe40003f25270 */
[----:B------:R-:W1:Y:S02]  /*b8e0*/  SYNCS.PHASECHK.TRANS64.TRYWAIT P0, [R3+URZ+0x26840], R0 ;  /* 0x02684000030075a7 */ /* 0x000e64000800017f */
[----:B-1----:R-:W-:Y:S09]  /*b8f0*/  @!P0 BRA `(.L_x_1811) ;  /* 0x0000000800c48947 */ /* 0x002ff20003800000 */
.L_x_1839:
[----:B------:R-:W-:Y:S05]  /*b900*/  @P1 BRA `(.L_x_1812) ;  /* 0x0000000000181947 */ /* 0x000fea0003800000 */
[----:B------:R-:W1:Y:S01]  /*b910*/  S2R R2, SR_TID.X ;  /* 0x0000000000027919 */ /* 0x000e620000002100 */
[----:B------:R-:W-:-:S04]  /*b920*/  IMAD.MOV.U32 R0, RZ, RZ, 0x3100 ;  /* 0x00003100ff007424 */ /* 0x000fc800078e00ff */
[----:B------:R1:W-:Y:S02]  /*b930*/  SYNCS.ARRIVE.TRANS64 RZ, [R3+URZ+0x26830], R0 ;  /* 0x0268300003ff79a7 */ /* 0x0003e4000800003f */
[----:B-1----:R-:W-:-:S13]  /*b940*/  LOP3.LUT P0, RZ, R2, 0x1f, RZ, 0xc0, !PT ;  /* 0x0000001f02ff7812 */ /* 0x002fda000780c0ff */
[----:B------:R-:W-:Y:S05]  /*b950*/  @!P0 BRA `(.L_x_1812) ;  /* 0x0000000000048947 */ /* 0x000fea0003800000 */
[----:B------:R-:W-:Y:S01]  /*b960*/  BPT.TRAP 0x1 ;  /* 0x000000040000795c */ /* 0x000fe20000300000 */
.L_x_1812:
        /* <DEDUP_REMOVED lines=48> */
.L_x_1793:
[----:B------:R-:W-:Y:S05]  /*bc70*/  BSYNC B0 ;  /* 0x0000000000007941 */ /* 0x000fea0003800000 */
.L_x_1788:
[----:B------:R-:W-:-:S03]  /*bc80*/  UMOV UR8, 0xffffffff ;  /* 0xffffffff00087882 */ /* 0x000fc60000000000 */
[----:B------:R-:W-:Y:S05]  /*bc90*/  BRA.DIV UR8, `(.L_x_1813) ;  /* 0x0000000608f07947 */ /* 0x000fea000b800000 */
[----:B------:R-:W-:-:S13]  /*bca0*/  ELECT P6, URZ, PT ;  /* 0x00000000003f782f */ /* 0x000fda00038c0000 */
.L_x_1842:
[----:B------:R-:W-:Y:S05]  /*bcb0*/  @!P6 BRA `(.L_x_1687) ;  /* 0x000000000084e947 */ /* 0x000fea0003800000 */
[----:B------:R-:W-:-:S06]  /*bcc0*/  ULOP3.LUT UR8, UR38, 0x2, URZ, 0xfc, !UPT ;  /* 0x0000000226087892 */ /* 0x000fcc000f8efc3f */
[----:B------:R-:W-:-:S05]  /*bcd0*/  IMAD.U32 R2, RZ, RZ, UR8 ;  /* 0x00000008ff027e24 */ /* 0x000fca000f8e00ff */
[----:B------:R-:W-:-:S13]  /*bce0*/  ISETP.NE.AND P2, PT, R2, 0x3, PT ;  /* 0x000000030200780c */ /* 0x000fda0003f45270 */
[----:B------:R-:W-:Y:S05]  /*bcf0*/  @!P2 BRA `(.L_x_1814) ;  /* 0x000000000004a947 */ /* 0x000fea0003800000 */
[----:B---3--:R-:W-:Y:S01]  /*bd00*/  BPT.TRAP 0x1 ;  /* 0x000000040000795c */ /* 0x008fe20000300000 */
.L_x_1814:
        /* <DEDUP_REMOVED lines=15> */
.L_x_1843:
[----:B------:R-:W2:Y:S02]  /*be00*/  SYNCS.PHASECHK.TRANS64.TRYWAIT P0, [R3+URZ], R2 ;  /* 0x00000002030075a7 */ /* 0x000ea4000800017f */
[----:B--2---:R-:W-:Y:S05]  /*be10*/  @!P0 BRA `(.L_x_1816) ;  /* 0x0000000400c48947 */ /* 0x004fea0003800000 */
.L_x_1844:
[----:B------:R-:W-:Y:S05]  /*be20*/  @!P2 BRA `(.L_x_1817) ;  /* 0x000000000004a947 */ /* 0x000fea0003800000 */
[----:B---3--:R-:W-:Y:S01]  /*be30*/  BPT.TRAP 0x1 ;  /* 0x000000040000795c */ /* 0x008fe20000300000 */
.L_x_1817:
[----:B--2---:R-:W-:-:S04]  /*be40*/  VIADD R3, R8, 0x26840 ;  /* 0x0002684008037836 */ /* 0x004fc80000000000 */
[----:B------:R-:W-:-:S04]  /*be50*/  IMAD R5, R0, 0x8, R3 ;  /* 0x0000000800057824 */ /* 0x000fc800078e0203 */
[----:B------:R-:W2:Y:S02]  /*be60*/  SYNCS.PHASECHK.TRANS64.TRYWAIT P0, [R5+URZ], R4 ;  /* 0x00000004050075a7 */ /* 0x000ea4000800017f */
[----:B--2---:R-:W-:Y:S05]  /*be70*/  @!P0 BRA `(.L_x_1818) ;  /* 0x0000000400c08947 */ /* 0x004fea0003800000 */
.L_x_1845:
[----:B------:R-:W-:-:S07]  /*be80*/  IMAD R3, R6, 0x8, R3 ;  /* 0x0000000806037824 */ /* 0x000fce00078e0203 */
.L_x_1819:
[----:B----4-:R4:W1:Y:S02]  /*be90*/  SYNCS.PHASECHK.TRANS64.TRYWAIT P0, [R3+URZ], R2 ;  /* 0x00000002030075a7 */ /* 0x010864000800017f */
[----:B-1----:R-:W-:Y:S05]  /*bea0*/  @!P0 NANOSLEEP.SYNCS 0x989680 ;  /* 0x009896800000895d */ /* 0x002fea0003900000 */
[----:B------:R-:W1:Y:S02]  /*beb0*/  @!P0 SYNCS.PHASECHK.TRANS64 P0, [R3+URZ], R2 ;  /* 0x00000002030085a7 */ /* 0x000e64000800007f */
[----:B-1----:R-:W-:Y:S05]  /*bec0*/  @!P0 BRA `(.L_x_1819) ;  /* 0xfffffffc00f08947 */ /* 0x002fea000383ffff */
.L_x_1687:
[----:B---3--:R-:W-:Y:S05]  /*bed0*/  BSYNC B6 ;  /* 0x0000000000067941 */ /* 0x008fea0003800000 */
.L_x_1681:
[----:B------:R-:W-:Y:S05]  /*bee0*/  EXIT ;  /* 0x000000000000794d */ /* 0x000fea0003800000 */
.L_x_1698:
[----:B------:R-:W-:Y:S02]  /*bef0*/  IMAD.MOV.U32 R13, RZ, RZ, R17 ;  /* 0x000000ffff0d7224 */ /* 0x000fe400078e0011 */
[----:B------:R-:W-:Y:S02]  /*bf00*/  IMAD.MOV.U32 R12, RZ, RZ, RZ ;  /* 0x000000ffff0c7224 */ /* 0x000fe400078e00ff */
[----:B------:R-:W-:Y:S02]  /*bf10*/  IMAD.MOV.U32 R11, RZ, RZ, 0x1f ;  /* 0x0000001fff0b7424 */ /* 0x000fe400078e00ff */
[----:B------:R-:W-:-:S07]  /*bf20*/  IMAD.MOV.U32 R15, RZ, RZ, -0x1 ;  /* 0xffffffffff0f7424 */ /* 0x000fce00078e00ff */
[----:B------:R-:W-:Y:S05]  /*bf30*/  WARPSYNC.COLLECTIVE R15, `(.L_x_1820) ;  /* 0x000000000f087348 */ /* 0x000fea0003c00000 */
[----:B------:R1:W2:Y:S02]  /*bf40*/  SHFL.IDX P6, R14, R13, R12, R11 ;  /* 0x0000000c0d0e7389 */ /* 0x0002a400000c000b */
[----:B-12---:R-:W-:Y:S01]  /*bf50*/  ENDCOLLECTIVE ;  /* 0x000000000000791b */ /* 0x006fe20003800000 */
.L_x_1820:
[----:B------:R-:W-:Y:S05]  /*bf60*/  BRA `(.L_x_1821) ;  /* 0xffffff54006c7947 */ /* 0x000fea000383ffff */
.L_x_1700:
[----:B--2---:R2:W3:Y:S02]  /*bf70*/  SYNCS.PHASECHK.TRANS64.TRYWAIT P0, [R237+URZ+0x26800], R4 ;  /* 0x02680004ed0075a7 */ /* 0x0044e4000800017f */
[----:B---3--:R-:W-:Y:S05]  /*bf80*/  @!P0 NANOSLEEP.SYNCS 0x989680 ;  /* 0x009896800000895d */ /* 0x008fea0003900000 */
[----:B------:R-:W3:Y:S02]  /*bf90*/  @!P0 SYNCS.PHASECHK.TRANS64 P0, [R237+URZ+0x26800], R4 ;  /* 0x02680004ed0085a7 */ /* 0x000ee4000800007f */
[----:B---3--:R-:W-:Y:S05]  /*bfa0*/  @!P0 BRA `(.L_x_1700) ;  /* 0xfffffffc00f08947 */ /* 0x008fea000383ffff */
[----:B------:R-:W-:Y:S05]  /*bfb0*/  BRA `(.L_x_1699) ;  /* 0xffffff5400947947 */ /* 0x000fea000383ffff */
.L_x_1705:
[----:B--2---:R-:W-:-:S04]  /*bfc0*/  IMAD.U32 R5, RZ, RZ, UR7 ;  /* 0x00000007ff057e24 */ /* 0x004fc8000f8e00ff */
[----:B------:R2:W3:Y:S03]  /*bfd0*/  SYNCS.PHASECHK.TRANS64.TRYWAIT P0, [R5+URZ+0x26810], R120 ;  /* 0x02681078050075a7 */ /* 0x0004e6000800017f */
[----:B---3--:R-:W-:Y:S05]  /*bfe0*/  @!P0 NANOSLEEP.SYNCS 0x989680 ;  /* 0x009896800000895d */ /* 0x008fea0003900000 */
[----:B------:R-:W3:Y:S02]  /*bff0*/  @!P0 SYNCS.PHASECHK.TRANS64 P0, [R5+URZ+0x26810], R120 ;  /* 0x02681078050085a7 */ /* 0x000ee4000800007f */
[----:B---3--:R-:W-:Y:S05]  /*c000*/  @!P0 BRA `(.L_x_1705) ;  /* 0xfffffffc00ec8947 */ /* 0x008fea000383ffff */
[----:B------:R-:W-:Y:S05]  /*c010*/  BRA `(.L_x_1704) ;  /* 0xffffff5c00f07947 */ /* 0x000fea000383ffff */
.L_x_1709:
[----:B------:R-:W-:-:S04]  /*c020*/  IMAD.U32 R121, RZ, RZ, UR7 ;  /* 0x00000007ff797e24 */ /* 0x000fc8000f8e00ff */
[----:B------:R1:W1:Y:S03]  /*c030*/  SYNCS.PHASECHK.TRANS64.TRYWAIT P0, [R121+URZ+0x26830], R120 ;  /* 0x02683078790075a7 */ /* 0x000266000800017f */
[----:B-1----:R-:W-:Y:S05]  /*c040*/  @!P0 NANOSLEEP.SYNCS 0x989680 ;  /* 0x009896800000895d */ /* 0x002fea0003900000 */
[----:B------:R-:W1:Y:S02]  /*c050*/  @!P0 SYNCS.PHASECHK.TRANS64 P0, [R121+URZ+0x26830], R120 ;  /* 0x02683078790085a7 */ /* 0x000e64000800007f */
[----:B-1----:R-:W-:Y:S05]  /*c060*/  @!P0 BRA `(.L_x_1709) ;  /* 0xfffffffc00ec8947 */ /* 0x002fea000383ffff */
[----:B------:R-:W-:Y:S05]  /*c070*/  BRA `(.L_x_1708) ;  /* 0xffffff6400b47947 */ /* 0x000fea000383ffff */
.L_x_1741:
[----:B------:R-:W-:Y:S01]  /*c080*/  BSSY B0, `(.L_x_1822) ;  /* 0x0000005000007945 */ /* 0x000fe20003800000 */
[----:B------:R-:W-:-:S07]  /*c090*/  IMAD.MOV.U32 R15, RZ, RZ, -0x1 ;  /* 0xffffffffff0f7424 */ /* 0x000fce00078e00ff */
[----:B------:R-:W-:Y:S05]  /*c0a0*/  WARPSYNC.COLLECTIVE R15, `(.L_x_1823) ;  /* 0x000000000f087348 */ /* 0x000fea0003c00000 */
[----:B------:R-:W-:Y:S01]  /*c0b0*/  NOP ;  /* 0x0000000000007918 */ /* 0x000fe20000000000 */
[----:B------:R-:W-:Y:S01]  /*c0c0*/  ENDCOLLECTIVE ;  /* 0x000000000000791b */ /* 0x000fe20003800000 */
.L_x_1823:
[----:B------:R-:W-:Y:S05]  /*c0d0*/  BSYNC B0 ;  /* 0x0000000000007941 */ /* 0x000fea0003800000 */
.L_x_1822:
[----:B------:R-:W-:Y:S05]  /*c0e0*/  BRA `(.L_x_1824) ;  /* 0xffffffb800607947 */ /* 0x000fea000383ffff */
.L_x_1754:
[----:B------:R-:W-:Y:S01]  /*c0f0*/  BSSY B0, `(.L_x_1825) ;  /* 0x0000005000007945 */ /* 0x000fe20003800000 */
[----:B------:R-:W-:-:S07]  /*c100*/  IMAD.MOV.U32 R15, RZ, RZ, -0x1 ;  /* 0xffffffffff0f7424 */ /* 0x000fce00078e00ff */
[----:B------:R-:W-:Y:S05]  /*c110*/  WARPSYNC.COLLECTIVE R15, `(.L_x_1826) ;  /* 0x000000000f087348 */ /* 0x000fea0003c00000 */
[----:B------:R-:W-:Y:S01]  /*c120*/  NOP ;  /* 0x0000000000007918 */ /* 0x000fe20000000000 */
[----:B------:R-:W-:Y:S01]  /*c130*/  ENDCOLLECTIVE ;  /* 0x000000000000791b */ /* 0x000fe20003800000 */
.L_x_1826:
[----:B------:R-:W-:Y:S05]  /*c140*/  BSYNC B0 ;  /* 0x0000000000007941 */ /* 0x000fea0003800000 */
.L_x_1825:
[----:B------:R-:W-:Y:S05]  /*c150*/  BRA `(.L_x_1827) ;  /* 0xffffffbc00f47947 */ /* 0x000fea000383ffff */
.L_x_1766:
[----:B------:R-:W-:Y:S01]  /*c160*/  BSSY B0, `(.L_x_1828) ;  /* 0x0000005000007945 */ /* 0x000fe20003800000 */
[----:B------:R-:W-:-:S07]  /*c170*/  IMAD.MOV.U32 R15, RZ, RZ, -0x1 ;  /* 0xffffffffff0f7424 */ /* 0x000fce00078e00ff */
[----:B------:R-:W-:Y:S05]  /*c180*/  WARPSYNC.COLLECTIVE R15, `(.L_x_1829) ;  /* 0x000000000f087348 */ /* 0x000fea0003c00000 */
[----:B------:R-:W-:Y:S01]  /*c190*/  NOP ;  /* 0x0000000000007918 */ /* 0x000fe20000000000 */
[----:B------:R-:W-:Y:S01]  /*c1a0*/  ENDCOLLECTIVE ;  /* 0x000000000000791b */ /* 0x000fe20003800000 */
.L_x_1829:
[----:B------:R-:W-:Y:S05]  /*c1b0*/  BSYNC B0 ;  /* 0x0000000000007941 */ /* 0x000fea0003800000 */
.L_x_1828:
[----:B------:R-:W-:Y:S05]  /*c1c0*/  BRA `(.L_x_1830) ;  /* 0xffffffc4001c7947 */ /* 0x000fea000383ffff */
.L_x_1794:
[----:B-1----:R1:W2:Y:S02]  /*c1d0*/  SYNCS.PHASECHK.TRANS64.TRYWAIT P0, [R15+URZ+0x26820], R0 ;  /* 0x026820000f0075a7 */ /* 0x0022a4000800017f */
[----:B--2---:R-:W-:Y:S05]  /*c1e0*/  @!P0 NANOSLEEP.SYNCS 0x989680 ;  /* 0x009896800000895d */ /* 0x004fea0003900000 */
[----:B------:R-:W2:Y:S02]  /*c1f0*/  @!P0 SYNCS.PHASECHK.TRANS64 P0, [R15+URZ+0x26820], R0 ;  /* 0x026820000f0085a7 */ /* 0x000ea4000800007f */
[----:B--2---:R-:W-:Y:S05]  /*c200*/  @!P0 BRA `(.L_x_1794) ;  /* 0xfffffffc00f08947 */ /* 0x004fea000383ffff */
[----:B------:R-:W-:Y:S05]  /*c210*/  BRA `(.L_x_1831) ;  /* 0xffffffd8008c7947 */ /* 0x000fea000383ffff */
.L_x_1798:
[----:B--2---:R2:W3:Y:S02]  /*c220*/  SYNCS.PHASECHK.TRANS64.TRYWAIT P1, [R15+URZ+0x26840], R18 ;  /* 0x026840120f0075a7 */ /* 0x0044e4000802017f */
[----:B---3--:R-:W-:Y:S05]  /*c230*/  @!P1 NANOSLEEP.SYNCS 0x989680 ;  /* 0x009896800000995d */ /* 0x008fea0003900000 */
[----:B------:R-:W3:Y:S02]  /*c240*/  @!P1 SYNCS.PHASECHK.TRANS64 P1, [R15+URZ+0x26840], R18 ;  /* 0x026840120f0095a7 */ /* 0x000ee4000802007f */
[----:B---3--:R-:W-:Y:S05]  /*c250*/  @!P1 BRA `(.L_x_1798) ;  /* 0xfffffffc00f09947 */ /* 0x008fea000383ffff */
[----:B------:R-:W-:Y:S05]  /*c260*/  BRA `(.L_x_1832) ;  /* 0xffffffe000bc7947 */ /* 0x000fea000383ffff */
.L_x_1800:
[----:B-1----:R1:W3:Y:S02]  /*c270*/  SYNCS.PHASECHK.TRANS64.TRYWAIT P1, [R15+URZ+0x26828], R18 ;  /* 0x026828120f0075a7 */ /* 0x0022e4000802017f */
[----:B---3--:R-:W-:Y:S05]  /*c280*/  @!P1 NANOSLEEP.SYNCS 0x989680 ;  /* 0x009896800000995d */ /* 0x008fea0003900000 */
[----:B------:R-:W3:Y:S02]  /*c290*/  @!P1 SYNCS.PHASECHK.TRANS64 P1, [R15+URZ+0x26828], R18 ;  /* 0x026828120f0095a7 */ /* 0x000ee4000802007f */
[----:B---3--:R-:W-:Y:S05]  /*c2a0*/  @!P1 BRA `(.L_x_1800) ;  /* 0xfffffffc00f09947 */ /* 0x008fea000383ffff */
[----:B------:R-:W-:Y:S05]  /*c2b0*/  BRA `(.L_x_1833) ;  /* 0xffffffe400787947 */ /* 0x000fea000383ffff */
.L_x_1802:
[----:B---3--:R3:W4:Y:S02]  /*c2c0*/  SYNCS.PHASECHK.TRANS64.TRYWAIT P1, [R15+URZ+0x26848], R18 ;  /* 0x026848120f0075a7 */ /* 0x008724000802017f */
[----:B----4-:R-:W-:Y:S05]  /*c2d0*/  @!P1 NANOSLEEP.SYNCS 0x989680 ;  /* 0x009896800000995d */ /* 0x010fea0003900000 */
[----:B------:R-:W4:Y:S02]  /*c2e0*/  @!P1 SYNCS.PHASECHK.TRANS64 P1, [R15+URZ+0x26848], R18 ;  /* 0x026848120f0095a7 */ /* 0x000f24000802007f */
[----:B----4-:R-:W-:Y:S05]  /*c2f0*/  @!P1 BRA `(.L_x_1802) ;  /* 0xfffffffc00f09947 */ /* 0x010fea000383ffff */
[----:B------:R-:W-:Y:S05]  /*c300*/  BRA `(.L_x_1834) ;  /* 0xffffffe800347947 */ /* 0x000fea000383ffff */
.L_x_1804:
[----:B------:R-:W-:-:S07]  /*c310*/  SHF.L.U32 R4, R10, 0x1f, RZ ;  /* 0x0000001f0a047819 */ /* 0x000fce00000006ff */
.L_x_1835:
[----:B----4-:R4:W1:Y:S02]  /*c320*/  SYNCS.PHASECHK.TRANS64.TRYWAIT P1, [R15+URZ+0x26820], R4 ;  /* 0x026820040f0075a7 */ /* 0x010864000802017f */
[----:B-1----:R-:W-:Y:S05]  /*c330*/  @!P1 NANOSLEEP.SYNCS 0x989680 ;  /* 0x009896800000995d */ /* 0x002fea0003900000 */
[----:B------:R-:W1:Y:S02]  /*c340*/  @!P1 SYNCS.PHASECHK.TRANS64 P1, [R15+URZ+0x26820], R4 ;  /* 0x026820040f0095a7 */ /* 0x000e64000802007f */
[----:B-1----:R-:W-:Y:S05]  /*c350*/  @!P1 BRA `(.L_x_1835) ;  /* 0xfffffffc00f09947 */ /* 0x002fea000383ffff */
[----:B------:R-:W-:Y:S05]  /*c360*/  BRA `(.L_x_1836) ;  /* 0xffffffe800d47947 */ /* 0x000fea000383ffff */
.L_x_1807:
[----:B----4-:R4:W1:Y:S02]  /*c370*/  SYNCS.PHASECHK.TRANS64.TRYWAIT P1, [R15+URZ+0x26840], R12 ;  /* 0x0268400c0f0075a7 */ /* 0x010864000802017f */
[----:B-1----:R-:W-:Y:S05]  /*c380*/  @!P1 NANOSLEEP.SYNCS 0x989680 ;  /* 0x009896800000995d */ /* 0x002fea0003900000 */
[----:B------:R-:W1:Y:S02]  /*c390*/  @!P1 SYNCS.PHASECHK.TRANS64 P1, [R15+URZ+0x26840], R12 ;  /* 0x0268400c0f0095a7 */ /* 0x000e64000802007f */
[----:B-1----:R-:W-:Y:S05]  /*c3a0*/  @!P1 BRA `(.L_x_1807) ;  /* 0xfffffffc00f09947 */ /* 0x002fea000383ffff */
[----:B------:R-:W-:Y:S05]  /*c3b0*/  BRA `(.L_x_1837) ;  /* 0xffffffec00ac7947 */ /* 0x000fea000383ffff */
.L_x_1809:
[----:B-1----:R1:W2:Y:S02]  /*c3c0*/  SYNCS.PHASECHK.TRANS64.TRYWAIT P1, [R15+URZ+0x26828], R12 ;  /* 0x0268280c0f0075a7 */ /* 0x0022a4000802017f */
[----:B--2---:R-:W-:Y:S05]  /*c3d0*/  @!P1 NANOSLEEP.SYNCS 0x989680 ;  /* 0x009896800000995d */ /* 0x004fea0003900000 */
[----:B------:R-:W2:Y:S02]  /*c3e0*/  @!P1 SYNCS.PHASECHK.TRANS64 P1, [R15+URZ+0x26828], R12 ;  /* 0x0268280c0f0095a7 */ /* 0x000ea4000802007f */
[----:B--2---:R-:W-:Y:S05]  /*c3f0*/  @!P1 BRA `(.L_x_1809) ;  /* 0xfffffffc00f09947 */ /* 0x004fea000383ffff */
[----:B------:R-:W-:Y:S05]  /*c400*/  BRA `(.L_x_1838) ;  /* 0xfffffff0005c7947 */ /* 0x000fea000383ffff */
.L_x_1811:
[----:B------:R1:W1:Y:S02]  /*c410*/  SYNCS.PHASECHK.TRANS64.TRYWAIT P0, [R3+URZ+0x26840], R0 ;  /* 0x02684000030075a7 */ /* 0x000264000800017f */
[----:B-1----:R-:W-:Y:S05]  /*c420*/  @!P0 NANOSLEEP.SYNCS 0x989680 ;  /* 0x009896800000895d */ /* 0x002fea0003900000 */
[----:B------:R-:W1:Y:S02]  /*c430*/  @!P0 SYNCS.PHASECHK.TRANS64 P0, [R3+URZ+0x26840], R0 ;  /* 0x02684000030085a7 */ /* 0x000e64000800007f */
[----:B-1----:R-:W-:Y:S05]  /*c440*/  @!P0 BRA `(.L_x_1811) ;  /* 0xfffffffc00f08947 */ /* 0x002fea000383ffff */
[----:B------:R-:W-:Y:S05]  /*c450*/  BRA `(.L_x_1839) ;  /* 0xfffffff400287947 */ /* 0x000fea000383ffff */
.L_x_1813:
[----:B------:R-:W-:Y:S01]  /*c460*/  BSSY B0, `(.L_x_1840) ;  /* 0x0000006000007945 */ /* 0x000fe20003800000 */
[----:B------:R-:W-:-:S07]  /*c470*/  IMAD.MOV.U32 R15, RZ, RZ, -0x1 ;  /* 0xffffffffff0f7424 */ /* 0x000fce00078e00ff */
[----:B---3--:R-:W-:Y:S05]  /*c480*/  WARPSYNC.COLLECTIVE R15, `(.L_x_1841) ;  /* 0x000000000f0c7348 */ /* 0x008fea0003c00000 */
[----:B------:R-:W-:Y:S02]  /*c490*/  ELECT P6, UR62, PT ;  /* 0x00000000003e782f */ /* 0x000fe400038c0000 */
[----:B------:R-:W-:Y:S01]  /*c4a0*/  MOV R14, UR62 ;  /* 0x0000003e000e7c02 */ /* 0x000fe20008000f00 */
[----:B---3--:R-:W-:Y:S10]  /*c4b0*/  ENDCOLLECTIVE ;  /* 0x000000000000791b */ /* 0x008ff40003800000 */
.L_x_1841:
[----:B------:R-:W-:Y:S05]  /*c4c0*/  BSYNC B0 ;  /* 0x0000000000007941 */ /* 0x000fea0003800000 */
.L_x_1840:
[----:B------:R-:W-:Y:S05]  /*c4d0*/  BRA `(.L_x_1842) ;  /* 0xfffffff400f47947 */ /* 0x000fea000383ffff */
.L_x_1815:
[----:B-1----:R1:W2:Y:S02]  /*c4e0*/  SYNCS.PHASECHK.TRANS64.TRYWAIT P0, [R7+URZ], R4 ;  /* 0x00000004070075a7 */ /* 0x0022a4000800017f */
[----:B--2---:R-:W-:Y:S05]  /*c4f0*/  @!P0 NANOSLEEP.SYNCS 0x989680 ;  /* 0x009896800000895d */ /* 0x004fea0003900000 */
[----:B------:R-:W2:Y:S02]  /*c500*/  @!P0 SYNCS.PHASECHK.TRANS64 P0, [R7+URZ], R4 ;  /* 0x00000004070085a7 */ /* 0x000ea4000800007f */
[----:B--2---:R-:W-:Y:S05]  /*c510*/  @!P0 BRA `(.L_x_1815) ;  /* 0xfffffffc00f08947 */ /* 0x004fea000383ffff */
[----:B------:R-:W-:Y:S05]  /*c520*/  BRA `(.L_x_1843) ;  /* 0xfffffff800347947 */ /* 0x000fea000383ffff */
.L_x_1816:
[----:B--2---:R2:W4:Y:S02]  /*c530*/  SYNCS.PHASECHK.TRANS64.TRYWAIT P0, [R3+URZ], R2 ;  /* 0x00000002030075a7 */ /* 0x004524000800017f */
[----:B----4-:R-:W-:Y:S05]  /*c540*/  @!P0 NANOSLEEP.SYNCS 0x989680 ;  /* 0x009896800000895d */ /* 0x010fea0003900000 */
[----:B------:R-:W4:Y:S02]  /*c550*/  @!P0 SYNCS.PHASECHK.TRANS64 P0, [R3+URZ], R2 ;  /* 0x00000002030085a7 */ /* 0x000f24000800007f */
[----:B----4-:R-:W-:Y:S05]  /*c560*/  @!P0 BRA `(.L_x_1816) ;  /* 0xfffffffc00f08947 */ /* 0x010fea000383ffff */
[----:B------:R-:W-:Y:S05]  /*c570*/  BRA `(.L_x_1844) ;  /* 0xfffffff800287947 */ /* 0x000fea000383ffff */
.L_x_1818:
[----:B--2---:R2:W4:Y:S02]  /*c580*/  SYNCS.PHASECHK.TRANS64.TRYWAIT P0, [R5+URZ], R4 ;  /* 0x00000004050075a7 */ /* 0x004524000800017f */
[----:B----4-:R-:W-:Y:S05]  /*c590*/  @!P0 NANOSLEEP.SYNCS 0x989680 ;  /* 0x009896800000895d */ /* 0x010fea0003900000 */
[----:B------:R-:W4:Y:S02]  /*c5a0*/  @!P0 SYNCS.PHASECHK.TRANS64 P0, [R5+URZ], R4 ;  /* 0x00000004050085a7 */ /* 0x000f24000800007f */
[----:B----4-:R-:W-:Y:S05]  /*c5b0*/  @!P0 BRA `(.L_x_1818) ;  /* 0xfffffffc00f08947 */ /* 0x010fea000383ffff */
[----:B------:R-:W-:Y:S05]  /*c5c0*/  BRA `(.L_x_1845) ;  /* 0xfffffff8002c7947 */ /* 0x000fea000383ffff */
.L_x_1846:
        /* <DEDUP_REMOVED lines=11> */
.L_x_3306:


//--------------------- .text._ZN7cutlass13device_kernelIN5flash11enable_sm90INS1_16FlashAttnBwdSm90INS1_25CollectiveMainloopBwdSm90ILi2ELi2ELi2EN4cute5tupleIJNS5_1CILi1EEES8_S8_EEENS6_IJNS7_ILi64EEENS7_ILi128EEENS7_ILi96EEEEEENS_10bfloat16_tEfNS_4arch4Sm90ELb0ELb1ELb1ELb1ELb0ELb1ELb0ELb0ELi2ELi1ELi2ELi1ELb1EEENS1_24CollectiveEpilogueBwdGQAISD_fSG_Li256ELb1ELb0EEENS1_19SingleTileSchedulerILb1ELb0ELb0ELi128EEEEEEEEEvNT_6ParamsE --------------------------
	.section	.text._ZN7cutlass13device_kernelIN5flash11enable_sm90INS1_16FlashAttnBwdSm90INS1_25CollectiveMainloopBwdSm90ILi2ELi2ELi2EN4cute5tupleIJNS5_1CILi1EEES8_S8_EEENS6_IJNS7_ILi64EEENS7_ILi128EEENS7_ILi96EEEEEENS_10bfloat16_tEfNS_4arch4Sm90ELb0ELb1ELb1ELb1ELb0ELb1ELb0ELb0ELi2ELi1ELi2ELi1ELb1EEENS1_24CollectiveEpilogueBwdGQAISD_fSG_Li256ELb1ELb0EEENS1_19SingleTileSchedulerILb1ELb0ELb0ELi128EEEEEEEEEvNT_6ParamsE,"ax",@progbits
	.align	128
.text._ZN7cutlass13device_kernelIN5flash11enable_sm90INS1_16FlashAttnBwdSm90INS1_25CollectiveMainloopBwdSm90ILi2ELi2ELi2EN4cute5tupleIJNS5_1CILi1EEES8_S8_EEENS6_IJNS7_ILi64EEENS7_ILi128EEENS7_ILi96EEEEEENS_10bfloat16_tEfNS_4arch4Sm90ELb0ELb1ELb1ELb1ELb0ELb1ELb0ELb0ELi2ELi1ELi2ELi1ELb1EEENS1_24CollectiveEpilogueBwdGQAISD_fSG_Li256ELb1ELb0EEENS1_19SingleTileSchedulerILb1ELb0ELb0ELi128EEEEEEEEEvNT_6ParamsE:
        .type           _ZN7cutlass13device_kernelIN5flash11enable_sm90INS1_16FlashAttnBwdSm90INS1_25CollectiveMainloopBwdSm90ILi2ELi2ELi2EN4cute5tupleIJNS5_1CILi1EEES8_S8_EEENS6_IJNS7_ILi64EEENS7_ILi128EEENS7_ILi96EEEEEENS_10bfloat16_tEfNS_4arch4Sm90ELb0ELb1ELb1ELb1ELb0ELb1ELb0ELb0ELi2ELi1ELi2ELi1ELb1EEENS1_24CollectiveEpilogueBwdGQAISD_fSG_Li256ELb1ELb0EEENS1_19SingleTileSchedulerILb1ELb0ELb0ELi128EEEEEEEEEvNT_6ParamsE,@function
        .size           _ZN7cutlass13device_kernelIN5flash11enable_sm90INS1_16FlashAttnBwdSm90INS1_25CollectiveMainloopBwdSm90ILi2ELi2ELi2EN4cute5tupleIJNS5_1CILi1EEES8_S8_EEENS6_IJNS7_ILi64EEENS7_ILi128EEENS7_ILi96EEEEEENS_10bfloat16_tEfNS_4arch4Sm90ELb0ELb1ELb1ELb1ELb0ELb1ELb0ELb0ELi2ELi1ELi2ELi1ELb1EEENS1_24CollectiveEpilogueBwdGQAISD_fSG_Li256ELb1ELb0EEENS1_19SingleTileSchedulerILb1ELb0ELb0ELi128EEEEEEEEEvNT_6ParamsE,(.L_x_3307 - _ZN7cutlass13device_kernelIN5flash11enable_sm90INS1_16FlashAttnBwdSm90INS1_25CollectiveMainloopBwdSm90ILi2ELi2ELi2EN4cute5tupleIJNS5_1CILi1EEES8_S8_EEENS6_IJNS7_ILi64EEENS7_ILi128EEENS7_ILi96EEEEEENS_10bfloat16_tEfNS_4arch4Sm90ELb0ELb1ELb1ELb1ELb0ELb1ELb0ELb0ELi2ELi1ELi2ELi1ELb1EEENS1_24CollectiveEpilogueBwdGQAISD_fSG_Li256ELb1ELb0EEENS1_19SingleTileSchedulerILb1ELb0ELb0ELi128EEEEEEEEEvNT_6ParamsE)
        .other          _ZN7cutlass13device_kernelIN5flash11enable_sm90INS1_16FlashAttnBwdSm90INS1_25CollectiveMainloopBwdSm90ILi2ELi2ELi2EN4cute5tupleIJNS5_1CILi1EEES8_S8_EEENS6_IJNS7_ILi64EEENS7_ILi128EEENS7_ILi96EEEEEENS_10bfloat16_tEfNS_4arch4Sm90ELb0ELb1ELb1ELb1ELb0ELb1ELb0ELb0ELi2ELi1ELi2ELi1ELb1EEENS1_24CollectiveEpilogueBwdGQAISD_fSG_Li256ELb1ELb0EEENS1_19SingleTileSchedulerILb1ELb0ELb0ELi128EEEEEEEEEvNT_6ParamsE,@"STO_CUDA_ENTRY STV_DEFAULT"
_ZN7cutlass13device_kernelIN5flash11enable_sm90INS1_16FlashAttnBwdSm90INS1_25CollectiveMainloopBwdSm90ILi2ELi2ELi2EN4cute5tupleIJNS5_1CILi1EEES8_S8_EEENS6_IJNS7_ILi64EEENS7_ILi128EEENS7_ILi96EEEEEENS_10bfloat16_tEfNS_4arch4Sm90ELb0ELb1ELb1ELb1ELb0ELb1ELb0ELb0ELi2ELi1ELi2ELi1ELb1EEENS1_24CollectiveEpilogueBwdGQAISD_fSG_Li256ELb1ELb0EEENS1_19SingleTileSchedulerILb1ELb0ELb0ELi128EEEEEEEEEvNT_6ParamsE:
        /* <DEDUP_REMOVED lines=24> */
.L_x_1848:
[----:B------:R-:W-:Y:S05]  /*0180*/  BSYNC B0 ;  /* 0x0000000000007941 */ /* 0x000fea0003800000 */
.L_x_1847:
        /* <DEDUP_REMOVED lines=37> */
.L_x_1849:
        /* <DEDUP_REMOVED lines=22> */
.L_x_1850:
[----:B------:R-:W-:Y:S01]  /*0540*/  PLOP3.LUT P0, PT, PT, PT, UP0, 0x80, 0x0 ;  /* 0x000000000000781c */ /* 0x000fe20003f0f008 */
[----:B------:R-:W-:Y:S01]  /*0550*/  NOP ;  /* 0x0000000000007918 */ /* 0x000fe20000000000 */
[----:B------:R-:W-:Y:S01]  /*0560*/  ULDC.64 UR46, c[0x0][0x208] ;  /* 0x00008200002e7ab9 */ /* 0x000fe20000000a00 */
[----:B------:R-:W-:Y:S01]  /*0570*/  BSSY B6, `(.L_x_1851) ;  /* 0x000097c000067945 */ /* 0x000fe20003800000 */
[----:B-12-4-:R-:W-:Y:S09]  /*0580*/  BAR.SYNC.DEFER_BLOCKING 0x0 ;  /* 0x0000000000007b1d */ /* 0x016ff20000010000 */
[----:B------:R-:W-:Y:S05]  /*0590*/  @!P0 BRA `(.L_x_1852) ;  /* 0x0000005400c08947 */ /* 0x000fea0003800000 */
.L_x_1853:
        /* <DEDUP_REMOVED lines=24> */
.L_x_1854:
        /* <DEDUP_REMOVED lines=14> */
.L_x_1856:
[----:B------:R-:W-:-:S05]  /*0800*/  ULDC UR4, c[0x0][0x8c4] ;  /* 0x0002310000047ab9 */ /* 0x000fca0000000800 */
.L_x_1855:
        /* <DEDUP_REMOVED lines=19> */
.L_x_1858:
        /* <DEDUP_REMOVED lines=14> */
.L_x_1859:
        /* <DEDUP_REMOVED lines=11> */
.L_x_1860:
        /* <DEDUP_REMOVED lines=13> */
.L_x_1861:
        /* <DEDUP_REMOVED lines=66> */
.L_x_1862:
        /* <DEDUP_REMOVED lines=28> */
.L_x_1865:
        /* <DEDUP_REMOVED lines=15> */
.L_x_1864:
        /* <DEDUP_REMOVED lines=22> */
.L_x_1867:
        /* <DEDUP_REMOVED lines=15> */
.L_x_1866:
[----:B------:R-:W-:Y:S01]  /*14c0*/  SHF.R.S32.HI R19, RZ, 0x1f, R18 ;  /* 0x0000001fff137819 */ /* 0x000fe20000011412 */
[----:B------:R-:W-:-:S03]  /*14d0*/  UMOV UR4, 0xffffffff ;  /* 0xffffffff00047882 */ /* 0x000fc60000000000 */
[----:B------:R-:W-:-:S04]  /*14e0*/  LEA.HI R0, R19, R18, RZ, 0x7 ;  /* 0x0000001213007211 */ /* 0x000fc800078f38ff */
[----:B------:R-:W-:Y:S01]  /*14f0*/  SHF.R.S32.HI R17, RZ, 0x7, R0 ;  /* 0x00000007ff117819 */ /* 0x000fe20000011400 */
[----:B------:R-:W-:Y:S06]  /*1500*/  BRA.DIV UR4, `(.L_x_1868) ;  /* 0x0000008a04107947 */ /* 0x000fec000b800000 */
[----:B------:R1:W2:Y:S02]  /*1510*/  SHFL.IDX PT, R14, R17, RZ, 0x1f ;  /* 0x00001fff110e7589 */ /* 0x0002a400000e0000 */
.L_x_1952:
        /* <DEDUP_REMOVED lines=15> */
.L_x_1869:
        /* <DEDUP_REMOVED lines=19> */
.L_x_1871:
        /* <DEDUP_REMOVED lines=124> */
.L_x_1882:
[----:B------:R-:W-:-:S06]  /*1f00*/  UISETP.NE.AND UP0, UPT, UR11, 0x3, UPT ;  /* 0x000000030b00788c */ /* 0x000fcc000bf05270 */
[----:B------:R-:W-:-:S13]  /*1f10*/  PLOP3.LUT P6, PT, PT, PT, UP0, 0x80, 0x0 ;  /* 0x000000000000781c */ /* 0x000fda0003fcf008 */
[----:B-1----:R-:W-:Y:S05]  /*1f20*/  @!P6 BRA `(.L_x_1872) ;  /* 0x000000000004e947 */ /* 0x002fea0003800000 */
[----:B------:R-:W-:Y:S01]  /*1f30*/  BPT.TRAP 0x1 ;  /* 0x000000040000795c */ /* 0x000fe20000300000 */
.L_x_1872:
[----:B------:R-:W-:Y:S01]  /*1f40*/  R2UR UR7, R237 ;  /* 0x00000000ed0772ca */ /* 0x000fe200000e0000 */
[----:B------:R-:W-:-:S05]  /*1f50*/  IMAD.U32 R120, RZ, RZ, UR9 ;  /* 0x00000009ff787e24 */ /* 0x000fca000f8e00ff */
[----:B------:R-:W-:-:S07]  /*1f60*/  SHF.L.U32 R120, R120, 0x1f, RZ ;  /* 0x0000001f78787819 */ /* 0x000fce00000006ff */
[----:B------:R-:W-:-:S09]  /*1f70*/  ULEA UR7, UR4, UR7, 0x3 ;  /* 0x0000000704077291 */ /* 0x000fd2000f8e183f */
[----:B------:R1:W2:Y:S01]  /*1f80*/  SYNCS.PHASECHK.TRANS64.TRYWAIT P0, [UR7+0x26810], R120 ;  /* 0x02681078ff0075a7 */ /* 0x0002a20008000147 */
[----:B------:R-:W-:Y:S05]  /*1f90*/  @!P6 BRA `(.L_x_1873) ;  /* 0x000000000004e947 */ /* 0x000fea0003800000 */
[----:B------:R-:W-:Y:S01]  /*1fa0*/  BPT.TRAP 0x1 ;  /* 0x000000040000795c */ /* 0x000fe20000300000 */
.L_x_1873:
[----:B--2---:R-:W-:Y:S05]  /*1fb0*/  @P0 BRA `(.L_x_1874) ;  /* 0x0000000000080947 */ /* 0x004fea0003800000 */
[----:B------:R-:W2:Y:S02]  /*1fc0*/  SYNCS.PHASECHK.TRANS64.TRYWAIT P0, [UR7+0x26810], R120 ;  /* 0x02681078ff0075a7 */ /* 0x000ea40008000147 */
[----:B--2---:R-:W-:Y:S05]  /*1fd0*/  @!P0 BRA `(.L_x_1875) ;  /* 0x0000007c00908947 */ /* 0x004fea0003800000 */
.L_x_1874:
        /* <DEDUP_REMOVED lines=66> */
.L_x_1876:
[----:B------:R1:W1:Y:S01]  /*2400*/  SYNCS.PHASECHK.TRANS64.TRYWAIT P0, [UR7+0x26830], R120 ;  /* 0x02683078ff0075a7 */ /* 0x0002620008000147 */
[----:B------:R-:W-:Y:S05]  /*2410*/  @!P6 BRA `(.L_x_1877) ;  /* 0x000000000004e947 */ /* 0x000fea0003800000 */
[----:B------:R-:W-:Y:S01]  /*2420*/  BPT.TRAP 0x1 ;  /* 0x000000040000795c */ /* 0x000fe20000300000 */
.L_x_1877:
        /* <DEDUP_REMOVED lines=50> */
.L_x_1878:
        /* <DEDUP_REMOVED lines=598> */
.L_x_1880:
        /* <DEDUP_REMOVED lines=48> */
.L_x_1881:
        /* <DEDUP_REMOVED lines=62> */
.L_x_1863:
[----:B------:R-:W-:Y:S05]  /*5390*/  @P0 BRA `(.L_x_1857) ;  /* 0x0000004800640947 */ /* 0x000fea0003800000 */
[----:B------:R-:W-:Y:S01]  /*53a0*/  ULDC.64 UR4, c[0x0][0x878] ;  /* 0x00021e0000047ab9 */ /* 0x000fe20000000a00 */
[----:B-1----:R-:W1:Y:S01]  /*53b0*/  S2R R4, SR_TID.X ;  /* 0x0000000000047919 */ /* 0x002e620000002100 */
        /* <DEDUP_REMOVED lines=98> */
.L_x_1885:
[----:B------:R-:W-:Y:S01]  /*59e0*/  @P0 ELECT P1, URZ, PT ;  /* 0x00000000003f082f */ /* 0x000fe20003820000 */
[----:B------:R2:W-:-:S12]  /*59f0*/  UBLKRED.G.S.ADD.F32.RN [UR6], [UR4], UR5, desc[UR8] ;  /* 0x00000806040073bb */ /* 0x0005d800080a1405 */
[----:B------:R-:W-:Y:S02]  /*5a00*/  @P1 PLOP3.LUT P0, PT, P1, PT, PT, 0x8, 0x0 ;  /* 0x000000000000181c */ /* 0x000fe40000f0e170 */
[----:B------:R-:W-:-:S11]  /*5a10*/  PLOP3.LUT P1, PT, PT, PT, PT, 0x8, 0x0 ;  /* 0x000000000000781c */ /* 0x000fd60003f2e170 */
[----:B--2---:R-:W-:Y:S05]  /*5a20*/  @P0 BRA.U.ANY `(.L_x_1885) ;  /* 0xfffffffd00ec0947 */ /* 0x004fea000393ffff */
[----:B------:R0:W-:Y:S01]  /*5a30*/  UTMACMDFLUSH ;  /* 0x00000000000079b7 */ /* 0x0001e20000000000 */
[----:B------:R-:W-:-:S04]  /*5a40*/  DEPBAR.LE SB0, 0x0 ;  /* 0x000080000000791a */ /* 0x000fc80000000000 */
.L_x_1884:
[----:B------:R-:W-:Y:S05]  /*5a50*/  BSYNC B0 ;  /* 0x0000000000007941 */ /* 0x000fea0003800000 */
.L_x_1883:
        /* <DEDUP_REMOVED lines=28> */
.L_x_1886:
        /* <DEDUP_REMOVED lines=8> */
.L_x_1852:
        /* <DEDUP_REMOVED lines=21> */
.L_x_1888:
        /* <DEDUP_REMOVED lines=13> */
.L_x_1890:
[----:B------:R-:W-:-:S05]  /*5ec0*/  ULDC UR4, c[0x0][0x8c4] ;  /* 0x0002310000047ab9 */ /* 0x000fca0000000800 */
.L_x_1889:
        /* <DEDUP_REMOVED lines=44> */
.L_x_1891:
        /* <DEDUP_REMOVED lines=13> */
.L_x_1892:
        /* <DEDUP_REMOVED lines=12> */
.L_x_1893:
[----:B------:R-:W-:Y:S01]  /*6320*/  UIADD3 UR7, -UR6, UR8, UR14 ;  /* 0x0000000806077290 */ /* 0x000fe2000fffe10e */
[----:B------:R-:W-:Y:S01]  /*6330*/  ISETP.LE.AND P0, PT, RZ, UR10, PT ;  /* 0x0000000aff007c0c */ /* 0x000fe2000bf03270 */
[----:B------:R-:W-:Y:S02]  /*6340*/  ULDC UR9, c[0x0][0x74c] ;  /* 0x0001d30000097ab9 */ /* 0x000fe40000000800 */
[----:B------:R-:W-:-:S04]  /*6350*/  UIADD3 UR7, UR7, -UR9, URZ ;  /* 0x8000000907077290 */ /* 0x000fc8000fffe03f */
        /* <DEDUP_REMOVED lines=18> */
.L_x_1894:
[----:B------:R-:W-:-:S06]  /*6480*/  UISETP.GT.AND UP1, UPT, UR12, UR7, UPT ;  /* 0x000000070c00728c */ /* 0x000fcc000bf24270 */
[----:B------:R-:W-:-:S13]  /*6490*/  PLOP3.LUT P0, PT, PT, PT, UP1, 0x80, 0x0 ;  /* 0x000000000000781c */ /* 0x000fda0003f0f018 */
[----:B------:R-:W-:Y:S05]  /*64a0*/  @!P0 BRA `(.L_x_1857) ;  /* 0x0000003800208947 */ /* 0x000fea0003800000 */
[----:B------:R-:W-:Y:S01]  /*64b0*/  ULDC.64 UR14, c[0x0][0x2d8] ;  /* 0x0000b600000e7ab9 */ /* 0x000fe20000000a00 */
[----:B------:R-:W-:Y:S01]  /*64c0*/  ULDC.64 UR28, c[0x0][0x2e0] ;  /* 0x0000b800001c7ab9 */ /* 0x000fe20000000a00 */
[----:B------:R-:W-:Y:S02]  /*64d0*/  UIMAD UR6, UR11, UR14, URZ ;  /* 0x0000000e0b0672a4 */ /* 0x000fe4000f8e023f */
[----:B------:R-:W-:Y:S02]  /*64e0*/  USHF.R.S32.HI UR11, URZ, 0x1f, UR13 ;  /* 0x0000001f3f0b7899 */ /* 0x000fe4000801140d */
[----:B------:R-:W-:Y:S02]  /*64f0*/  UIMAD UR15, UR16, UR15, UR6 ;  /* 0x0000000f100f72a4 */ /* 0x000fe4000f8e0206 */
[----:B------:R-:W-:Y:S02]  /*6500*/  UIADD3 UR6, -UR7, UR12, URZ ;  /* 0x0000000c07067290 */ /* 0x000fe4000fffe13f */
[----:B------:R-:W-:-:S02]  /*6510*/  UIMAD.WIDE.U32 UR8, UR16, UR14, URZ ;  /* 0x0000000e100872a5 */ /* 0x000fc4000f8e003f */
[----:B------:R-:W-:Y:S02]  /*6520*/  ULOP3.LUT UR6, UR6, 0x1, URZ, 0xc0, !UPT ;  /* 0x0000000106067892 */ /* 0x000fe4000f8ec03f */
[----:B------:R-:W-:Y:S02]  /*6530*/  USEL UR13, UR13, URZ, !UP0 ;  /* 0x0000003f0d0d7287 */ /* 0x000fe4000c000000 */
[----:B------:R-:W-:Y:S02]  /*6540*/  USEL UR14, UR11, URZ, !UP0 ;  /* 0x0000003f0b0e7287 */ /* 0x000fe4000c000000 */
[----:B------:R-:W-:Y:S02]  /*6550*/  UISETP.NE.U32.AND UP0, UPT, UR6, 0x1, UPT ;  /* 0x000000010600788c */ /* 0x000fe4000bf05070 */
[----:B------:R-:W-:Y:S02]  /*6560*/  UIADD3 UR10, UP1, UR4, UR8, URZ ;  /* 0x00000008040a7290 */ /* 0x000fe4000ff3e03f */
[----:B------:R-:W-:-:S02]  /*6570*/  UIADD3 UR15, UR9, UR15, URZ ;  /* 0x0000000f090f7290 */ /* 0x000fc4000fffe03f */
[----:B------:R-:W-:Y:S01]  /*6580*/  PLOP3.LUT P1, PT, PT, PT, UP0, 0x80, 0x0 ;  /* 0x000000000000781c */ /* 0x000fe20003f2f008 */
[----:B------:R-:W-:Y:S02]  /*6590*/  UIMAD UR14, UR14, UR28, URZ ;  /* 0x0000001c0e0e72a4 */ /* 0x000fe4000f8e023f */
[----:B------:R-:W-:Y:S02]  /*65a0*/  UIADD3.X UR11, UR5, UR15, URZ, UP1, !UPT ;  /* 0x0000000f050b7290 */ /* 0x000fe40008ffe43f */
[----:B------:R-:W-:Y:S02]  /*65b0*/  UIMAD UR14, UR13, UR29, UR14 ;  /* 0x0000001d0d0e72a4 */ /* 0x000fe4000f8e020e */
[----:B------:R-:W-:Y:S01]  /*65c0*/  UIMAD.WIDE.U32 UR10, UR13, UR28, UR10 ;  /* 0x0000001c0d0a72a5 */ /* 0x000fe2000f8e000a */
[----:B------:R-:W-:-:S03]  /*65d0*/  ELECT P0, URZ, PT ;  /* 0x00000000003f782f */ /* 0x000fc60003800000 */
[----:B------:R-:W-:Y:S02]  /*65e0*/  UIADD3 UR27, UR11, UR14, URZ ;  /* 0x0000000e0b1b7290 */ /* 0x000fe4000fffe03f */
[----:B------:R-:W-:Y:S10]  /*65f0*/  @P1 BRA `(.L_x_1895) ;  /* 0x0000000000bc1947 */ /* 0x000ff40003800000 */
        /* <DEDUP_REMOVED lines=18> */
.L_x_1897:
[----:B------:R-:W-:Y:S05]  /*6720*/  BSYNC B0 ;  /* 0x0000000000007941 */ /* 0x000fea0003800000 */
.L_x_1896:
        /* <DEDUP_REMOVED lines=19> */
.L_x_1899:
[----:B------:R-:W-:Y:S05]  /*6860*/  BSYNC B0 ;  /* 0x0000000000007941 */ /* 0x000fea0003800000 */
.L_x_1898:
[----:B------:R-:W-:Y:S06]  /*6870*/  BAR.ARV 0xa, 0xa0 ;  /* 0x0282800000007b1d */ /* 0x000fec0000002000 */
[----:B------:R-:W-:Y:S04]  /*6880*/  BSSY B0, `(.L_x_1900) ;  /* 0x0000003000007945 */ /* 0x000fe80003800000 */
[----:B------:R-:W-:Y:S05]  /*6890*/  @!P0 BRA `(.L_x_1901) ;  /* 0x0000000000048947 */ /* 0x000fea0003800000 */
[----:B------:R-:W-:-:S04]  /*68a0*/  DEPBAR.LE SB0, 0x0 ;  /* 0x000080000000791a */ /* 0x000fc80000000000 */
.L_x_1901:
[----:B------:R-:W-:Y:S05]  /*68b0*/  BSYNC B0 ;  /* 0x0000000000007941 */ /* 0x000fea0003800000 */
.L_x_1900:
[----:B------:R-:W-:Y:S06]  /*68c0*/  BAR.ARV 0xb, 0xa0 ;  /* 0x02c2800000007b1d */ /* 0x000fec0000002000 */
[----:B------:R-:W-:Y:S01]  /*68d0*/  UIADD3 UR18, UR7, 0x1, URZ ;  /* 0x0000000107127890 */ /* 0x000fe2000fffe03f */
[----:B------:R-:W-:Y:S11]  /*68e0*/  BRA `(.L_x_1902) ;  /* 0x0000000000047947 */ /* 0x000ff60003800000 */
.L_x_1895:
[----:B------:R-:W-:-:S05]  /*68f0*/  UMOV UR18, UR7 ;  /* 0x0000000700127c82 */ /* 0x000fca0008000000 */
.L_x_1902:
[----:B------:R-:W-:-:S04]  /*6900*/  UIADD3 UR6, UR7, 0x1, URZ ;  /* 0x0000000107067890 */ /* 0x000fc8000fffe03f */
[----:B------:R-:W-:-:S06]  /*6910*/  UISETP.NE.AND UP0, UPT, UR12, UR6, UPT ;  /* 0x000000060c00728c */ /* 0x000fcc000bf05270 */
[----:B------:R-:W-:-:S13]  /*6920*/  PLOP3.LUT P1, PT, PT, PT, UP0, 0x80, 0x0 ;  /* 0x000000000000781c */ /* 0x000fda0003f2f008 */
[----:B------:R-:W-:Y:S05]  /*6930*/  @!P1 BRA `(.L_x_1857) ;  /* 0x0000003000fc9947 */ /* 0x000fea0003800000 */
[----:B------:R-:W-:Y:S01]  /*6940*/  UMOV UR16, UR8 ;  /* 0x0000000800107c82 */ /* 0x000fe20008000000 */
[----:B------:R-:W-:Y:S01]  /*6950*/  UMOV UR17, UR15 ;  /* 0x0000000f00117c82 */ /* 0x000fe20008000000 */
[----:B------:R-:W-:Y:S01]  /*6960*/  ULDC.64 UR20, c[0x0][0x2c0] ;  /* 0x0000b00000147ab9 */ /* 0x000fe20000000a00 */
[----:B------:R-:W-:Y:S02]  /*6970*/  UIMAD.WIDE.U32 UR16, UR13, UR28, UR16 ;  /* 0x0000001c0d1072a5 */ /* 0x000fe4000f8e0010 */
[----:B------:R-:W-:Y:S02]  /*6980*/  UIMAD UR19, UR18, 0x1800, URZ ;  /* 0x00001800121378a4 */ /* 0x000fe4000f8e023f */
[----:B------:R-:W-:Y:S01]  /*6990*/  UIADD3 UR25, UP0, UR4, UR16, URZ ;  /* 0x0000001004197290 */ /* 0x000fe2000ff1e03f */
[----:B------:R-:W-:Y:S01]  /*69a0*/  UMOV UR6, URZ ;  /* 0x0000003f00067c82 */ /* 0x000fe20008000000 */
[----:B------:R-:W-:Y:S02]  /*69b0*/  ULDC.64 UR30, c[0x0][0x2c0] ;  /* 0x0000b000001e7ab9 */ /* 0x000fe40000000a00 */
[----:B------:R-:W-:-:S02]  /*69c0*/  UIADD3.X UR16, UR5, UR14, UR17, UP0, !UPT ;  /* 0x0000000e05107290 */ /* 0x000fc400087fe411 */
[----:B------:R-:W-:Y:S01]  /*69d0*/  ULEA UR24, UP0, UR25, UR20, 0x2 ;  /* 0x0000001419187291 */ /* 0x000fe2000f80103f */
[----:B------:R-:W-:-:S03]  /*69e0*/  UMOV UR26, UR19 ;  /* 0x00000013001a7c82 */ /* 0x000fc60008000000 */
[----:B------:R-:W-:Y:S02]  /*69f0*/  ULEA.HI.X UR25, UR25, UR21, UR16, 0x2, UP0 ;  /* 0x0000001519197291 */ /* 0x000fe400080f1410 */
[----:B------:R-:W-:Y:S02]  /*6a00*/  UIADD3 UR20, UP0, UR24, 0x3000, URZ ;  /* 0x0000300018147890 */ /* 0x000fe4000ff1e03f */
[----:B------:R-:W-:Y:S02]  /*6a10*/  UIADD3 UR22, UP1, UR24, 0x6000, URZ ;  /* 0x0000600018167890 */ /* 0x000fe4000ff3e03f */
[----:B------:R-:W-:Y:S02]  /*6a20*/  UIADD3 UR24, UP2, UR24, 0x9000, URZ ;  /* 0x0000900018187890 */ /* 0x000fe4000ff5e03f */
[----:B------:R-:W-:Y:S02]  /*6a30*/  UIADD3.X UR21, URZ, UR25, URZ, UP0, !UPT ;  /* 0x000000193f157290 */ /* 0x000fe400087fe43f */
[----:B------:R-:W-:-:S02]  /*6a40*/  UIADD3.X UR23, URZ, UR25, URZ, UP1, !UPT ;  /* 0x000000193f177290 */ /* 0x000fc40008ffe43f */
[----:B------:R-:W-:-:S12]  /*6a50*/  UIADD3.X UR25, URZ, UR25, URZ, UP2, !UPT ;  /* 0x000000193f197290 */ /* 0x000fd800097fe43f */
.L_x_1915:
        /* <DEDUP_REMOVED lines=20> */
.L_x_1904:
[----:B------:R-:W-:Y:S05]  /*6ba0*/  BSYNC B0 ;  /* 0x0000000000007941 */ /* 0x000fea0003800000 */
.L_x_1903:
        /* <DEDUP_REMOVED lines=13> */
.L_x_1906:
[----:B------:R-:W-:Y:S05]  /*6c80*/  BSYNC B0 ;  /* 0x0000000000007941 */ /* 0x000fea0003800000 */
.L_x_1905:
[----:B------:R-:W-:Y:S06]  /*6c90*/  BAR.ARV 0xa, 0xa0 ;  /* 0x0282800000007b1d */ /* 0x000fec0000002000 */
[----:B------:R-:W-:Y:S04]  /*6ca0*/  BSSY B0, `(.L_x_1907) ;  /* 0x0000003000007945 */ /* 0x000fe80003800000 */
[----:B------:R-:W-:Y:S05]  /*6cb0*/  @!P0 BRA `(.L_x_1908) ;  /* 0x0000000000048947 */ /* 0x000fea0003800000 */
[----:B------:R-:W-:-:S04]  /*6cc0*/  DEPBAR.LE SB0, 0x0 ;  /* 0x000080000000791a */ /* 0x000fc80000000000 */
.L_x_1908:
[----:B------:R-:W-:Y:S05]  /*6cd0*/  BSYNC B0 ;  /* 0x0000000000007941 */ /* 0x000fea0003800000 */
.L_x_1907:
        /* <DEDUP_REMOVED lines=13> */
.L_x_1910:
[----:B------:R-:W-:Y:S05]  /*6db0*/  BSYNC B0 ;  /* 0x0000000000007941 */ /* 0x000fea0003800000 */
.L_x_1909:
        /* <DEDUP_REMOVED lines=13> */
.L_x_1912:
[----:B------:R-:W-:Y:S05]  /*6e90*/  BSYNC B0 ;  /* 0x0000000000007941 */ /* 0x000fea0003800000 */
.L_x_1911:
[----:B------:R-:W-:Y:S01]  /*6ea0*/  UIADD3 UR18, UR18, 0x2, URZ ;  /* 0x0000000212127890 */ /* 0x000fe2000fffe03f */
[----:B------:R-:W-:Y:S06]  /*6eb0*/  BAR.ARV 0xa, 0xa0 ;  /* 0x0282800000007b1d */ /* 0x000fec0000002000 */
[----:B------:R-:W-:Y:S01]  /*6ec0*/  UISETP.GE.AND UP0, UPT, UR18, UR12, UPT ;  /* 0x0000000c1200728c */ /* 0x000fe2000bf06270 */
[----:B------:R-:W-:Y:S04]  /*6ed0*/  BSSY B0, `(.L_x_1913) ;  /* 0x0000003000007945 */ /* 0x000fe80003800000 */
[----:B------:R-:W-:Y:S06]  /*6ee0*/  @!P0 BRA `(.L_x_1914) ;  /* 0x0000000000048947 */ /* 0x000fec0003800000 */
[----:B------:R-:W-:-:S04]  /*6ef0*/  DEPBAR.LE SB0, 0x0 ;  /* 0x000080000000791a */ /* 0x000fc80000000000 */
.L_x_1914:
[----:B------:R-:W-:Y:S05]  /*6f00*/  BSYNC B0 ;  /* 0x0000000000007941 */ /* 0x000fea0003800000 */
.L_x_1913:
[----:B------:R-:W-:Y:S06]  /*6f10*/  BAR.ARV 0xb, 0xa0 ;  /* 0x02c2800000007b1d */ /* 0x000fec0000002000 */
[----:B------:R-:W-:Y:S01]  /*6f20*/  PLOP3.LUT P1, PT, PT, PT, UP0, 0x80, 0x0 ;  /* 0x000000000000781c */ /* 0x000fe20003f2f008 */
[----:B------:R-:W-:Y:S02]  /*6f30*/  UIADD3 UR26, UR26, 0x3000, URZ ;  /* 0x000030001a1a7890 */ /* 0x000fe4000fffe03f */
[----:B------:R-:W-:-:S10]  /*6f40*/  UIADD3 UR6, UR6, 0x3000, URZ ;  /* 0x0000300006067890 */ /* 0x000fd4000fffe03f */
[----:B------:R-:W-:Y:S05]  /*6f50*/  @!P1 BRA `(.L_x_1915) ;  /* 0xfffffff800c09947 */ /* 0x000fea000383ffff */
[----:B------:R-:W-:Y:S05]  /*6f60*/  BRA `(.L_x_1857) ;  /* 0x0000002c00707947 */ /* 0x000fea0003800000 */
.L_x_1887:
        /* <DEDUP_REMOVED lines=14> */
.L_x_1916:
        /* <DEDUP_REMOVED lines=14> */
.L_x_1918:
[----:B------:R-:W-:-:S05]  /*7130*/  ULDC UR4, c[0x0][0x8c4] ;  /* 0x0002310000047ab9 */ /* 0x000fca0000000800 */
.L_x_1917:
        /* <DEDUP_REMOVED lines=59> */
.L_x_1920:
        /* <DEDUP_REMOVED lines=13> */
.L_x_1921:
        /* <DEDUP_REMOVED lines=8> */
.L_x_1922:
        /* <DEDUP_REMOVED lines=21> */
.L_x_1923:
        /* <DEDUP_REMOVED lines=50> */
.L_x_1953:
        /* <DEDUP_REMOVED lines=15> */
.L_x_1926:
        /* <DEDUP_REMOVED lines=127> */
.L_x_1937:
[----:B-123--:R-:W-:-:S04]  /*8390*/  SHF.L.U32 R18, R10, 0x1f, RZ ;  /* 0x0000001f0a127819 */ /* 0x00efc800000006ff */
[----:B------:R-:W2:Y:S02]  /*83a0*/  SYNCS.PHASECHK.TRANS64.TRYWAIT P1, [R15+URZ+0x26840], R18 ;  /* 0x026840120f0075a7 */ /* 0x000ea4000802017f */
[----:B--2---:R-:W-:Y:S05]  /*83b0*/  @!P1 BRA `(.L_x_1929) ;  /* 0x0000001800dc9947 */ /* 0x004fea0003800000 */
.L_x_1954:
        /* <DEDUP_REMOVED lines=8> */
.L_x_1930:
        /* <DEDUP_REMOVED lines=44> */
.L_x_1955:
        /* <DEDUP_REMOVED lines=8> */
.L_x_1932:
        /* <DEDUP_REMOVED lines=44> */
.L_x_1956:
        /* <DEDUP_REMOVED lines=8> */
.L_x_1934:
        /* <DEDUP_REMOVED lines=38> */
.L_x_1958:
        /* <DEDUP_REMOVED lines=8> */
.L_x_1936:
        /* <DEDUP_REMOVED lines=44> */
.L_x_1928:
[----:B------:R-:W4:Y:S02]  /*9060*/  LDL.LU R4, [R1+0x8] ;  /* 0x0000080001047983 */ /* 0x000f240000300800 */
[----:B----4-:R-:W-:Y:S02]  /*9070*/  ISETP.NE.AND P1, PT, R4, RZ, PT ;  /* 0x000000ff0400720c */ /* 0x010fe40003f25270 */
[----:B------:R4:W5:Y:S11]  /*9080*/  LDL R4, [R1+0x4] ;  /* 0x0000040001047983 */ /* 0x0009760000100800 */
[----:B----4-:R-:W-:Y:S05]  /*9090*/  @!P1 BRA `(.L_x_1927) ;  /* 0x0000000400949947 */ /* 0x010fea0003800000 */
[----:B------:R-:W-:-:S04]  /*90a0*/  SHF.L.U32 R12, R10, 0x1f, RZ ;  /* 0x0000001f0a0c7819 */ /* 0x000fc800000006ff */
[----:B------:R-:W4:Y:S02]  /*90b0*/  SYNCS.PHASECHK.TRANS64.TRYWAIT P1, [R15+URZ+0x26840], R12 ;  /* 0x0268400c0f0075a7 */ /* 0x000f24000802017f */
[----:B----4-:R-:W-:Y:S05]  /*90c0*/  @!P1 BRA `(.L_x_1938) ;  /* 0x0000000c00ec9947 */ /* 0x010fea0003800000 */
.L_x_1959:
        /* <DEDUP_REMOVED lines=8> */
.L_x_1939:
        /* <DEDUP_REMOVED lines=41> */
.L_x_1960:
        /* <DEDUP_REMOVED lines=8> */
.L_x_1941:
        /* <DEDUP_REMOVED lines=41> */
.L_x_1927:
[----:B------:R-:W1:Y:S01]  /*96f0*/  S2R R0, SR_TID.X ;  /* 0x0000000000007919 */ /* 0x000e620000002100 */
[----:B------:R-:W-:Y:S01]  /*9700*/  IMAD R3, R16, 0x8, R15 ;  /* 0x0000000810037824 */ /* 0x000fe200078e020f */
[----:B-1----:R-:W-:Y:S02]  /*9710*/  LOP3.LUT R2, R0, 0x7f, RZ, 0xc0, !PT ;  /* 0x0000007f00027812 */ /* 0x002fe400078ec0ff */
[----:B------:R-:W-:Y:S02]  /*9720*/  SHF.L.U32 R0, R10, 0x1f, RZ ;  /* 0x0000001f0a007819 */ /* 0x000fe400000006ff */
[----:B------:R-:W-:Y:S02]  /*9730*/  ISETP.NE.AND P1, PT, R2, RZ, PT ;  /* 0x000000ff0200720c */ /* 0x000fe40003f25270 */
[----:B------:R-:W1:Y:S02]  /*9740*/  SYNCS.PHASECHK.TRANS64.TRYWAIT P0, [R3+URZ+0x26840], R0 ;  /* 0x02684000030075a7 */ /* 0x000e64000800017f */
[----:B-1----:R-:W-:Y:S09]  /*9750*/  @!P0 BRA `(.L_x_1942) ;  /* 0x0000000800708947 */ /* 0x002ff20003800000 */
.L_x_1961:
[----:B------:R-:W-:Y:S05]  /*9760*/  @P1 BRA `(.L_x_1943) ;  /* 0x0000000000181947 */ /* 0x000fea0003800000 */
[----:B------:R-:W1:Y:S01]  /*9770*/  S2R R2, SR_TID.X ;  /* 0x0000000000027919 */ /* 0x000e620000002100 */
[----:B------:R-:W-:-:S04]  /*9780*/  IMAD.MOV.U32 R0, RZ, RZ, 0x3100 ;  /* 0x00003100ff007424 */ /* 0x000fc800078e00ff */
[----:B------:R1:W-:Y:S02]  /*9790*/  SYNCS.ARRIVE.TRANS64 RZ, [R3+URZ+0x26830], R0 ;  /* 0x0268300003ff79a7 */ /* 0x0003e4000800003f */
[----:B-1----:R-:W-:-:S13]  /*97a0*/  LOP3.LUT P0, RZ, R2, 0x1f, RZ, 0xc0, !PT ;  /* 0x0000001f02ff7812 */ /* 0x002fda000780c0ff */
[----:B------:R-:W-:Y:S05]  /*97b0*/  @!P0 BRA `(.L_x_1943) ;  /* 0x0000000000048947 */ /* 0x000fea0003800000 */
[----:B------:R-:W-:Y:S01]  /*97c0*/  BPT.TRAP 0x1 ;  /* 0x000000040000795c */ /* 0x000fe20000300000 */
.L_x_1943:
        /* <DEDUP_REMOVED lines=48> */
.L_x_1924:
[----:B------:R-:W-:Y:S05]  /*9ad0*/  BSYNC B0 ;  /* 0x0000000000007941 */ /* 0x000fea0003800000 */
.L_x_1919:
[----:B------:R-:W-:-:S03]  /*9ae0*/  UMOV UR8, 0xffffffff ;  /* 0xffffffff00087882 */ /* 0x000fc60000000000 */
[----:B------:R-:W-:Y:S05]  /*9af0*/  BRA.DIV UR8, `(.L_x_1944) ;  /* 0x00000006089c7947 */ /* 0x000fea000b800000 */
[----:B------:R-:W-:-:S13]  /*9b00*/  ELECT P6, URZ, PT ;  /* 0x00000000003f782f */ /* 0x000fda00038c0000 */
.L_x_1964:
[----:B------:R-:W-:Y:S05]  /*9b10*/  @!P6 BRA `(.L_x_1857) ;  /* 0x000000000084e947 */ /* 0x000fea0003800000 */
[----:B------:R-:W-:-:S06]  /*9b20*/  ULOP3.LUT UR8, UR38, 0x2, URZ, 0xfc, !UPT ;  /* 0x0000000226087892 */ /* 0x000fcc000f8efc3f */
[----:B------:R-:W-:-:S05]  /*9b30*/  IMAD.U32 R2, RZ, RZ, UR8 ;  /* 0x00000008ff027e24 */ /* 0x000fca000f8e00ff */
[----:B------:R-:W-:-:S13]  /*9b40*/  ISETP.NE.AND P2, PT, R2, 0x3, PT ;  /* 0x000000030200780c */ /* 0x000fda0003f45270 */
[----:B------:R-:W-:Y:S05]  /*9b50*/  @!P2 BRA `(.L_x_1945) ;  /* 0x000000000004a947 */ /* 0x000fea0003800000 */
[----:B---3--:R-:W-:Y:S01]  /*9b60*/  BPT.TRAP 0x1 ;  /* 0x000000040000795c */ /* 0x008fe20000300000 */
.L_x_1945:
        /* <DEDUP_REMOVED lines=15> */
.L_x_1965:
[----:B------:R-:W2:Y:S02]  /*9c60*/  SYNCS.PHASECHK.TRANS64.TRYWAIT P0, [R3+URZ], R2 ;  /* 0x00000002030075a7 */ /* 0x000ea4000800017f */
[----:B--2---:R-:W-:Y:S05]  /*9c70*/  @!P0 BRA `(.L_x_1947) ;  /* 0x0000000400708947 */ /* 0x004fea0003800000 */
.L_x_1966:
[----:B------:R-:W-:Y:S05]  /*9c80*/  @!P2 BRA `(.L_x_1948) ;  /* 0x000000000004a947 */ /* 0x000fea0003800000 */
[----:B---3--:R-:W-:Y:S01]  /*9c90*/  BPT.TRAP 0x1 ;  /* 0x000000040000795c */ /* 0x008fe20000300000 */
.L_x_1948:
[----:B--2---:R-:W-:-:S04]  /*9ca0*/  VIADD R3, R8, 0x26840 ;  /* 0x0002684008037836 */ /* 0x004fc80000000000 */
[----:B------:R-:W-:-:S04]  /*9cb0*/  IMAD R5, R0, 0x8, R3 ;  /* 0x0000000800057824 */ /* 0x000fc800078e0203 */
[----:B------:R-:W2:Y:S02]  /*9cc0*/  SYNCS.PHASECHK.TRANS64.TRYWAIT P0, [R5+URZ], R4 ;  /* 0x00000004050075a7 */ /* 0x000ea4000800017f */
[----:B--2---:R-:W-:Y:S05]  /*9cd0*/  @!P0 BRA `(.L_x_1949) ;  /* 0x00000004006c8947 */ /* 0x004fea0003800000 */
.L_x_1967:
[----:B------:R-:W-:-:S07]  /*9ce0*/  IMAD R3, R6, 0x8, R3 ;  /* 0x0000000806037824 */ /* 0x000fce00078e0203 */
.L_x_1950:
[----:B----4-:R4:W1:Y:S02]  /*9cf0*/  SYNCS.PHASECHK.TRANS64.TRYWAIT P0, [R3+URZ], R2 ;  /* 0x00000002030075a7 */ /* 0x010864000800017f */
[----:B-1----:R-:W-:Y:S05]  /*9d00*/  @!P0 NANOSLEEP.SYNCS 0x989680 ;  /* 0x009896800000895d */ /* 0x002fea0003900000 */
[----:B------:R-:W1:Y:S02]  /*9d10*/  @!P0 SYNCS.PHASECHK.TRANS64 P0, [R3+URZ], R2 ;  /* 0x00000002030085a7 */ /* 0x000e64000800007f */
[----:B-1----:R-:W-:Y:S05]  /*9d20*/  @!P0 BRA `(.L_x_1950) ;  /* 0xfffffffc00f08947 */ /* 0x002fea000383ffff */
.L_x_1857:
[----:B---3--:R-:W-:Y:S05]  /*9d30*/  BSYNC B6 ;  /* 0x0000000000067941 */ /* 0x008fea0003800000 */
.L_x_1851:
[----:B------:R-:W-:Y:S05]  /*9d40*/  EXIT ;  /* 0x000000000000794d */ /* 0x000fea0003800000 */
.L_x_1868:
[----:B------:R-:W-:Y:S02]  /*9d50*/  IMAD.MOV.U32 R13, RZ, RZ, R17 ;  /* 0x000000ffff0d7224 */ /* 0x000fe400078e0011 */
[----:B------:R-:W-:Y:S02]  /*9d60*/  IMAD.MOV.U32 R12, RZ, RZ, RZ ;  /* 0x000000ffff0c7224 */ /* 0x000fe400078e00ff */
[----:B------:R-:W-:Y:S02]  /*9d70*/  IMAD.MOV.U32 R11, RZ, RZ, 0x1f ;  /* 0x0000001fff0b7424 */ /* 0x000fe400078e00ff */
[----:B------:R-:W-:-:S07]  /*9d80*/  IMAD.MOV.U32 R15, RZ, RZ, -0x1 ;  /* 0xffffffffff0f7424 */ /* 0x000fce00078e00ff */
[----:B------:R-:W-:Y:S05]  /*9d90*/  WARPSYNC.COLLECTIVE R15, `(.L_x_1951) ;  /* 0x000000000f087348 */ /* 0x000fea0003c00000 */
[----:B------:R1:W2:Y:S02]  /*9da0*/  SHFL.IDX P6, R14, R13, R12, R11 ;  /* 0x0000000c0d0e7389 */ /* 0x0002a400000c000b */
[----:B-12---:R-:W-:Y:S01]  /*9db0*/  ENDCOLLECTIVE ;  /* 0x000000000000791b */ /* 0x006fe20003800000 */
.L_x_1951:
[----:B------:R-:W-:Y:S05]  /*9dc0*/  BRA `(.L_x_1952) ;  /* 0xffffff7400d47947 */ /* 0x000fea000383ffff */
.L_x_1870:
[----:B--2---:R2:W3:Y:S02]  /*9dd0*/  SYNCS.PHASECHK.TRANS64.TRYWAIT P0, [R237+URZ+0x26800], R4 ;  /* 0x02680004ed0075a7 */ /* 0x0044e4000800017f */
[----:B---3--:R-:W-:Y:S05]  /*9de0*/  @!P0 NANOSLEEP.SYNCS 0x989680 ;  /* 0x009896800000895d */ /* 0x008fea0003900000 */
[----:B------:R-:W3:Y:S02]  /*9df0*/  @!P0 SYNCS.PHASECHK.TRANS64 P0, [R237+URZ+0x26800], R4 ;  /* 0x02680004ed0085a7 */ /* 0x000ee4000800007f */
[----:B---3--:R-:W-:Y:S05]  /*9e00*/  @!P0 BRA `(.L_x_1870) ;  /* 0xfffffffc00f08947 */ /* 0x008fea000383ffff */
[----:B------:R-:W-:Y:S05]  /*9e10*/  BRA `(.L_x_1869) ;  /* 0xffffff7400fc7947 */ /* 0x000fea000383ffff */
.L_x_1875:
[----:B--2---:R-:W-:-:S04]  /*9e20*/  IMAD.U32 R5, RZ, RZ, UR7 ;  /* 0x00000007ff057e24 */ /* 0x004fc8000f8e00ff */
[----:B------:R2:W3:Y:S03]  /*9e30*/  SYNCS.PHASECHK.TRANS64.TRYWAIT P0, [R5+URZ+0x26810], R120 ;  /* 0x02681078050075a7 */ /* 0x0004e6000800017f */
[----:B---3--:R-:W-:Y:S05]  /*9e40*/  @!P0 NANOSLEEP.SYNCS 0x989680 ;  /* 0x009896800000895d */ /* 0x008fea0003900000 */
[----:B------:R-:W3:Y:S02]  /*9e50*/  @!P0 SYNCS.PHASECHK.TRANS64 P0, [R5+URZ+0x26810], R120 ;  /* 0x02681078050085a7 */ /* 0x000ee4000800007f */
[----:B---3--:R-:W-:Y:S05]  /*9e60*/  @!P0 BRA `(.L_x_1875) ;  /* 0xfffffffc00ec8947 */ /* 0x008fea000383ffff */
[----:B------:R-:W-:Y:S05]  /*9e70*/  BRA `(.L_x_1874) ;  /* 0xffffff8000587947 */ /* 0x000fea000383ffff */
.L_x_1879:
[----:B------:R-:W-:-:S04]  /*9e80*/  IMAD.U32 R121, RZ, RZ, UR7 ;  /* 0x00000007ff797e24 */ /* 0x000fc8000f8e00ff */
[----:B------:R1:W1:Y:S03]  /*9e90*/  SYNCS.PHASECHK.TRANS64.TRYWAIT P0, [R121+URZ+0x26830], R120 ;  /* 0x02683078790075a7 */ /* 0x000266000800017f */
[----:B-1----:R-:W-:Y:S05]  /*9ea0*/  @!P0 NANOSLEEP.SYNCS 0x989680 ;  /* 0x009896800000895d */ /* 0x002fea0003900000 */
[----:B------:R-:W1:Y:S02]  /*9eb0*/  @!P0 SYNCS.PHASECHK.TRANS64 P0, [R121+URZ+0x26830], R120 ;  /* 0x02683078790085a7 */ /* 0x000e64000800007f */
[----:B-1----:R-:W-:Y:S05]  /*9ec0*/  @!P0 BRA `(.L_x_1879) ;  /* 0xfffffffc00ec8947 */ /* 0x002fea000383ffff */
[----:B------:R-:W-:Y:S05]  /*9ed0*/  BRA `(.L_x_1878) ;  /* 0xffffff88001c7947 */ /* 0x000fea000383ffff */
.L_x_1925:
[----:B-1----:R1:W2:Y:S02]  /*9ee0*/  SYNCS.PHASECHK.TRANS64.TRYWAIT P0, [R15+URZ+0x26820], R0 ;  /* 0x026820000f0075a7 */ /* 0x0022a4000800017f */
[----:B--2---:R-:W-:Y:S05]  /*9ef0*/  @!P0 NANOSLEEP.SYNCS 0x989680 ;  /* 0x009896800000895d */ /* 0x004fea0003900000 */
[----:B------:R-:W2:Y:S02]  /*9f00*/  @!P0 SYNCS.PHASECHK.TRANS64 P0, [R15+URZ+0x26820], R0 ;  /* 0x026820000f0085a7 */ /* 0x000ea4000800007f */
[----:B--2---:R-:W-:Y:S05]  /*9f10*/  @!P0 BRA `(.L_x_1925) ;  /* 0xfffffffc00f08947 */ /* 0x004fea000383ffff */
[----:B------:R-:W-:Y:S05]  /*9f20*/  BRA `(.L_x_1953) ;  /* 0xffffffd800e07947 */ /* 0x000fea000383ffff */
.L_x_1929:
[----:B--2---:R2:W3:Y:S02]  /*9f30*/  SYNCS.PHASECHK.TRANS64.TRYWAIT P1, [R15+URZ+0x26840], R18 ;  /* 0x026840120f0075a7 */ /* 0x0044e4000802017f */
[----:B---3--:R-:W-:Y:S05]  /*9f40*/  @!P1 NANOSLEEP.SYNCS 0x989680 ;  /* 0x009896800000995d */ /* 0x008fea0003900000 */
[----:B------:R-:W3:Y:S02]  /*9f50*/  @!P1 SYNCS.PHASECHK.TRANS64 P1, [R15+URZ+0x26840], R18 ;  /* 0x026840120f0095a7 */ /* 0x000ee4000802007f */
[----:B---3--:R-:W-:Y:S05]  /*9f60*/  @!P1 BRA `(.L_x_1929) ;  /* 0xfffffffc00f09947 */ /* 0x008fea000383ffff */
[----:B------:R-:W-:Y:S05]  /*9f70*/  BRA `(.L_x_1954) ;  /* 0xffffffe400107947 */ /* 0x000fea000383ffff */
.L_x_1931:
[----:B-1----:R1:W3:Y:S02]  /*9f80*/  SYNCS.PHASECHK.TRANS64.TRYWAIT P1, [R15+URZ+0x26828], R18 ;  /* 0x026828120f0075a7 */ /* 0x0022e4000802017f */
[----:B---3--:R-:W-:Y:S05]  /*9f90*/  @!P1 NANOSLEEP.SYNCS 0x989680 ;  /* 0x009896800000995d */ /* 0x008fea0003900000 */
[----:B------:R-:W3:Y:S02]  /*9fa0*/  @!P1 SYNCS.PHASECHK.TRANS64 P1, [R15+URZ+0x26828], R18 ;  /* 0x026828120f0095a7 */ /* 0x000ee4000802007f */
[----:B---3--:R-:W-:Y:S05]  /*9fb0*/  @!P1 BRA `(.L_x_1931) ;  /* 0xfffffffc00f09947 */ /* 0x008fea000383ffff */
[----:B------:R-:W-:Y:S05]  /*9fc0*/  BRA `(.L_x_1955) ;  /* 0xffffffe400cc7947 */ /* 0x000fea000383ffff */
.L_x_1933:
[----:B---3--:R3:W4:Y:S02]  /*9fd0*/  SYNCS.PHASECHK.TRANS64.TRYWAIT P1, [R15+URZ+0x26848], R18 ;  /* 0x026848120f0075a7 */ /* 0x008724000802017f */
[----:B----4-:R-:W-:Y:S05]  /*9fe0*/  @!P1 NANOSLEEP.SYNCS 0x989680 ;  /* 0x009896800000995d */ /* 0x010fea0003900000 */
[----:B------:R-:W4:Y:S02]  /*9ff0*/  @!P1 SYNCS.PHASECHK.TRANS64 P1, [R15+URZ+0x26848], R18 ;  /* 0x026848120f0095a7 */ /* 0x000f24000802007f */
[----:B----4-:R-:W-:Y:S05]  /*a000*/  @!P1 BRA `(.L_x_1933) ;  /* 0xfffffffc00f09947 */ /* 0x010fea000383ffff */
[----:B------:R-:W-:Y:S05]  /*a010*/  BRA `(.L_x_1956) ;  /* 0xffffffe800887947 */ /* 0x000fea000383ffff */
.L_x_1935:
[----:B------:R-:W-:-:S07]  /*a020*/  SHF.L.U32 R4, R10, 0x1f, RZ ;  /* 0x0000001f0a047819 */ /* 0x000fce00000006ff */
.L_x_1957:
[----:B----4-:R4:W1:Y:S02]  /*a030*/  SYNCS.PHASECHK.TRANS64.TRYWAIT P1, [R15+URZ+0x26820], R4 ;  /* 0x026820040f0075a7 */ /* 0x010864000802017f */
[----:B-1----:R-:W-:Y:S05]  /*a040*/  @!P1 NANOSLEEP.SYNCS 0x989680 ;  /* 0x009896800000995d */ /* 0x002fea0003900000 */
[----:B------:R-:W1:Y:S02]  /*a050*/  @!P1 SYNCS.PHASECHK.TRANS64 P1, [R15+URZ+0x26820], R4 ;  /* 0x026820040f0095a7 */ /* 0x000e64000802007f */
[----:B-1----:R-:W-:Y:S05]  /*a060*/  @!P1 BRA `(.L_x_1957) ;  /* 0xfffffffc00f09947 */ /* 0x002fea000383ffff */
[----:B------:R-:W-:Y:S05]  /*a070*/  BRA `(.L_x_1958) ;  /* 0xffffffec00287947 */ /* 0x000fea000383ffff */
.L_x_1938:
[----:B----4-:R4:W1:Y:S02]  /*a080*/  SYNCS.PHASECHK.TRANS64.TRYWAIT P1, [R15+URZ+0x26840], R12 ;  /* 0x0268400c0f0075a7 */ /* 0x010864000802017f */
[----:B-1----:R-:W-:Y:S05]  /*a090*/  @!P1 NANOSLEEP.SYNCS 0x989680 ;  /* 0x009896800000995d */ /* 0x002fea0003900000 */
[----:B------:R-:W1:Y:S02]  /*a0a0*/  @!P1 SYNCS.PHASECHK.TRANS64 P1, [R15+URZ+0x26840], R12 ;  /* 0x0268400c0f0095a7 */ /* 0x000e64000802007f */
[----:B-1----:R-:W-:Y:S05]  /*a0b0*/  @!P1 BRA `(.L_x_1938) ;  /* 0xfffffffc00f09947 */ /* 0x002fea000383ffff */
[----:B------:R-:W-:Y:S05]  /*a0c0*/  BRA `(.L_x_1959) ;  /* 0xfffffff000007947 */ /* 0x000fea000383ffff */
.L_x_1940:
[----:B-1----:R1:W2:Y:S02]  /*a0d0*/  SYNCS.PHASECHK.TRANS64.TRYWAIT P1, [R15+URZ+0x26828], R12 ;  /* 0x0268280c0f0075a7 */ /* 0x0022a4000802017f */
[----:B--2---:R-:W-:Y:S05]  /*a0e0*/  @!P1 NANOSLEEP.SYNCS 0x989680 ;  /* 0x009896800000995d */ /* 0x004fea0003900000 */
[----:B------:R-:W2:Y:S02]  /*a0f0*/  @!P1 SYNCS.PHASECHK.TRANS64 P1, [R15+URZ+0x26828], R12 ;  /* 0x0268280c0f0095a7 */ /* 0x000ea4000802007f */
[----:B--2---:R-:W-:Y:S05]  /*a100*/  @!P1 BRA `(.L_x_1940) ;  /* 0xfffffffc00f09947 */ /* 0x004fea000383ffff */
[----:B------:R-:W-:Y:S05]  /*a110*/  BRA `(.L_x_1960) ;  /* 0xfffffff000b07947 */ /* 0x000fea000383ffff */
.L_x_1942:
[----:B------:R1:W1:Y:S02]  /*a120*/  SYNCS.PHASECHK.TRANS64.TRYWAIT P0, [R3+URZ+0x26840], R0 ;  /* 0x02684000030075a7 */ /* 0x000264000800017f */
[----:B-1----:R-:W-:Y:S05]  /*a130*/  @!P0 NANOSLEEP.SYNCS 0x989680 ;  /* 0x009896800000895d */ /* 0x002fea0003900000 */
[----:B------:R-:W1:Y:S02]  /*a140*/  @!P0 SYNCS.PHASECHK.TRANS64 P0, [R3+URZ+0x26840], R0 ;  /* 0x02684000030085a7 */ /* 0x000e64000800007f */
[----:B-1----:R-:W-:Y:S05]  /*a150*/  @!P0 BRA `(.L_x_1942) ;  /* 0xfffffffc00f08947 */ /* 0x002fea000383ffff */
[----:B------:R-:W-:Y:S05]  /*a160*/  BRA `(.L_x_1961) ;  /* 0xfffffff4007c7947 */ /* 0x000fea000383ffff */
.L_x_1944:
[----:B------:R-:W-:Y:S01]  /*a170*/  BSSY B0, `(.L_x_1962) ;  /* 0x0000006000007945 */ /* 0x000fe20003800000 */
[----:B------:R-:W-:-:S07]  /*a180*/  IMAD.MOV.U32 R15, RZ, RZ, -0x1 ;  /* 0xffffffffff0f7424 */ /* 0x000fce00078e00ff */
[----:B---3--:R-:W-:Y:S05]  /*a190*/  WARPSYNC.COLLECTIVE R15, `(.L_x_1963) ;  /* 0x000000000f0c7348 */ /* 0x008fea0003c00000 */
[----:B------:R-:W-:Y:S02]  /*a1a0*/  ELECT P6, UR62, PT ;  /* 0x00000000003e782f */ /* 0x000fe400038c0000 */
[----:B------:R-:W-:Y:S01]  /*a1b0*/  MOV R14, UR62 ;  /* 0x0000003e000e7c02 */ /* 0x000fe20008000f00 */
[----:B---3--:R-:W-:Y:S10]  /*a1c0*/  ENDCOLLECTIVE ;  /* 0x000000000000791b */ /* 0x008ff40003800000 */
.L_x_1963:
[----:B------:R-:W-:Y:S05]  /*a1d0*/  BSYNC B0 ;  /* 0x0000000000007941 */ /* 0x000fea0003800000 */
.L_x_1962:
[----:B------:R-:W-:Y:S05]  /*a1e0*/  BRA `(.L_x_1964) ;  /* 0xfffffff800487947 */ /* 0x000fea000383ffff */
.L_x_1946:
[----:B-1----:R1:W2:Y:S02]  /*a1f0*/  SYNCS.PHASECHK.TRANS64.TRYWAIT P0, [R7+URZ], R4 ;  /* 0x00000004070075a7 */ /* 0x0022a4000800017f */
[----:B--2---:R-:W-:Y:S05]  /*a200*/  @!P0 NANOSLEEP.SYNCS 0x989680 ;  /* 0x009896800000895d */ /* 0x004fea0003900000 */
[----:B------:R-:W2:Y:S02]  /*a210*/  @!P0 SYNCS.PHASECHK.TRANS64 P0, [R7+URZ], R4 ;  /* 0x00000004070085a7 */ /* 0x000ea4000800007f */
[----:B--2---:R-:W-:Y:S05]  /*a220*/  @!P0 BRA `(.L_x_1946) ;  /* 0xfffffffc00f08947 */ /* 0x004fea000383ffff */
[----:B------:R-:W-:Y:S05]  /*a230*/  BRA `(.L_x_1965) ;  /* 0xfffffff800887947 */ /* 0x000fea000383ffff */
.L_x_1947:
[----:B--2---:R2:W4:Y:S02]  /*a240*/  SYNCS.PHASECHK.TRANS64.TRYWAIT P0, [R3+URZ], R2 ;  /* 0x00000002030075a7 */ /* 0x004524000800017f */
[----:B----4-:R-:W-:Y:S05]  /*a250*/  @!P0 NANOSLEEP.SYNCS 0x989680 ;  /* 0x009896800000895d */ /* 0x010fea0003900000 */
[----:B------:R-:W4:Y:S02]  /*a260*/  @!P0 SYNCS.PHASECHK.TRANS64 P0, [R3+URZ], R2 ;  /* 0x00000002030085a7 */ /* 0x000f24000800007f */
[----:B----4-:R-:W-:Y:S05]  /*a270*/  @!P0 BRA `(.L_x_1947) ;  /* 0xfffffffc00f08947 */ /* 0x010fea000383ffff */
[----:B------:R-:W-:Y:S05]  /*a280*/  BRA `(.L_x_1966) ;  /* 0xfffffff8007c7947 */ /* 0x000fea000383ffff */
.L_x_1949:
[----:B--2---:R2:W4:Y:S02]  /*a290*/  SYNCS.PHASECHK.TRANS64.TRYWAIT P0, [R5+URZ], R4 ;  /* 0x00000004050075a7 */ /* 0x004524000800017f */
[----:B----4-:R-:W-:Y:S05]  /*a2a0*/  @!P0 NANOSLEEP.SYNCS 0x989680 ;  /* 0x009896800000895d */ /* 0x010fea0003900000 */
[----:B------:R-:W4:Y:S02]  /*a2b0*/  @!P0 SYNCS.PHASECHK.TRANS64 P0, [R5+URZ], R4 ;  /* 0x00000004050085a7 */ /* 0x000f24000800007f */
[----:B----4-:R-:W-:Y:S05]  /*a2c0*/  @!P0 BRA `(.L_x_1949) ;  /* 0xfffffffc00f08947 */ /* 0x010fea000383ffff */
[----:B------:R-:W-:Y:S05]  /*a2d0*/  BRA `(.L_x_1967) ;  /* 0xfffffff800807947 */ /* 0x000fea000383ffff */
.L_x_1968:
        /* <DEDUP_REMOVED lines=10> */
.L_x_3307:


//--------------------- .text._ZN7cutlass13device_kernelIN5flash11enable_sm90INS1_16FlashAttnBwdSm90INS1_25CollectiveMainloopBwdSm90ILi2ELi2ELi2EN4cute5tupleIJNS5_1CILi1EEES8_S8_EEENS6_IJNS7_ILi64EEENS7_ILi128EEENS7_ILi96EEEEEENS_10bfloat16_tEfNS_4arch4Sm90ELb0ELb1ELb1ELb1ELb1ELb1ELb0ELb0ELi2ELi1ELi2ELi1ELb1EEENS1_24CollectiveEpilogueBwdGQAISD_fSG_Li256ELb1ELb1EEENS1_19SingleTileSchedulerILb1ELb0ELb0ELi128EEEEEEEEEvNT_6ParamsE --------------------------
	.section	.text._ZN7cutlass13device_kernelIN5flash11enable_sm90INS1_16FlashAttnBwdSm90INS1_25CollectiveMainloopBwdSm90ILi2ELi2ELi2EN4cute5tupleIJNS5_1CILi1EEES8_S8_EEENS6_IJNS7_ILi64EEENS7_ILi128EEENS7_ILi96EEEEEENS_10bfloat16_tEfNS_4arch4Sm90ELb0ELb1ELb1ELb1ELb1ELb1ELb0ELb0ELi2ELi1ELi2ELi1ELb1EEENS1_24CollectiveEpilogueBwdGQAISD_fSG_Li256ELb1ELb1EEENS1_19SingleTileSchedulerILb1ELb0ELb0ELi128EEEEEEEEEvNT_6ParamsE,"ax",@progbits
	.align	128
.text._ZN7cutlass13device_kernelIN5flash11enable_sm90INS1_16FlashAttnBwdSm90INS1_25CollectiveMainloopBwdSm90ILi2ELi2ELi2EN4cute5tupleIJNS5_1CILi1EEES8_S8_EEENS6_IJNS7_ILi64EEENS7_ILi128EEENS7_ILi96EEEEEENS_10bfloat16_tEfNS_4arch4Sm90ELb0ELb1ELb1ELb1ELb1ELb1ELb0ELb0ELi2ELi1ELi2ELi1ELb1EEENS1_24CollectiveEpilogueBwdGQAISD_fSG_Li256ELb1ELb1EEENS1_19SingleTileSchedulerILb1ELb0ELb0ELi128EEEEEEEEEvNT_6ParamsE:
        .type           _ZN7cutlass13device_kernelIN5flash11enable_sm90INS1_16FlashAttnBwdSm90INS1_25CollectiveMainloopBwdSm90ILi2ELi2ELi2EN4cute5tupleIJNS5_1CILi1EEES8_S8_EEENS6_IJNS7_ILi64EEENS7_ILi128EEENS7_ILi96EEEEEENS_10bfloat16_tEfNS_4arch4Sm90ELb0ELb1ELb1ELb1ELb1ELb1ELb0ELb0ELi2ELi1ELi2ELi1ELb1EEENS1_24CollectiveEpilogueBwdGQAISD_fSG_Li256ELb1ELb1EEENS1_19SingleTileSchedulerILb1ELb0ELb0ELi128EEEEEEEEEvNT_6ParamsE,@function
        .size           _ZN7cutlass13device_kernelIN5flash11enable_sm90INS1_16FlashAttnBwdSm90INS1_25CollectiveMainloopBwdSm90ILi2ELi2ELi2EN4cute5tupleIJNS5_1CILi1EEES8_S8_EEENS6_IJNS7_ILi64EEENS7_ILi128EEENS7_ILi96EEEEEENS_10bfloat16_tEfNS_4arch4Sm90ELb0ELb1ELb1ELb1ELb1ELb1ELb0ELb0ELi2ELi1ELi2ELi1ELb1EEENS1_24CollectiveEpilogueBwdGQAISD_fSG_Li256ELb1ELb1EEENS1_19SingleTileSchedulerILb1ELb0ELb0ELi128EEEEEEEEEvNT_6ParamsE,(.L_x_3308 - _ZN7cutlass13device_kernelIN5flash11enable_sm90INS1_16FlashAttnBwdSm90INS1_25CollectiveMainloopBwdSm90ILi2ELi2ELi2EN4cute5tupleIJNS5_1CILi1EEES8_S8_EEENS6_IJNS7_ILi64EEENS7_ILi128EEENS7_ILi96EEEEEENS_10bfloat16_tEfNS_4arch4Sm90ELb0ELb1ELb1ELb1ELb1ELb1ELb0ELb0ELi2ELi1ELi2ELi1ELb1EEENS1_24CollectiveEpilogueBwdGQAISD_fSG_Li256ELb1ELb1EEENS1_19SingleTileSchedulerILb1ELb0ELb0ELi128EEEEEEEEEvNT_6ParamsE)
        .other          _ZN7cutlass13device_kernelIN5flash11enable_sm90INS1_16FlashAttnBwdSm90INS1_25CollectiveMainloopBwdSm90ILi2ELi2ELi2EN4cute5tupleIJNS5_1CILi1EEES8_S8_EEENS6_IJNS7_ILi64EEENS7_ILi128EEENS7_ILi96EEEEEENS_10bfloat16_tEfNS_4arch4Sm90ELb0ELb1ELb1ELb1ELb1ELb1ELb0ELb0ELi2ELi1ELi2ELi1ELb1EEENS1_24CollectiveEpilogueBwdGQAISD_fSG_Li256ELb1ELb1EEENS1_19SingleTileSchedulerILb1ELb0ELb0ELi128EEEEEEEEEvNT_6ParamsE,@"STO_CUDA_ENTRY STV_DEFAULT"
_ZN7cutlass13device_kernelIN5flash11enable_sm90INS1_16FlashAttnBwdSm90INS1_25CollectiveMainloopBwdSm90ILi2ELi2ELi2EN4cute5tupleIJNS5_1CILi1EEES8_S8_EEENS6_IJNS7_ILi64EEENS7_ILi128EEENS7_ILi96EEEEEENS_10bfloat16_tEfNS_4arch4Sm90ELb0ELb1ELb1ELb1ELb1ELb1ELb0ELb0ELi2ELi1ELi2ELi1ELb1EEENS1_24CollectiveEpilogueBwdGQAISD_fSG_Li256ELb1ELb1EEENS1_19SingleTileSchedulerILb1ELb0ELb0ELi128EEEEEEEEEvNT_6ParamsE:
        /* <DEDUP_REMOVED lines=24> */
.L_x_1970:
[----:B------:R-:W-:Y:S05]  /*0180*/  BSYNC B0 ;  /* 0x0000000000007941 */ /* 0x000fea0003800000 */
.L_x_1969:
        /* <DEDUP_REMOVED lines=37> */
.L_x_1971:
        /* <DEDUP_REMOVED lines=22> */
.L_x_1972:
[----:B------:R-:W-:Y:S01]  /*0540*/  PLOP3.LUT P0, PT, PT, PT, UP0, 0x80, 0x0 ;  /* 0x000000000000781c */ /* 0x000fe20003f0f008 */
[----:B------:R-:W-:Y:S01]  /*0550*/  NOP ;  /* 0x0000000000007918 */ /* 0x000fe20000000000 */
[----:B------:R-:W-:Y:S01]  /*0560*/  ULDC.64 UR46, c[0x0][0x208] ;  /* 0x00008200002e7ab9 */ /* 0x000fe20000000a00 */
[----:B------:R-:W-:Y:S01]  /*0570*/  BSSY B6, `(.L_x_1973) ;  /* 0x0000abb000067945 */ /* 0x000fe20003800000 */
[----:B-12-4-:R-:W-:Y:S09]  /*0580*/  BAR.SYNC.DEFER_BLOCKING 0x0 ;  /* 0x0000000000007b1d */ /* 0x016ff20000010000 */
[----:B------:R-:W-:Y:S05]  /*0590*/  @!P0 BRA `(.L_x_1974) ;  /* 0x0000005800fc8947 */ /* 0x000fea0003800000 */
.L_x_1975:
        /* <DEDUP_REMOVED lines=24> */
.L_x_1976:
        /* <DEDUP_REMOVED lines=14> */
.L_x_1978:
[----:B------:R-:W-:-:S05]  /*0800*/  ULDC UR4, c[0x0][0x8c4] ;  /* 0x0002310000047ab9 */ /* 0x000fca0000000800 */
.L_x_1977:
        /* <DEDUP_REMOVED lines=19> */
.L_x_1980:
        /* <DEDUP_REMOVED lines=14> */
.L_x_1981:
        /* <DEDUP_REMOVED lines=11> */
.L_x_1982:
        /* <DEDUP_REMOVED lines=13> */
.L_x_1983:
        /* <DEDUP_REMOVED lines=66> */
.L_x_1984:
        /* <DEDUP_REMOVED lines=28> */
.L_x_1987:
        /* <DEDUP_REMOVED lines=15> */
.L_x_1986:
        /* <DEDUP_REMOVED lines=22> */
.L_x_1989:
        /* <DEDUP_REMOVED lines=15> */
.L_x_1988:
[----:B------:R-:W-:Y:S01]  /*14c0*/  SHF.R.S32.HI R19, RZ, 0x1f, R18 ;  /* 0x0000001fff137819 */ /* 0x000fe20000011412 */
[----:B------:R-:W-:-:S03]  /*14d0*/  UMOV UR4, 0xffffffff ;  /* 0xffffffff00047882 */ /* 0x000fc60000000000 */
[----:B------:R-:W-:-:S04]  /*14e0*/  LEA.HI R0, R19, R18, RZ, 0x7 ;  /* 0x0000001213007211 */ /* 0x000fc800078f38ff */
[----:B------:R-:W-:Y:S01]  /*14f0*/  SHF.R.S32.HI R17, RZ, 0x7, R0 ;  /* 0x00000007ff117819 */ /* 0x000fe20000011400 */
[----:B------:R-:W-:Y:S06]  /*1500*/  BRA.DIV UR4, `(.L_x_1990) ;  /* 0x0000009e040c7947 */ /* 0x000fec000b800000 */
[----:B------:R1:W2:Y:S02]  /*1510*/  SHFL.IDX PT, R14, R17, RZ, 0x1f ;  /* 0x00001fff110e7589 */ /* 0x0002a400000e0000 */
.L_x_2114:
        /* <DEDUP_REMOVED lines=15> */
.L_x_1991:
        /* <DEDUP_REMOVED lines=19> */
.L_x_1993:
        /* <DEDUP_REMOVED lines=124> */
.L_x_2004:
[----:B------:R-:W-:-:S06]  /*1f00*/  UISETP.NE.AND UP0, UPT, UR11, 0x3, UPT ;  /* 0x000000030b00788c */ /* 0x000fcc000bf05270 */
[----:B------:R-:W-:-:S13]  /*1f10*/  PLOP3.LUT P6, PT, PT, PT, UP0, 0x80, 0x0 ;  /* 0x000000000000781c */ /* 0x000fda0003fcf008 */
[----:B-1----:R-:W-:Y:S05]  /*1f20*/  @!P6 BRA `(.L_x_1994) ;  /* 0x000000000004e947 */ /* 0x002fea0003800000 */
[----:B------:R-:W-:Y:S01]  /*1f30*/  BPT.TRAP 0x1 ;  /* 0x000000040000795c */ /* 0x000fe20000300000 */
.L_x_1994:
[----:B------:R-:W-:Y:S01]  /*1f40*/  R2UR UR7, R237 ;  /* 0x00000000ed0772ca */ /* 0x000fe200000e0000 */
[----:B------:R-:W-:-:S05]  /*1f50*/  IMAD.U32 R120, RZ, RZ, UR9 ;  /* 0x00000009ff787e24 */ /* 0x000fca000f8e00ff */
[----:B------:R-:W-:-:S07]  /*1f60*/  SHF.L.U32 R120, R120, 0x1f, RZ ;  /* 0x0000001f78787819 */ /* 0x000fce00000006ff */
[----:B------:R-:W-:-:S09]  /*1f70*/  ULEA UR7, UR4, UR7, 0x3 ;  /* 0x0000000704077291 */ /* 0x000fd2000f8e183f */
[----:B------:R1:W2:Y:S01]  /*1f80*/  SYNCS.PHASECHK.TRANS64.TRYWAIT P0, [UR7+0x26810], R120 ;  /* 0x02681078ff0075a7 */ /* 0x0002a20008000147 */
[----:B------:R-:W-:Y:S05]  /*1f90*/  @!P6 BRA `(.L_x_1995) ;  /* 0x000000000004e947 */ /* 0x000fea0003800000 */
[----:B------:R-:W-:Y:S01]  /*1fa0*/  BPT.TRAP 0x1 ;  /* 0x000000040000795c */ /* 0x000fe20000300000 */
.L_x_1995:
[----:B--2---:R-:W-:Y:S05]  /*1fb0*/  @P0 BRA `(.L_x_1996) ;  /* 0x0000000000080947 */ /* 0x004fea0003800000 */
[----:B------:R-:W2:Y:S02]  /*1fc0*/  SYNCS.PHASECHK.TRANS64.TRYWAIT P0, [UR7+0x26810], R120 ;  /* 0x02681078ff0075a7 */ /* 0x000ea40008000147 */
[----:B--2---:R-:W-:Y:S05]  /*1fd0*/  @!P0 BRA `(.L_x_1997) ;  /* 0x00000090008c8947 */ /* 0x004fea0003800000 */
.L_x_1996:
        /* <DEDUP_REMOVED lines=66> */
.L_x_1998:
[----:B------:R1:W1:Y:S01]  /*2400*/  SYNCS.PHASECHK.TRANS64.TRYWAIT P0, [UR7+0x26830], R120 ;  /* 0x02683078ff0075a7 */ /* 0x0002620008000147 */
[----:B------:R-:W-:Y:S05]  /*2410*/  @!P6 BRA `(.L_x_1999) ;  /* 0x000000000004e947 */ /* 0x000fea0003800000 */
[----:B------:R-:W-:Y:S01]  /*2420*/  BPT.TRAP 0x1 ;  /* 0x000000040000795c */ /* 0x000fe20000300000 */
.L_x_1999:
        /* <DEDUP_REMOVED lines=50> */
.L_x_2000:
        /* <DEDUP_REMOVED lines=598> */
.L_x_2002:
        /* <DEDUP_REMOVED lines=48> */
.L_x_2003:
        /* <DEDUP_REMOVED lines=62> */
.L_x_1985:
[----:B------:R-:W-:Y:S05]  /*5390*/  @P0 BRA `(.L_x_1979) ;  /* 0x0000005c00600947 */ /* 0x000fea0003800000 */
[----:B------:R-:W-:Y:S01]  /*53a0*/  ULDC.64 UR4, c[0x0][0x878] ;  /* 0x00021e0000047ab9 */ /* 0x000fe20000000a00 */
[----:B-1----:R-:W1:Y:S01]  /*53b0*/  S2R R4, SR_TID.X ;  /* 0x0000000000047919 */ /* 0x002e620000002100 */
        /* <DEDUP_REMOVED lines=17> */
[----:B------:R-:W5:Y:S01]  /*54d0*/  S2UR UR4, SR_CTAID.Y ;  /* 0x00000000000479c3 */ /* 0x000f620000002600 */
        /* <DEDUP_REMOVED lines=12> */
[----:B-----5:R-:W-:Y:S02]  /*55a0*/  UIMAD.WIDE.U32 UR8, UR4, UR8, URZ ;  /* 0x00000008040872a5 */ /* 0x020fe4000f8e003f */
        /* <DEDUP_REMOVED lines=75> */
.L_x_2007:
[----:B------:R-:W2:Y:S04]  /*5a60*/  LDG.E.STRONG.GPU R4, desc[UR46][R2.64] ;  /* 0x0000002e02047981 */ /* 0x000ea8000c1ef900 */
[----:B--2---:R-:W-:Y:S01]  /*5a70*/  CCTL.IVALL ;  /* 0x00000000ff00798f */ /* 0x004fe20002000000 */
[----:B------:R-:W-:Y:S05]  /*5a80*/  YIELD ;  /* 0x0000000000007946 */ /* 0x000fea0003800000 */
[----:B------:R-:W-:-:S13]  /*5a90*/  ISETP.NE.AND P0, PT, R4, UR17, PT ;  /* 0x0000001104007c0c */ /* 0x000fda000bf05270 */
[----:B------:R-:W-:Y:S05]  /*5aa0*/  @P0 BRA `(.L_x_2007) ;  /* 0xfffffffc00ec0947 */ /* 0x000fea000383ffff */
.L_x_2006:
[----:B------:R-:W-:Y:S05]  /*5ab0*/  BSYNC B0 ;  /* 0x0000000000007941 */ /* 0x000fea0003800000 */
.L_x_2005:
[----:B------:R-:W-:-:S03]  /*5ac0*/  UMOV UR4, 0xffffffff ;  /* 0xffffffff00047882 */ /* 0x000fc60000000000 */
[----:B------:R-:W-:Y:S05]  /*5ad0*/  BRA.DIV UR4, `(.L_x_2008) ;  /* 0x0000005604fc7947 */ /* 0x000fea000b800000 */
[----:B------:R-:W-:Y:S01]  /*5ae0*/  NOP ;  /* 0x0000000000007918 */ /* 0x000fe20000000000 */
.L_x_2117:
        /* <DEDUP_REMOVED lines=16> */
.L_x_2011:
[----:B------:R-:W-:Y:S01]  /*5bf0*/  @P0 ELECT P2, URZ, PT ;  /* 0x00000000003f082f */ /* 0x000fe20003840000 */
[----:B------:R2:W-:-:S12]  /*5c00*/  UBLKRED.G.S.ADD.F32.RN [UR4], [UR9], UR6, desc[UR10] ;  /* 0x00000a04090073bb */ /* 0x0005d800080a1406 */
[----:B------:R-:W-:Y:S02]  /*5c10*/  @P2 PLOP3.LUT P0, PT, P2, PT, PT, 0x8, 0x0 ;  /* 0x000000000000281c */ /* 0x000fe4000170e170 */
[----:B------:R-:W-:-:S11]  /*5c20*/  PLOP3.LUT P2, PT, PT, PT, PT, 0x8, 0x0 ;  /* 0x000000000000781c */ /* 0x000fd60003f4e170 */
[----:B--2---:R-:W-:Y:S05]  /*5c30*/  @P0 BRA.U.ANY `(.L_x_2011) ;  /* 0xfffffffd00ec0947 */ /* 0x004fea000393ffff */
[----:B------:R0:W-:Y:S01]  /*5c40*/  UTMACMDFLUSH ;  /* 0x00000000000079b7 */ /* 0x0001e20000000000 */
[----:B------:R-:W-:-:S04]  /*5c50*/  DEPBAR.LE SB0, 0x0 ;  /* 0x000080000000791a */ /* 0x000fc80000000000 */
.L_x_2010:
[----:B------:R-:W-:Y:S05]  /*5c60*/  BSYNC B0 ;  /* 0x0000000000007941 */ /* 0x000fea0003800000 */
.L_x_2009:
        /* <DEDUP_REMOVED lines=14> */
.L_x_2013:
[----:B------:R-:W-:Y:S05]  /*5d50*/  BSYNC B0 ;  /* 0x0000000000007941 */ /* 0x000fea0003800000 */
.L_x_2012:
        /* <DEDUP_REMOVED lines=20> */
.L_x_2016:
[----:B-12---:R-:W2:Y:S04]  /*5ea0*/  LDG.E.STRONG.GPU R0, desc[UR46][R2.64] ;  /* 0x0000002e02007981 */ /* 0x006ea8000c1ef900 */
[----:B--2---:R-:W-:Y:S01]  /*5eb0*/  CCTL.IVALL ;  /* 0x00000000ff00798f */ /* 0x004fe20002000000 */
[----:B------:R-:W-:Y:S05]  /*5ec0*/  YIELD ;  /* 0x0000000000007946 */ /* 0x000fea0003800000 */
[----:B------:R-:W-:-:S13]  /*5ed0*/  ISETP.NE.AND P0, PT, R0, UR17, PT ;  /* 0x0000001100007c0c */ /* 0x000fda000bf05270 */
[----:B------:R-:W-:Y:S05]  /*5ee0*/  @P0 BRA `(.L_x_2016) ;  /* 0xfffffffc00ec0947 */ /* 0x000fea000383ffff */
.L_x_2015:
[----:B------:R-:W-:Y:S05]  /*5ef0*/  BSYNC B0 ;  /* 0x0000000000007941 */ /* 0x000fea0003800000 */
.L_x_2014:
[----:B------:R-:W-:-:S03]  /*5f00*/  UMOV UR4, 0xffffffff ;  /* 0xffffffff00047882 */ /* 0x000fc60000000000 */
[----:B------:R-:W-:Y:S05]  /*5f10*/  BRA.DIV UR4, `(.L_x_2017) ;  /* 0x0000005604087947 */ /* 0x000fea000b800000 */
[----:B------:R-:W-:Y:S01]  /*5f20*/  NOP ;  /* 0x0000000000007918 */ /* 0x000fe20000000000 */
.L_x_2120:
        /* <DEDUP_REMOVED lines=16> */
.L_x_2020:
[----:B------:R-:W-:Y:S01]  /*6030*/  @P0 ELECT P2, URZ, PT ;  /* 0x00000000003f082f */ /* 0x000fe20003840000 */
[----:B------:R3:W-:-:S12]  /*6040*/  UBLKRED.G.S.ADD.F32.RN [UR4], [UR9], UR6, desc[UR10] ;  /* 0x00000a04090073bb */ /* 0x0007d800080a1406 */
[----:B------:R-:W-:Y:S02]  /*6050*/  @P2 PLOP3.LUT P0, PT, P2, PT, PT, 0x8, 0x0 ;  /* 0x000000000000281c */ /* 0x000fe4000170e170 */
[----:B------:R-:W-:-:S11]  /*6060*/  PLOP3.LUT P2, PT, PT, PT, PT, 0x8, 0x0 ;  /* 0x000000000000781c */ /* 0x000fd60003f4e170 */
[----:B---3--:R-:W-:Y:S05]  /*6070*/  @P0 BRA.U.ANY `(.L_x_2020) ;  /* 0xfffffffd00ec0947 */ /* 0x008fea000393ffff */
[----:B------:R0:W-:Y:S01]  /*6080*/  UTMACMDFLUSH ;  /* 0x00000000000079b7 */ /* 0x0001e20000000000 */
[----:B------:R-:W-:-:S04]  /*6090*/  DEPBAR.LE SB0, 0x0 ;  /* 0x000080000000791a */ /* 0x000fc80000000000 */
.L_x_2019:
[----:B------:R-:W-:Y:S05]  /*60a0*/  BSYNC B0 ;  /* 0x0000000000007941 */ /* 0x000fea0003800000 */
.L_x_2018:
        /* <DEDUP_REMOVED lines=14> */
.L_x_1974:
        /* <DEDUP_REMOVED lines=21> */
.L_x_2022:
        /* <DEDUP_REMOVED lines=13> */
.L_x_2024:
[----:B------:R-:W-:-:S05]  /*63b0*/  ULDC UR4, c[0x0][0x8c4] ;  /* 0x0002310000047ab9 */ /* 0x000fca0000000800 */
.L_x_2023:
        /* <DEDUP_REMOVED lines=44> */
.L_x_2025:
        /* <DEDUP_REMOVED lines=13> */
.L_x_2026:
        /* <DEDUP_REMOVED lines=12> */
.L_x_2027:
        /* <DEDUP_REMOVED lines=27> */
.L_x_2028:
        /* <DEDUP_REMOVED lines=39> */
.L_x_2033:
[----:B------:R-:W2:Y:S04]  /*6c30*/  LDG.E.STRONG.GPU R0, desc[UR46][R2.64] ;  /* 0x0000002e02007981 */ /* 0x000ea8000c1ef900 */
[----:B--2---:R-:W-:Y:S01]  /*6c40*/  CCTL.IVALL ;  /* 0x00000000ff00798f */ /* 0x004fe20002000000 */
[----:B------:R-:W-:Y:S05]  /*6c50*/  YIELD ;  /* 0x0000000000007946 */ /* 0x000fea0003800000 */
[----:B------:R-:W-:-:S13]  /*6c60*/  ISETP.NE.AND P1, PT, R0, UR22, PT ;  /* 0x0000001600007c0c */ /* 0x000fda000bf25270 */
[----:B------:R-:W-:Y:S05]  /*6c70*/  @P1 BRA `(.L_x_2033) ;  /* 0xfffffffc00ec1947 */ /* 0x000fea000383ffff */
.L_x_2032:
[----:B------:R-:W-:Y:S05]  /*6c80*/  BSYNC B0 ;  /* 0x0000000000007941 */ /* 0x000fea0003800000 */
.L_x_2031:
[----:B------:R-:W-:-:S03]  /*6c90*/  UMOV UR17, 0xffffffff ;  /* 0xffffffff00117882 */ /* 0x000fc60000000000 */
[----:B------:R-:W-:Y:S05]  /*6ca0*/  BRA.DIV UR17, `(.L_x_2034) ;  /* 0x0000004611c07947 */ /* 0x000fea000b800000 */
[----:B------:R-:W-:Y:S01]  /*6cb0*/  NOP ;  /* 0x0000000000007918 */ /* 0x000fe20000000000 */
.L_x_2123:
        /* <DEDUP_REMOVED lines=22> */
.L_x_2036:
[----:B------:R-:W-:Y:S05]  /*6e20*/  BSYNC B0 ;  /* 0x0000000000007941 */ /* 0x000fea0003800000 */
.L_x_2035:
        /* <DEDUP_REMOVED lines=20> */
.L_x_2038:
[----:B------:R-:W-:Y:S05]  /*6f70*/  BSYNC B0 ;  /* 0x0000000000007941 */ /* 0x000fea0003800000 */
.L_x_2037:
[----:B------:R-:W-:Y:S06]  /*6f80*/  BAR.ARV 0xa, 0xa0 ;  /* 0x0282800000007b1d */ /* 0x000fec0000002000 */
[----:B------:R-:W-:Y:S04]  /*6f90*/  BSSY B0, `(.L_x_2039) ;  /* 0x0000003000007945 */ /* 0x000fe80003800000 */
[----:B------:R-:W-:Y:S05]  /*6fa0*/  @!P0 BRA `(.L_x_2040) ;  /* 0x0000000000048947 */ /* 0x000fea0003800000 */
[----:B------:R-:W-:-:S04]  /*6fb0*/  DEPBAR.LE SB0, 0x0 ;  /* 0x000080000000791a */ /* 0x000fc80000000000 */
.L_x_2040:
[----:B------:R-:W-:Y:S05]  /*6fc0*/  BSYNC B0 ;  /* 0x0000000000007941 */ /* 0x000fea0003800000 */
.L_x_2039:
        /* <DEDUP_REMOVED lines=19> */
.L_x_2042:
[----:B------:R-:W-:Y:S05]  /*7100*/  BSYNC B0 ;  /* 0x0000000000007941 */ /* 0x000fea0003800000 */
.L_x_2041:
[----:B------:R-:W-:Y:S01]  /*7110*/  UIADD3 UR17, UR9, 0x1, URZ ;  /* 0x0000000109117890 */ /* 0x000fe2000fffe03f */
[----:B------:R-:W-:Y:S11]  /*7120*/  BRA `(.L_x_2043) ;  /* 0x0000000000047947 */ /* 0x000ff60003800000 */
.L_x_2030:
[----:B------:R-:W-:-:S05]  /*7130*/  UMOV UR17, UR9 ;  /* 0x0000000900117c82 */ /* 0x000fca0008000000 */
.L_x_2043:
        /* <DEDUP_REMOVED lines=16> */
.L_x_2068:
        /* <DEDUP_REMOVED lines=11> */
.L_x_2046:
[----:B------:R-:W2:Y:S04]  /*72f0*/  LDG.E.STRONG.GPU R0, desc[UR46][R2.64] ;  /* 0x0000002e02007981 */ /* 0x000ea8000c1ef900 */
[----:B--2---:R-:W-:Y:S01]  /*7300*/  CCTL.IVALL ;  /* 0x00000000ff00798f */ /* 0x004fe20002000000 */
[----:B------:R-:W-:Y:S05]  /*7310*/  YIELD ;  /* 0x0000000000007946 */ /* 0x000fea0003800000 */
[----:B------:R-:W-:-:S13]  /*7320*/  ISETP.NE.AND P1, PT, R0, UR22, PT ;  /* 0x0000001600007c0c */ /* 0x000fda000bf25270 */
[----:B------:R-:W-:Y:S05]  /*7330*/  @P1 BRA `(.L_x_2046) ;  /* 0xfffffffc00ec1947 */ /* 0x000fea000383ffff */
.L_x_2045:
[----:B------:R-:W-:Y:S05]  /*7340*/  BSYNC B0 ;  /* 0x0000000000007941 */ /* 0x000fea0003800000 */
.L_x_2044:
[----:B------:R-:W-:-:S03]  /*7350*/  UMOV UR16, 0xffffffff ;  /* 0xffffffff00107882 */ /* 0x000fc60000000000 */
[----:B------:R-:W-:Y:S05]  /*7360*/  BRA.DIV UR16, `(.L_x_2047) ;  /* 0x00000042102c7947 */ /* 0x000fea000b800000 */
[----:B------:R-:W-:Y:S01]  /*7370*/  NOP ;  /* 0x0000000000007918 */ /* 0x000fe20000000000 */
.L_x_2126:
        /* <DEDUP_REMOVED lines=19> */
.L_x_2049:
[----:B------:R-:W-:Y:S05]  /*74b0*/  BSYNC B0 ;  /* 0x0000000000007941 */ /* 0x000fea0003800000 */
.L_x_2048:
        /* <DEDUP_REMOVED lines=17> */
.L_x_2051:
[----:B------:R-:W-:Y:S05]  /*75d0*/  BSYNC B0 ;  /* 0x0000000000007941 */ /* 0x000fea0003800000 */
.L_x_2050:
[----:B------:R-:W-:Y:S06]  /*75e0*/  BAR.ARV 0xa, 0xa0 ;  /* 0x0282800000007b1d */ /* 0x000fec0000002000 */
[----:B------:R-:W-:Y:S04]  /*75f0*/  BSSY B0, `(.L_x_2052) ;  /* 0x0000003000007945 */ /* 0x000fe80003800000 */
[----:B------:R-:W-:Y:S05]  /*7600*/  @!P0 BRA `(.L_x_2053) ;  /* 0x0000000000048947 */ /* 0x000fea0003800000 */
[----:B------:R-:W-:-:S04]  /*7610*/  DEPBAR.LE SB0, 0x0 ;  /* 0x000080000000791a */ /* 0x000fc80000000000 */
.L_x_2053:
[----:B------:R-:W-:Y:S05]  /*7620*/  BSYNC B0 ;  /* 0x0000000000007941 */ /* 0x000fea0003800000 */
.L_x_2052:
        /* <DEDUP_REMOVED lines=19> */
.L_x_2055:
[----:B------:R-:W-:Y:S05]  /*7760*/  BSYNC B0 ;  /* 0x0000000000007941 */ /* 0x000fea0003800000 */
.L_x_2054:
        /* <DEDUP_REMOVED lines=9> */
.L_x_2058:
[----:B------:R-:W2:Y:S04]  /*7800*/  LDG.E.STRONG.GPU R0, desc[UR46][R2.64] ;  /* 0x0000002e02007981 */ /* 0x000ea8000c1ef900 */
[----:B--2---:R-:W-:Y:S01]  /*7810*/  CCTL.IVALL ;  /* 0x00000000ff00798f */ /* 0x004fe20002000000 */
[----:B------:R-:W-:Y:S05]  /*7820*/  YIELD ;  /* 0x0000000000007946 */ /* 0x000fea0003800000 */
[----:B------:R-:W-:-:S13]  /*7830*/  ISETP.NE.AND P1, PT, R0, UR22, PT ;  /* 0x0000001600007c0c */ /* 0x000fda000bf25270 */
[----:B------:R-:W-:Y:S05]  /*7840*/  @P1 BRA `(.L_x_2058) ;  /* 0xfffffffc00ec1947 */ /* 0x000fea000383ffff */
.L_x_2057:
[----:B------:R-:W-:Y:S05]  /*7850*/  BSYNC B0 ;  /* 0x0000000000007941 */ /* 0x000fea0003800000 */
.L_x_2056:
[----:B------:R-:W-:-:S03]  /*7860*/  UMOV UR12, 0xffffffff ;  /* 0xffffffff000c7882 */ /* 0x000fc60000000000 */
[----:B------:R-:W-:Y:S05]  /*7870*/  BRA.DIV UR12, `(.L_x_2059) ;  /* 0x0000003e0c047947 */ /* 0x000fea000b800000 */
[----:B------:R-:W-:Y:S01]  /*7880*/  NOP ;  /* 0x0000000000007918 */ /* 0x000fe20000000000 */
.L_x_2129:
        /* <DEDUP_REMOVED lines=15> */
.L_x_2061:
[----:B------:R-:W-:Y:S05]  /*7980*/  BSYNC B0 ;  /* 0x0000000000007941 */ /* 0x000fea0003800000 */
.L_x_2060:
        /* <DEDUP_REMOVED lines=15> */
.L_x_2063:
[----:B------:R-:W-:Y:S05]  /*7a80*/  BSYNC B0 ;  /* 0x0000000000007941 */ /* 0x000fea0003800000 */
.L_x_2062:
[----:B------:R-:W-:Y:S06]  /*7a90*/  BAR.ARV 0xa, 0xa0 ;  /* 0x0282800000007b1d */ /* 0x000fec0000002000 */
[----:B------:R-:W-:Y:S04]  /*7aa0*/  BSSY B0, `(.L_x_2064) ;  /* 0x0000003000007945 */ /* 0x000fe80003800000 */
[----:B------:R-:W-:Y:S05]  /*7ab0*/  @!P0 BRA `(.L_x_2065) ;  /* 0x0000000000048947 */ /* 0x000fea0003800000 */
[----:B------:R-:W-:-:S04]  /*7ac0*/  DEPBAR.LE SB0, 0x0 ;  /* 0x000080000000791a */ /* 0x000fc80000000000 */
.L_x_2065:
[----:B------:R-:W-:Y:S05]  /*7ad0*/  BSYNC B0 ;  /* 0x0000000000007941 */ /* 0x000fea0003800000 */
.L_x_2064:
        /* <DEDUP_REMOVED lines=19> */
.L_x_2067:
[----:B------:R-:W-:Y:S05]  /*7c10*/  BSYNC B0 ;  /* 0x0000000000007941 */ /* 0x000fea0003800000 */
.L_x_2066:
[----:B------:R-:W-:Y:S02]  /*7c20*/  UIADD3 UR9, UR9, 0x2, URZ ;  /* 0x0000000209097890 */ /* 0x000fe4000fffe03f */
[----:B------:R-:W-:Y:S02]  /*7c30*/  UIADD3 UR4, UR4, 0x3000, URZ ;  /* 0x0000300004047890 */ /* 0x000fe4000fffe03f */
[----:B------:R-:W-:-:S06]  /*7c40*/  UISETP.GE.AND UP0, UPT, UR9, UR11, UPT ;  /* 0x0000000b0900728c */ /* 0x000fcc000bf06270 */
[----:B------:R-:W-:-:S13]  /*7c50*/  PLOP3.LUT P1, PT, PT, PT, UP0, 0x80, 0x0 ;  /* 0x000000000000781c */ /* 0x000fda0003f2f008 */
[----:B------:R-:W-:Y:S05]  /*7c60*/  @!P1 BRA `(.L_x_2068) ;  /* 0xfffffff400749947 */ /* 0x000fea000383ffff */
.L_x_2029:
        /* <DEDUP_REMOVED lines=41> */
.L_x_2071:
[----:B------:R-:W-:Y:S05]  /*7f00*/  BSYNC B0 ;  /* 0x0000000000007941 */ /* 0x000fea0003800000 */
.L_x_2070:
[----:B------:R-:W-:Y:S05]  /*7f10*/  BRA `(.L_x_2072) ;  /* 0x0000000000047947 */ /* 0x000fea0003800000 */
.L_x_2069:
[----:B------:R-:W-:-:S05]  /*7f20*/  UMOV UR4, UR9 ;  /* 0x0000000900047c82 */ /* 0x000fca0008000000 */
.L_x_2072:
        /* <DEDUP_REMOVED lines=11> */
.L_x_2077:
        /* <DEDUP_REMOVED lines=24> */
.L_x_2074:
[----:B------:R-:W-:Y:S05]  /*8160*/  BSYNC B0 ;  /* 0x0000000000007941 */ /* 0x000fea0003800000 */
.L_x_2073:
        /* <DEDUP_REMOVED lines=24> */
.L_x_2076:
[----:B------:R-:W-:Y:S05]  /*82f0*/  BSYNC B0 ;  /* 0x0000000000007941 */ /* 0x000fea0003800000 */
.L_x_2075:
[----:B------:R-:W-:Y:S02]  /*8300*/  UIADD3 UR7, UR7, 0x2, URZ ;  /* 0x0000000207077890 */ /* 0x000fe4000fffe03f */
[----:B------:R-:W-:Y:S02]  /*8310*/  ULEA UR5, UR19, UR5, 0x1 ;  /* 0x0000000513057291 */ /* 0x000fe4000f8e083f */
[----:B------:R-:W-:Y:S02]  /*8320*/  ULEA UR6, UR19, UR6, 0x1 ;  /* 0x0000000613067291 */ /* 0x000fe4000f8e083f */
[----:B------:R-:W-:-:S13]  /*8330*/  ISETP.NE.AND P0, PT, RZ, UR7, PT ;  /* 0x00000007ff007c0c */ /* 0x000fda000bf05270 */
[----:B------:R-:W-:Y:S05]  /*8340*/  @!P0 BRA `(.L_x_1979) ;  /* 0x0000002c00748947 */ /* 0x000fea0003800000 */
[----:B------:R-:W-:Y:S05]  /*8350*/  BRA `(.L_x_2077) ;  /* 0xfffffffc00207947 */ /* 0x000fea000383ffff */
.L_x_2021:
        /* <DEDUP_REMOVED lines=14> */
.L_x_2078:
        /* <DEDUP_REMOVED lines=14> */
.L_x_2080:
[----:B------:R-:W-:-:S05]  /*8520*/  ULDC UR4, c[0x0][0x8c4] ;  /* 0x0002310000047ab9 */ /* 0x000fca0000000800 */
.L_x_2079:
        /* <DEDUP_REMOVED lines=59> */
.L_x_2082:
        /* <DEDUP_REMOVED lines=13> */
.L_x_2083:
        /* <DEDUP_REMOVED lines=8> */
.L_x_2084:
        /* <DEDUP_REMOVED lines=21> */
.L_x_2085:
        /* <DEDUP_REMOVED lines=50> */
.L_x_2130:
        /* <DEDUP_REMOVED lines=15> */
.L_x_2088:
        /* <DEDUP_REMOVED lines=127> */
.L_x_2099:
[----:B-123--:R-:W-:-:S04]  /*9780*/  SHF.L.U32 R18, R10, 0x1f, RZ ;  /* 0x0000001f0a127819 */ /* 0x00efc800000006ff */
[----:B------:R-:W2:Y:S02]  /*9790*/  SYNCS.PHASECHK.TRANS64.TRYWAIT P1, [R15+URZ+0x26840], R18 ;  /* 0x026840120f0075a7 */ /* 0x000ea4000802017f */
[----:B--2---:R-:W-:Y:S05]  /*97a0*/  @!P1 BRA `(.L_x_2091) ;  /* 0x0000001c00689947 */ /* 0x004fea0003800000 */
.L_x_2131:
        /* <DEDUP_REMOVED lines=8> */
.L_x_2092:
        /* <DEDUP_REMOVED lines=44> */
.L_x_2132:
        /* <DEDUP_REMOVED lines=8> */
.L_x_2094:
        /* <DEDUP_REMOVED lines=44> */
.L_x_2133:
        /* <DEDUP_REMOVED lines=8> */
.L_x_2096:
        /* <DEDUP_REMOVED lines=38> */
.L_x_2135:
        /* <DEDUP_REMOVED lines=8> */
.L_x_2098:
        /* <DEDUP_REMOVED lines=44> */
.L_x_2090:
[----:B------:R-:W4:Y:S02]  /*a450*/  LDL.LU R4, [R1+0x8] ;  /* 0x0000080001047983 */ /* 0x000f240000300800 */
[----:B----4-:R-:W-:Y:S02]  /*a460*/  ISETP.NE.AND P1, PT, R4, RZ, PT ;  /* 0x000000ff0400720c */ /* 0x010fe40003f25270 */
[----:B------:R4:W5:Y:S11]  /*a470*/  LDL R4, [R1+0x4] ;  /* 0x0000040001047983 */ /* 0x0009760000100800 */
[----:B----4-:R-:W-:Y:S05]  /*a480*/  @!P1 BRA `(.L_x_2089) ;  /* 0x0000000400949947 */ /* 0x010fea0003800000 */
[----:B------:R-:W-:-:S04]  /*a490*/  SHF.L.U32 R12, R10, 0x1f, RZ ;  /* 0x0000001f0a0c7819 */ /* 0x000fc800000006ff */
[----:B------:R-:W4:Y:S02]  /*a4a0*/  SYNCS.PHASECHK.TRANS64.TRYWAIT P1, [R15+URZ+0x26840], R12 ;  /* 0x0268400c0f0075a7 */ /* 0x000f24000802017f */
[----:B----4-:R-:W-:Y:S05]  /*a4b0*/  @!P1 BRA `(.L_x_2100) ;  /* 0x0000001000789947 */ /* 0x010fea0003800000 */
.L_x_2136:
        /* <DEDUP_REMOVED lines=8> */
.L_x_2101:
        /* <DEDUP_REMOVED lines=41> */
.L_x_2137:
        /* <DEDUP_REMOVED lines=8> */
.L_x_2103:
        /* <DEDUP_REMOVED lines=41> */
.L_x_2089:
[----:B------:R-:W1:Y:S01]  /*aae0*/  S2R R0, SR_TID.X ;  /* 0x0000000000007919 */ /* 0x000e620000002100 */
[----:B------:R-:W-:Y:S01]  /*aaf0*/  IMAD R3, R16, 0x8, R15 ;  /* 0x0000000810037824 */ /* 0x000fe200078e020f */
[----:B-1----:R-:W-:Y:S02]  /*ab00*/  LOP3.LUT R2, R0, 0x7f, RZ, 0xc0, !PT ;  /* 0x0000007f00027812 */ /* 0x002fe400078ec0ff */
[----:B------:R-:W-:Y:S02]  /*ab10*/  SHF.L.U32 R0, R10, 0x1f, RZ ;  /* 0x0000001f0a007819 */ /* 0x000fe400000006ff */
[----:B------:R-:W-:Y:S02]  /*ab20*/  ISETP.NE.AND P1, PT, R2, RZ, PT ;  /* 0x000000ff0200720c */ /* 0x000fe40003f25270 */
[----:B------:R-:W1:Y:S02]  /*ab30*/  SYNCS.PHASECHK.TRANS64.TRYWAIT P0, [R3+URZ+0x26840], R0 ;  /* 0x02684000030075a7 */ /* 0x000e64000800017f */
[----:B-1----:R-:W-:Y:S09]  /*ab40*/  @!P0 BRA `(.L_x_2104) ;  /* 0x0000000800fc8947 */ /* 0x002ff20003800000 */
.L_x_2138:
[----:B------:R-:W-:Y:S05]  /*ab50*/  @P1 BRA `(.L_x_2105) ;  /* 0x0000000000181947 */ /* 0x000fea0003800000 */
[----:B------:R-:W1:Y:S01]  /*ab60*/  S2R R2, SR_TID.X ;  /* 0x0000000000027919 */ /* 0x000e620000002100 */
[----:B------:R-:W-:-:S04]  /*ab70*/  IMAD.MOV.U32 R0, RZ, RZ, 0x3100 ;  /* 0x00003100ff007424 */ /* 0x000fc800078e00ff */
[----:B------:R1:W-:Y:S02]  /*ab80*/  SYNCS.ARRIVE.TRANS64 RZ, [R3+URZ+0x26830], R0 ;  /* 0x0268300003ff79a7 */ /* 0x0003e4000800003f */
[----:B-1----:R-:W-:-:S13]  /*ab90*/  LOP3.LUT P0, RZ, R2, 0x1f, RZ, 0xc0, !PT ;  /* 0x0000001f02ff7812 */ /* 0x002fda000780c0ff */
[----:B------:R-:W-:Y:S05]  /*aba0*/  @!P0 BRA `(.L_x_2105) ;  /* 0x0000000000048947 */ /* 0x000fea0003800000 */
[----:B------:R-:W-:Y:S01]  /*abb0*/  BPT.TRAP 0x1 ;  /* 0x000000040000795c */ /* 0x000fe20000300000 */
.L_x_2105:
        /* <DEDUP_REMOVED lines=48> */
.L_x_2086:
[----:B------:R-:W-:Y:S05]  /*aec0*/  BSYNC B0 ;  /* 0x0000000000007941 */ /* 0x000fea0003800000 */
.L_x_2081:
[----:B------:R-:W-:-:S03]  /*aed0*/  UMOV UR8, 0xffffffff ;  /* 0xffffffff00087882 */ /* 0x000fc60000000000 */
[----:B------:R-:W-:Y:S05]  /*aee0*/  BRA.DIV UR8, `(.L_x_2106) ;  /* 0x0000000a08287947 */ /* 0x000fea000b800000 */
[----:B------:R-:W-:-:S13]  /*aef0*/  ELECT P6, URZ, PT ;  /* 0x00000000003f782f */ /* 0x000fda00038c0000 */
.L_x_2141:
[----:B------:R-:W-:Y:S05]  /*af00*/  @!P6 BRA `(.L_x_1979) ;  /* 0x000000000084e947 */ /* 0x000fea0003800000 */
[----:B------:R-:W-:-:S06]  /*af10*/  ULOP3.LUT UR8, UR38, 0x2, URZ, 0xfc, !UPT ;  /* 0x0000000226087892 */ /* 0x000fcc000f8efc3f */
[----:B------:R-:W-:-:S05]  /*af20*/  IMAD.U32 R2, RZ, RZ, UR8 ;  /* 0x00000008ff027e24 */ /* 0x000fca000f8e00ff */
[----:B------:R-:W-:-:S13]  /*af30*/  ISETP.NE.AND P2, PT, R2, 0x3, PT ;  /* 0x000000030200780c */ /* 0x000fda0003f45270 */
[----:B------:R-:W-:Y:S05]  /*af40*/  @!P2 BRA `(.L_x_2107) ;  /* 0x000000000004a947 */ /* 0x000fea0003800000 */
[----:B---3--:R-:W-:Y:S01]  /*af50*/  BPT.TRAP 0x1 ;  /* 0x000000040000795c */ /* 0x008fe20000300000 */
.L_x_2107:
        /* <DEDUP_REMOVED lines=15> */
.L_x_2142:
[----:B------:R-:W2:Y:S02]  /*b050*/  SYNCS.PHASECHK.TRANS64.TRYWAIT P0, [R3+URZ], R2 ;  /* 0x00000002030075a7 */ /* 0x000ea4000800017f */
[----:B--2---:R-:W-:Y:S05]  /*b060*/  @!P0 BRA `(.L_x_2109) ;  /* 0x0000000400fc8947 */ /* 0x004fea0003800000 */
.L_x_2143:
[----:B------:R-:W-:Y:S05]  /*b070*/  @!P2 BRA `(.L_x_2110) ;  /* 0x000000000004a947 */ /* 0x000fea0003800000 */
[----:B---3--:R-:W-:Y:S01]  /*b080*/  BPT.TRAP 0x1 ;  /* 0x000000040000795c */ /* 0x008fe20000300000 */
.L_x_2110:
[----:B--2---:R-:W-:-:S04]  /*b090*/  VIADD R3, R8, 0x26840 ;  /* 0x0002684008037836 */ /* 0x004fc80000000000 */
[----:B------:R-:W-:-:S04]  /*b0a0*/  IMAD R5, R0, 0x8, R3 ;  /* 0x0000000800057824 */ /* 0x000fc800078e0203 */
[----:B------:R-:W2:Y:S02]  /*b0b0*/  SYNCS.PHASECHK.TRANS64.TRYWAIT P0, [R5+URZ], R4 ;  /* 0x00000004050075a7 */ /* 0x000ea4000800017f */
[----:B--2---:R-:W-:Y:S05]  /*b0c0*/  @!P0 BRA `(.L_x_2111) ;  /* 0x0000000400f88947 */ /* 0x004fea0003800000 */
.L_x_2144:
[----:B------:R-:W-:-:S07]  /*b0d0*/  IMAD R3, R6, 0x8, R3 ;  /* 0x0000000806037824 */ /* 0x000fce00078e0203 */
.L_x_2112:
[----:B----4-:R4:W1:Y:S02]  /*b0e0*/  SYNCS.PHASECHK.TRANS64.TRYWAIT P0, [R3+URZ], R2 ;  /* 0x00000002030075a7 */ /* 0x010864000800017f */
[----:B-1----:R-:W-:Y:S05]  /*b0f0*/  @!P0 NANOSLEEP.SYNCS 0x989680 ;  /* 0x009896800000895d */ /* 0x002fea0003900000 */
[----:B------:R-:W1:Y:S02]  /*b100*/  @!P0 SYNCS.PHASECHK.TRANS64 P0, [R3+URZ], R2 ;  /* 0x00000002030085a7 */ /* 0x000e64000800007f */
[----:B-1----:R-:W-:Y:S05]  /*b110*/  @!P0 BRA `(.L_x_2112) ;  /* 0xfffffffc00f08947 */ /* 0x002fea000383ffff */
.L_x_1979:
[----:B---3--:R-:W-:Y:S05]  /*b120*/  BSYNC B6 ;  /* 0x0000000000067941 */ /* 0x008fea0003800000 */
.L_x_1973:
[----:B------:R-:W-:Y:S05]  /*b130*/  EXIT ;  /* 0x000000000000794d */ /* 0x000fea0003800000 */
.L_x_1990:
[----:B------:R-:W-:Y:S02]  /*b140*/  IMAD.MOV.U32 R13, RZ, RZ, R17 ;  /* 0x000000ffff0d7224 */ /* 0x000fe400078e0011 */
[----:B------:R-:W-:Y:S02]  /*b150*/  IMAD.MOV.U32 R12, RZ, RZ, RZ ;  /* 0x000000ffff0c7224 */ /* 0x000fe400078e00ff */
[----:B------:R-:W-:Y:S02]  /*b160*/  IMAD.MOV.U32 R11, RZ, RZ, 0x1f ;  /* 0x0000001fff0b7424 */ /* 0x000fe400078e00ff */
[----:B------:R-:W-:-:S07]  /*b170*/  IMAD.MOV.U32 R15, RZ, RZ, -0x1 ;  /* 0xffffffffff0f7424 */ /* 0x000fce00078e00ff */
[----:B------:R-:W-:Y:S05]  /*b180*/  WARPSYNC.COLLECTIVE R15, `(.L_x_2113) ;  /* 0x000000000f087348 */ /* 0x000fea0003c00000 */
[----:B------:R1:W2:Y:S02]  /*b190*/  SHFL.IDX P6, R14, R13, R12, R11 ;  /* 0x0000000c0d0e7389 */ /* 0x0002a400000c000b */
[----:B-12---:R-:W-:Y:S01]  /*b1a0*/  ENDCOLLECTIVE ;  /* 0x000000000000791b */ /* 0x006fe20003800000 */
.L_x_2113:
[----:B------:R-:W-:Y:S05]  /*b1b0*/  BRA `(.L_x_2114) ;  /* 0xffffff6000d87947 */ /* 0x000fea000383ffff */
.L_x_1992:
[----:B--2---:R2:W3:Y:S02]  /*b1c0*/  SYNCS.PHASECHK.TRANS64.TRYWAIT P0, [R237+URZ+0x26800], R4 ;  /* 0x02680004ed0075a7 */ /* 0x0044e4000800017f */
[----:B---3--:R-:W-:Y:S05]  /*b1d0*/  @!P0 NANOSLEEP.SYNCS 0x989680 ;  /* 0x009896800000895d */ /* 0x008fea0003900000 */
[----:B------:R-:W3:Y:S02]  /*b1e0*/  @!P0 SYNCS.PHASECHK.TRANS64 P0, [R237+URZ+0x26800], R4 ;  /* 0x02680004ed0085a7 */ /* 0x000ee4000800007f */
[----:B---3--:R-:W-:Y:S05]  /*b1f0*/  @!P0 BRA `(.L_x_1992) ;  /* 0xfffffffc00f08947 */ /* 0x008fea000383ffff */
[----:B------:R-:W-:Y:S05]  /*b200*/  BRA `(.L_x_1991) ;  /* 0xffffff6400007947 */ /* 0x000fea000383ffff */
.L_x_1997:
[----:B--2---:R-:W-:-:S04]  /*b210*/  IMAD.U32 R5, RZ, RZ, UR7 ;  /* 0x00000007ff057e24 */ /* 0x004fc8000f8e00ff */
[----:B------:R2:W3:Y:S03]  /*b220*/  SYNCS.PHASECHK.TRANS64.TRYWAIT P0, [R5+URZ+0x26810], R120 ;  /* 0x02681078050075a7 */ /* 0x0004e6000800017f */
[----:B---3--:R-:W-:Y:S05]  /*b230*/  @!P0 NANOSLEEP.SYNCS 0x989680 ;  /* 0x009896800000895d */ /* 0x008fea0003900000 */
[----:B------:R-:W3:Y:S02]  /*b240*/  @!P0 SYNCS.PHASECHK.TRANS64 P0, [R5+URZ+0x26810], R120 ;  /* 0x02681078050085a7 */ /* 0x000ee4000800007f */
[----:B---3--:R-:W-:Y:S05]  /*b250*/  @!P0 BRA `(.L_x_1997) ;  /* 0xfffffffc00ec8947 */ /* 0x008fea000383ffff */
[----:B------:R-:W-:Y:S05]  /*b260*/  BRA `(.L_x_1996) ;  /* 0xffffff6c005c7947 */ /* 0x000fea000383ffff */
.L_x_2001:
[----:B------:R-:W-:-:S04]  /*b270*/  IMAD.U32 R121, RZ, RZ, UR7 ;  /* 0x00000007ff797e24 */ /* 0x000fc8000f8e00ff */
[----:B------:R1:W1:Y:S03]  /*b280*/  SYNCS.PHASECHK.TRANS64.TRYWAIT P0, [R121+URZ+0x26830], R120 ;  /* 0x02683078790075a7 */ /* 0x000266000800017f */
[----:B-1----:R-:W-:Y:S05]  /*b290*/  @!P0 NANOSLEEP.SYNCS 0x989680 ;  /* 0x009896800000895d */ /* 0x002fea0003900000 */
[----:B------:R-:W1:Y:S02]  /*b2a0*/  @!P0 SYNCS.PHASECHK.TRANS64 P0, [R121+URZ+0x26830], R120 ;  /* 0x02683078790085a7 */ /* 0x000e64000800007f */
[----:B-1----:R-:W-:Y:S05]  /*b2b0*/  @!P0 BRA `(.L_x_2001) ;  /* 0xfffffffc00ec8947 */ /* 0x002fea000383ffff */
[----:B------:R-:W-:Y:S05]  /*b2c0*/  BRA `(.L_x_2000) ;  /* 0xffffff7400207947 */ /* 0x000fea000383ffff */
.L_x_2008:
[----:B------:R-:W-:Y:S01]  /*b2d0*/  BSSY B0, `(.L_x_2115) ;  /* 0x0000005000007945 */ /* 0x000fe20003800000 */
[----:B------:R-:W-:-:S07]  /*b2e0*/  IMAD.MOV.U32 R15, RZ, RZ, -0x1 ;  /* 0xffffffffff0f7424 */ /* 0x000fce00078e00ff */
[----:B-1----:R-:W-:Y:S05]  /*b2f0*/  WARPSYNC.COLLECTIVE R15, `(.L_x_2116) ;  /* 0x000000000f087348 */ /* 0x002fea0003c00000 */
[----:B------:R-:W-:Y:S01]  /*b300*/  NOP ;  /* 0x0000000000007918 */ /* 0x000fe20000000000 */
[----:B-1----:R-:W-:Y:S01]  /*b310*/  ENDCOLLECTIVE ;  /* 0x000000000000791b */ /* 0x002fe20003800000 */
.L_x_2116:
[----:B------:R-:W-:Y:S05]  /*b320*/  BSYNC B0 ;  /* 0x0000000000007941 */ /* 0x000fea0003800000 */
.L_x_2115:
[----:B------:R-:W-:Y:S05]  /*b330*/  BRA `(.L_x_2117) ;  /* 0xffffffa400ec7947 */ /* 0x000fea000383ffff */
.L_x_2017:
[----:B------:R-:W-:Y:S01]  /*b340*/  BSSY B0, `(.L_x_2118) ;  /* 0x0000005000007945 */ /* 0x000fe20003800000 */
[----:B------:R-:W-:-:S07]  /*b350*/  IMAD.MOV.U32 R15, RZ, RZ, -0x1 ;  /* 0xffffffffff0f7424 */ /* 0x000fce00078e00ff */
[----:B-12---:R-:W-:Y:S05]  /*b360*/  WARPSYNC.COLLECTIVE R15, `(.L_x_2119) ;  /* 0x000000000f087348 */ /* 0x006fea0003c00000 */
[----:B------:R-:W-:Y:S01]  /*b370*/  NOP ;  /* 0x0000000000007918 */ /* 0x000fe20000000000 */
[----:B-12---:R-:W-:Y:S01]  /*b380*/  ENDCOLLECTIVE ;  /* 0x000000000000791b */ /* 0x006fe20003800000 */
.L_x_2119:
[----:B------:R-:W-:Y:S05]  /*b390*/  BSYNC B0 ;  /* 0x0000000000007941 */ /* 0x000fea0003800000 */
.L_x_2118:
[----:B------:R-:W-:Y:S05]  /*b3a0*/  BRA `(.L_x_2120) ;  /* 0xffffffa800e07947 */ /* 0x000fea000383ffff */
.L_x_2034:
[----:B------:R-:W-:Y:S01]  /*b3b0*/  BSSY B0, `(.L_x_2121) ;  /* 0x0000005000007945 */ /* 0x000fe20003800000 */
[----:B------:R-:W-:-:S07]  /*b3c0*/  IMAD.MOV.U32 R15, RZ, RZ, -0x1 ;  /* 0xffffffffff0f7424 */ /* 0x000fce00078e00ff */
[----:B------:R-:W-:Y:S05]  /*b3d0*/  WARPSYNC.COLLECTIVE R15, `(.L_x_2122) ;  /* 0x000000000f087348 */ /* 0x000fea0003c00000 */
[----:B------:R-:W-:Y:S01]  /*b3e0*/  NOP ;  /* 0x0000000000007918 */ /* 0x000fe20000000000 */
[----:B------:R-:W-:Y:S01]  /*b3f0*/  ENDCOLLECTIVE ;  /* 0x000000000000791b */ /* 0x000fe20003800000 */
.L_x_2122:
[----:B------:R-:W-:Y:S05]  /*b400*/  BSYNC B0 ;  /* 0x0000000000007941 */ /* 0x000fea0003800000 */
.L_x_2121:
[----:B------:R-:W-:Y:S05]  /*b410*/  BRA `(.L_x_2123) ;  /* 0xffffffb800287947 */ /* 0x000fea000383ffff */
.L_x_2047:
[----:B------:R-:W-:Y:S01]  /*b420*/  BSSY B0, `(.L_x_2124) ;  /* 0x0000005000007945 */ /* 0x000fe20003800000 */
[----:B------:R-:W-:-:S07]  /*b430*/  IMAD.MOV.U32 R15, RZ, RZ, -0x1 ;  /* 0xffffffffff0f7424 */ /* 0x000fce00078e00ff */
[----:B------:R-:W-:Y:S05]  /*b440*/  WARPSYNC.COLLECTIVE R15, `(.L_x_2125) ;  /* 0x000000000f087348 */ /* 0x000fea0003c00000 */
[----:B------:R-:W-:Y:S01]  /*b450*/  NOP ;  /* 0x0000000000007918 */ /* 0x000fe20000000000 */
[----:B------:R-:W-:Y:S01]  /*b460*/  ENDCOLLECTIVE ;  /* 0x000000000000791b */ /* 0x000fe20003800000 */
.L_x_2125:
[----:B------:R-:W-:Y:S05]  /*b470*/  BSYNC B0 ;  /* 0x0000000000007941 */ /* 0x000fea0003800000 */
.L_x_2124:
[----:B------:R-:W-:Y:S05]  /*b480*/  BRA `(.L_x_2126) ;  /* 0xffffffbc00bc7947 */ /* 0x000fea000383ffff */
.L_x_2059:
[----:B------:R-:W-:Y:S01]  /*b490*/  BSSY B0, `(.L_x_2127) ;  /* 0x0000005000007945 */ /* 0x000fe20003800000 */
[----:B------:R-:W-:-:S07]  /*b4a0*/  IMAD.MOV.U32 R15, RZ, RZ, -0x1 ;  /* 0xffffffffff0f7424 */ /* 0x000fce00078e00ff */
[----:B------:R-:W-:Y:S05]  /*b4b0*/  WARPSYNC.COLLECTIVE R15, `(.L_x_2128) ;  /* 0x000000000f087348 */ /* 0x000fea0003c00000 */
[----:B------:R-:W-:Y:S01]  /*b4c0*/  NOP ;  /* 0x0000000000007918 */ /* 0x000fe20000000000 */
[----:B------:R-:W-:Y:S01]  /*b4d0*/  ENDCOLLECTIVE ;  /* 0x000000000000791b */ /* 0x000fe20003800000 */
.L_x_2128:
[----:B------:R-:W-:Y:S05]  /*b4e0*/  BSYNC B0 ;  /* 0x0000000000007941 */ /* 0x000fea0003800000 */
.L_x_2127:
[----:B------:R-:W-:Y:S05]  /*b4f0*/  BRA `(.L_x_2129) ;  /* 0xffffffc000e47947 */ /* 0x000fea000383ffff */
.L_x_2087:
[----:B-1----:R1:W2:Y:S02]  /*b500*/  SYNCS.PHASECHK.TRANS64.TRYWAIT P0, [R15+URZ+0x26820], R0 ;  /* 0x026820000f0075a7 */ /* 0x0022a4000800017f */
[----:B--2---:R-:W-:Y:S05]  /*b510*/  @!P0 NANOSLEEP.SYNCS 0x989680 ;  /* 0x009896800000895d */ /* 0x004fea0003900000 */
[----:B------:R-:W2:Y:S02]  /*b520*/  @!P0 SYNCS.PHASECHK.TRANS64 P0, [R15+URZ+0x26820], R0 ;  /* 0x026820000f0085a7 */ /* 0x000ea4000800007f */
[----:B--2---:R-:W-:Y:S05]  /*b530*/  @!P0 BRA `(.L_x_2087) ;  /* 0xfffffffc00f08947 */ /* 0x004fea000383ffff */
[----:B------:R-:W-:Y:S05]  /*b540*/  BRA `(.L_x_2130) ;  /* 0xffffffd800547947 */ /* 0x000fea000383ffff */
.L_x_2091:
[----:B--2---:R2:W3:Y:S02]  /*b550*/  SYNCS.PHASECHK.TRANS64.TRYWAIT P1, [R15+URZ+0x26840], R18 ;  /* 0x026840120f0075a7 */ /* 0x0044e4000802017f */
[----:B---3--:R-:W-:Y:S05]  /*b560*/  @!P1 NANOSLEEP.SYNCS 0x989680 ;  /* 0x009896800000995d */ /* 0x008fea0003900000 */
[----:B------:R-:W3:Y:S02]  /*b570*/  @!P1 SYNCS.PHASECHK.TRANS64 P1, [R15+URZ+0x26840], R18 ;  /* 0x026840120f0095a7 */ /* 0x000ee4000802007f */
[----:B---3--:R-:W-:Y:S05]  /*b580*/  @!P1 BRA `(.L_x_2091) ;  /* 0xfffffffc00f09947 */ /* 0x008fea000383ffff */
[----:B------:R-:W-:Y:S05]  /*b590*/  BRA `(.L_x_2131) ;  /* 0xffffffe000847947 */ /* 0x000fea000383ffff */
.L_x_2093:
[----:B-1----:R1:W3:Y:S02]  /*b5a0*/  SYNCS.PHASECHK.TRANS64.TRYWAIT P1, [R15+URZ+0x26828], R18 ;  /* 0x026828120f0075a7 */ /* 0x0022e4000802017f */
[----:B---3--:R-:W-:Y:S05]  /*b5b0*/  @!P1 NANOSLEEP.SYNCS 0x989680 ;  /* 0x009896800000995d */ /* 0x008fea0003900000 */
[----:B------:R-:W3:Y:S02]  /*b5c0*/  @!P1 SYNCS.PHASECHK.TRANS64 P1, [R15+URZ+0x26828], R18 ;  /* 0x026828120f0095a7 */ /* 0x000ee4000802007f */
[----:B---3--:R-:W-:Y:S05]  /*b5d0*/  @!P1 BRA `(.L_x_2093) ;  /* 0xfffffffc00f09947 */ /* 0x008fea000383ffff */
[----:B------:R-:W-:Y:S05]  /*b5e0*/  BRA `(.L_x_2132) ;  /* 0xffffffe400407947 */ /* 0x000fea000383ffff */
.L_x_2095:
[----:B---3--:R3:W4:Y:S02]  /*b5f0*/  SYNCS.PHASECHK.TRANS64.TRYWAIT P1, [R15+URZ+0x26848], R18 ;  /* 0x026848120f0075a7 */ /* 0x008724000802017f */
[----:B----4-:R-:W-:Y:S05]  /*b600*/  @!P1 NANOSLEEP.SYNCS 0x989680 ;  /* 0x009896800000995d */ /* 0x010fea0003900000 */
[----:B------:R-:W4:Y:S02]  /*b610*/  @!P1 SYNCS.PHASECHK.TRANS64 P1, [R15+URZ+0x26848], R18 ;  /* 0x026848120f0095a7 */ /* 0x000f24000802007f */
[----:B----4-:R-:W-:Y:S05]  /*b620*/  @!P1 BRA `(.L_x_2095) ;  /* 0xfffffffc00f09947 */ /* 0x010fea000383ffff */
[----:B------:R-:W-:Y:S05]  /*b630*/  BRA `(.L_x_2133) ;  /* 0xffffffe400fc7947 */ /* 0x000fea000383ffff */
.L_x_2097:
[----:B------:R-:W-:-:S07]  /*b640*/  SHF.L.U32 R4, R10, 0x1f, RZ ;  /* 0x0000001f0a047819 */ /* 0x000fce00000006ff */
.L_x_2134:
[----:B----4-:R4:W1:Y:S02]  /*b650*/  SYNCS.PHASECHK.TRANS64.TRYWAIT P1, [R15+URZ+0x26820], R4 ;  /* 0x026820040f0075a7 */ /* 0x010864000802017f */
[----:B-1----:R-:W-:Y:S05]  /*b660*/  @!P1 NANOSLEEP.SYNCS 0x989680 ;  /* 0x009896800000995d */ /* 0x002fea0003900000 */
[----:B------:R-:W1:Y:S02]  /*b670*/  @!P1 SYNCS.PHASECHK.TRANS64 P1, [R15+URZ+0x26820], R4 ;  /* 0x026820040f0095a7 */ /* 0x000e64000802007f */
[----:B-1----:R-:W-:Y:S05]  /*b680*/  @!P1 BRA `(.L_x_2134) ;  /* 0xfffffffc00f09947 */ /* 0x002fea000383ffff */
[----:B------:R-:W-:Y:S05]  /*b690*/  BRA `(.L_x_2135) ;  /* 0xffffffe8009c7947 */ /* 0x000fea000383ffff */
.L_x_2100:
[----:B----4-:R4:W1:Y:S02]  /*b6a0*/  SYNCS.PHASECHK.TRANS64.TRYWAIT P1, [R15+URZ+0x26840], R12 ;  /* 0x0268400c0f0075a7 */ /* 0x010864000802017f */
[----:B-1----:R-:W-:Y:S05]  /*b6b0*/  @!P1 NANOSLEEP.SYNCS 0x989680 ;  /* 0x009896800000995d */ /* 0x002fea0003900000 */
[----:B------:R-:W1:Y:S02]  /*b6c0*/  @!P1 SYNCS.PHASECHK.TRANS64 P1, [R15+URZ+0x26840], R12 ;  /* 0x0268400c0f0095a7 */ /* 0x000e64000802007f */
[----:B-1----:R-:W-:Y:S05]  /*b6d0*/  @!P1 BRA `(.L_x_2100) ;  /* 0xfffffffc00f09947 */ /* 0x002fea000383ffff */
[----:B------:R-:W-:Y:S05]  /*b6e0*/  BRA `(.L_x_2136) ;  /* 0xffffffec00747947 */ /* 0x000fea000383ffff */
.L_x_2102:
[----:B-1----:R1:W2:Y:S02]  /*b6f0*/  SYNCS.PHASECHK.TRANS64.TRYWAIT P1, [R15+URZ+0x26828], R12 ;  /* 0x0268280c0f0075a7 */ /* 0x0022a4000802017f */
[----:B--2---:R-:W-:Y:S05]  /*b700*/  @!P1 NANOSLEEP.SYNCS 0x989680 ;  /* 0x009896800000995d */ /* 0x004fea0003900000 */
[----:B------:R-:W2:Y:S02]  /*b710*/  @!P1 SYNCS.PHASECHK.TRANS64 P1, [R15+URZ+0x26828], R12 ;  /* 0x0268280c0f0095a7 */ /* 0x000ea4000802007f */
[----:B--2---:R-:W-:Y:S05]  /*b720*/  @!P1 BRA `(.L_x_2102) ;  /* 0xfffffffc00f09947 */ /* 0x004fea000383ffff */
[----:B------:R-:W-:Y:S05]  /*b730*/  BRA `(.L_x_2137) ;  /* 0xfffffff000247947 */ /* 0x000fea000383ffff */
.L_x_2104:
[----:B------:R1:W1:Y:S02]  /*b740*/  SYNCS.PHASECHK.TRANS64.TRYWAIT P0, [R3+URZ+0x26840], R0 ;  /* 0x02684000030075a7 */ /* 0x000264000800017f */
[----:B-1----:R-:W-:Y:S05]  /*b750*/  @!P0 NANOSLEEP.SYNCS 0x989680 ;  /* 0x009896800000895d */ /* 0x002fea0003900000 */
[----:B------:R-:W1:Y:S02]  /*b760*/  @!P0 SYNCS.PHASECHK.TRANS64 P0, [R3+URZ+0x26840], R0 ;  /* 0x02684000030085a7 */ /* 0x000e64000800007f */
[----:B-1----:R-:W-:Y:S05]  /*b770*/  @!P0 BRA `(.L_x_2104) ;  /* 0xfffffffc00f08947 */ /* 0x002fea000383ffff */
[----:B------:R-:W-:Y:S05]  /*b780*/  BRA `(.L_x_2138) ;  /* 0xfffffff000f07947 */ /* 0x000fea000383ffff */
.L_x_2106:
[----:B------:R-:W-:Y:S01]  /*b790*/  BSSY B0, `(.L_x_2139) ;  /* 0x0000006000007945 */ /* 0x000fe20003800000 */
[----:B------:R-:W-:-:S07]  /*b7a0*/  IMAD.MOV.U32 R15, RZ, RZ, -0x1 ;  /* 0xffffffffff0f7424 */ /* 0x000fce00078e00ff */
[----:B---3--:R-:W-:Y:S05]  /*b7b0*/  WARPSYNC.COLLECTIVE R15, `(.L_x_2140) ;  /* 0x000000000f0c7348 */ /* 0x008fea0003c00000 */
[----:B------:R-:W-:Y:S02]  /*b7c0*/  ELECT P6, UR62, PT ;  /* 0x00000000003e782f */ /* 0x000fe400038c0000 */
[----:B------:R-:W-:Y:S01]  /*b7d0*/  MOV R14, UR62 ;  /* 0x0000003e000e7c02 */ /* 0x000fe20008000f00 */
[----:B---3--:R-:W-:Y:S10]  /*b7e0*/  ENDCOLLECTIVE ;  /* 0x000000000000791b */ /* 0x008ff40003800000 */
.L_x_2140:
[----:B------:R-:W-:Y:S05]  /*b7f0*/  BSYNC B0 ;  /* 0x0000000000007941 */ /* 0x000fea0003800000 */
.L_x_2139:
[----:B------:R-:W-:Y:S05]  /*b800*/  BRA `(.L_x_2141) ;  /* 0xfffffff400bc7947 */ /* 0x000fea000383ffff */
.L_x_2108:
[----:B-1----:R1:W2:Y:S02]  /*b810*/  SYNCS.PHASECHK.TRANS64.TRYWAIT P0, [R7+URZ], R4 ;  /* 0x00000004070075a7 */ /* 0x0022a4000800017f */
[----:B--2---:R-:W-:Y:S05]  /*b820*/  @!P0 NANOSLEEP.SYNCS 0x989680 ;  /* 0x009896800000895d */ /* 0x004fea0003900000 */
[----:B------:R-:W2:Y:S02]  /*b830*/  @!P0 SYNCS.PHASECHK.TRANS64 P0, [R7+URZ], R4 ;  /* 0x00000004070085a7 */ /* 0x000ea4000800007f */
[----:B--2---:R-:W-:Y:S05]  /*b840*/  @!P0 BRA `(.L_x_2108) ;  /* 0xfffffffc00f08947 */ /* 0x004fea000383ffff */
[----:B------:R-:W-:Y:S05]  /*b850*/  BRA `(.L_x_2142) ;  /* 0xfffffff400fc7947 */ /* 0x000fea000383ffff */
.L_x_2109:
[----:B--2---:R2:W4:Y:S02]  /*b860*/  SYNCS.PHASECHK.TRANS64.TRYWAIT P0, [R3+URZ], R2 ;  /* 0x00000002030075a7 */ /* 0x004524000800017f */
[----:B----4-:R-:W-:Y:S05]  /*b870*/  @!P0 NANOSLEEP.SYNCS 0x989680 ;  /* 0x009896800000895d */ /* 0x010fea0003900000 */
[----:B------:R-:W4:Y:S02]  /*b880*/  @!P0 SYNCS.PHASECHK.TRANS64 P0, [R3+URZ], R2 ;  /* 0x00000002030085a7 */ /* 0x000f24000800007f */
[----:B----4-:R-:W-:Y:S05]  /*b890*/  @!P0 BRA `(.L_x_2109) ;  /* 0xfffffffc00f08947 */ /* 0x010fea000383ffff */
[----:B------:R-:W-:Y:S05]  /*b8a0*/  BRA `(.L_x_2143) ;  /* 0xfffffff400f07947 */ /* 0x000fea000383ffff */
.L_x_2111:
[----:B--2---:R2:W4:Y:S02]  /*b8b0*/  SYNCS.PHASECHK.TRANS64.TRYWAIT P0, [R5+URZ], R4 ;  /* 0x00000004050075a7 */ /* 0x004524000800017f */
[----:B----4-:R-:W-:Y:S05]  /*b8c0*/  @!P0 NANOSLEEP.SYNCS 0x989680 ;  /* 0x009896800000895d */ /* 0x010fea0003900000 */
[----:B------:R-:W4:Y:S02]  /*b8d0*/  @!P0 SYNCS.PHASECHK.TRANS64 P0, [R5+URZ], R4 ;  /* 0x00000004050085a7 */ /* 0x000f24000800007f */
[----:B----4-:R-:W-:Y:S05]  /*b8e0*/  @!P0 BRA `(.L_x_2111) ;  /* 0xfffffffc00f08947 */ /* 0x010fea000383ffff */
[----:B------:R-:W-:Y:S05]  /*b8f0*/  BRA `(.L_x_2144) ;  /* 0xfffffff400f47947 */ /* 0x000fea000383ffff */
.L_x_2145:
        /* <DEDUP_REMOVED lines=16> */
.L_x_3308:


//--------------------- .text._ZN7cutlass13device_kernelIN5flash11enable_sm90INS1_16FlashAttnBwdSm90INS1_25CollectiveMainloopBwdSm90ILi2ELi2ELi2EN4cute5tupleIJNS5_1CILi1EEES8_S8_EEENS6_IJNS7_ILi64EEENS7_ILi128EEENS7_ILi96EEEEEENS_10bfloat16_tEfNS_4arch4Sm90ELb1ELb0ELb1ELb0ELb0ELb1ELb0ELb0ELi2ELi1ELi2ELi1ELb1EEENS1_21CollectiveEpilogueBwdISD_SE_SG_Li256ELb0ELb0ELi1EEENS1_25SingleTileBwdLPTSchedulerILb0ELi128ELb0EEEEEEEEEvNT_6ParamsE --------------------------
	.section	.text._ZN7cutlass13device_kernelIN5flash11enable_sm90INS1_16FlashAttnBwdSm90INS1_25CollectiveMainloopBwdSm90ILi2ELi2ELi2EN4cute5tupleIJNS5_1CILi1EEES8_S8_EEENS6_IJNS7_ILi64EEENS7_ILi128EEENS7_ILi96EEEEEENS_10bfloat16_tEfNS_4arch4Sm90ELb1ELb0ELb1ELb0ELb0ELb1ELb0ELb0ELi2ELi1ELi2ELi1ELb1EEENS1_21CollectiveEpilogueBwdISD_SE_SG_Li256ELb0ELb0ELi1EEENS1_25SingleTileBwdLPTSchedulerILb0ELi128ELb0EEEEEEEEEvNT_6ParamsE,"ax",@progbits
	.align	128
.text._ZN7cutlass13device_kernelIN5flash11enable_sm90INS1_16FlashAttnBwdSm90INS1_25CollectiveMainloopBwdSm90ILi2ELi2ELi2EN4cute5tupleIJNS5_1CILi1EEES8_S8_EEENS6_IJNS7_ILi64EEENS7_ILi128EEENS7_ILi96EEEEEENS_10bfloat16_tEfNS_4arch4Sm90ELb1ELb0ELb1ELb0ELb0ELb1ELb0ELb0ELi2ELi1ELi2ELi1ELb1EEENS1_21CollectiveEpilogueBwdISD_SE_SG_Li256ELb0ELb0ELi1EEENS1_25SingleTileBwdLPTSchedulerILb0ELi128ELb0EEEEEEEEEvNT_6ParamsE:
        .type           _ZN7cutlass13device_kernelIN5flash11enable_sm90INS1_16FlashAttnBwdSm90INS1_25CollectiveMainloopBwdSm90ILi2ELi2ELi2EN4cute5tupleIJNS5_1CILi1EEES8_S8_EEENS6_IJNS7_ILi64EEENS7_ILi128EEENS7_ILi96EEEEEENS_10bfloat16_tEfNS_4arch4Sm90ELb1ELb0ELb1ELb0ELb0ELb1ELb0ELb0ELi2ELi1ELi2ELi1ELb1EEENS1_21CollectiveEpilogueBwdISD_SE_SG_Li256ELb0ELb0ELi1EEENS1_25SingleTileBwdLPTSchedulerILb0ELi128ELb0EEEEEEEEEvNT_6ParamsE,@function
        .size           _ZN7cutlass13device_kernelIN5flash11enable_sm90INS1_16FlashAttnBwdSm90INS1_25CollectiveMainloopBwdSm90ILi2ELi2ELi2EN4cute5tupleIJNS5_1CILi1EEES8_S8_EEENS6_IJNS7_ILi64EEENS7_ILi128EEENS7_ILi96EEEEEENS_10bfloat16_tEfNS_4arch4Sm90ELb1ELb0ELb1ELb0ELb0ELb1ELb0ELb0ELi2ELi1ELi2ELi1ELb1EEENS1_21CollectiveEpilogueBwdISD_SE_SG_Li256ELb0ELb0ELi1EEENS1_25SingleTileBwdLPTSchedulerILb0ELi128ELb0EEEEEEEEEvNT_6ParamsE,(.L_x_3309 - _ZN7cutlass13device_kernelIN5flash11enable_sm90INS1_16FlashAttnBwdSm90INS1_25CollectiveMainloopBwdSm90ILi2ELi2ELi2EN4cute5tupleIJNS5_1CILi1EEES8_S8_EEENS6_IJNS7_ILi64EEENS7_ILi128EEENS7_ILi96EEEEEENS_10bfloat16_tEfNS_4arch4Sm90ELb1ELb0ELb1ELb0ELb0ELb1ELb0ELb0ELi2ELi1ELi2ELi1ELb1EEENS1_21CollectiveEpilogueBwdISD_SE_SG_Li256ELb0ELb0ELi1EEENS1_25SingleTileBwdLPTSchedulerILb0ELi128ELb0EEEEEEEEEvNT_6ParamsE)
        .other          _ZN7cutlass13device_kernelIN5flash11enable_sm90INS1_16FlashAttnBwdSm90INS1_25CollectiveMainloopBwdSm90ILi2ELi2ELi2EN4cute5tupleIJNS5_1CILi1EEES8_S8_EEENS6_IJNS7_ILi64EEENS7_ILi128EEENS7_ILi96EEEEEENS_10bfloat16_tEfNS_4arch4Sm90ELb1ELb0ELb1ELb0ELb0ELb1ELb0ELb0ELi2ELi1ELi2ELi1ELb1EEENS1_21CollectiveEpilogueBwdISD_SE_SG_Li256ELb0ELb0ELi1EEENS1_25SingleTileBwdLPTSchedulerILb0ELi128ELb0EEEEEEEEEvNT_6ParamsE,@"STO_CUDA_ENTRY STV_DEFAULT"
_ZN7cutlass13device_kernelIN5flash11enable_sm90INS1_16FlashAttnBwdSm90INS1_25CollectiveMainloopBwdSm90ILi2ELi2ELi2EN4cute5tupleIJNS5_1CILi1EEES8_S8_EEENS6_IJNS7_ILi64EEENS7_ILi128EEENS7_ILi96EEEEEENS_10bfloat16_tEfNS_4arch4Sm90ELb1ELb0ELb1ELb0ELb0ELb1ELb0ELb0ELi2ELi1ELi2ELi1ELb1EEENS1_21CollectiveEpilogueBwdISD_SE_SG_Li256ELb0ELb0ELi1EEENS1_25SingleTileBwdLPTSchedulerILb0ELi128ELb0EEEEEEEEEvNT_6ParamsE:
        /* <DEDUP_REMOVED lines=30> */
.L_x_2147:
[----:B------:R-:W-:Y:S05]  /*01e0*/  BSYNC B0 ;  /* 0x0000000000007941 */ /* 0x000fea0003800000 */
.L_x_2146:
        /* <DEDUP_REMOVED lines=37> */
.L_x_2148:
        /* <DEDUP_REMOVED lines=22> */
.L_x_2149:
[----:B------:R-:W-:Y:S01]  /*05a0*/  PLOP3.LUT P0, PT, PT, PT, UP0, 0x80, 0x0 ;  /* 0x000000000000781c */ /* 0x000fe20003f0f008 */
[----:B------:R-:W-:Y:S01]  /*05b0*/  NOP ;  /* 0x0000000000007918 */ /* 0x000fe20000000000 */
[----:B-12-4-:R-:W-:Y:S11]  /*05c0*/  BAR.SYNC.DEFER_BLOCKING 0x0 ;  /* 0x0000000000007b1d */ /* 0x016ff60000010000 */
[----:B------:R-:W-:Y:S05]  /*05d0*/  @!P0 BRA `(.L_x_2150) ;  /* 0x0000005c00908947 */ /* 0x000fea0003800000 */
.L_x_2151:
[----:B------:R-:W-:-:S08]  /*05e0*/  NOP ;  /* 0x0000000000007918 */ /* 0x000fd00000000000 */
[----:B------:R-:W1:Y:S02]  /*05f0*/  USETMAXREG.TRY_ALLOC.CTAPOOL UP0, 0xf0 ;  /* 0x000000f0000079c8 */ /* 0x000e640008000600 */
[----:B-1----:R-:W-:-:S13]  /*0600*/  PLOP3.LUT P0, PT, PT, PT, UP0, 0x80, 0x0 ;  /* 0x000000000000781c */ /* 0x002fda0003f0f008 */
[----:B------:R-:W-:Y:S05]  /*0610*/  @!P0 BRA `(.L_x_2151) ;  /* 0xfffffffc00f08947 */ /* 0x000fea000383ffff */
[----:B------:R-:W-:Y:S01]  /*0620*/  LOP3.LUT R0, R0, 0x3, RZ, 0xc0, !PT ;  /* 0x0000000300007812 */ /* 0x000fe200078ec0ff */
[----:B------:R-:W1:Y:S01]  /*0630*/  S2R R2, SR_TID.X ;  /* 0x0000000000027919 */ /* 0x000e620000002100 */
[----:B------:R-:W2:Y:S01]  /*0640*/  S2UR UR7, SR_CTAID.X ;  /* 0x00000000000779c3 */ /* 0x000ea20000002500 */
[----:B------:R-:W-:Y:S02]  /*0650*/  ULDC UR8, c[0x0][0xb50] ;  /* 0x0002d40000087ab9 */ /* 0x000fe40000000800 */
[----:B------:R-:W-:Y:S01]  /*0660*/  UISETP.NE.AND UP0, UPT, UR8, 0x1, UPT ;  /* 0x000000010800788c */ /* 0x000fe2000bf05270 */
[----:B------:R-:W3:Y:S04]  /*0670*/  SHFL.IDX PT, R0, R0, RZ, 0x1f ;  /* 0x00001fff00007589 */ /* 0x000ee800000e0000 */
[----:B------:R-:W4:Y:S06]  /*0680*/  LDC R3, c[0x0][0xb68] ;  /* 0x0002da00ff037b82 */ /* 0x000f2c0000000800 */
[----:B------:R-:W-:Y:S01]  /*0690*/  @UP0 ULDC UR4, c[0x0][0xb54] ;  /* 0x0002d50000040ab9 */ /* 0x000fe20000000800 */
[----:B------:R-:W-:Y:S01]  /*06a0*/  @UP0 ULDC UR9, c[0x0][0xb58] ;  /* 0x0002d60000090ab9 */ /* 0x000fe20000000800 */
[----:B--2---:R-:W-:-:S02]  /*06b0*/  UIMAD.WIDE.U32 UR4, UR7, UR4, URZ ;  /* 0x00000004070472a5 */ /* 0x004fc4000f8e003f */
[----:B------:R-:W-:Y:S01]  /*06c0*/  UMOV UR6, UR7 ;  /* 0x0000000700067c82 */ /* 0x000fe20008000000 */
[----:B---3--:R-:W-:Y:S01]  /*06d0*/  ISETP.NE.AND P0, PT, R0, RZ, PT ;  /* 0x000000ff0000720c */ /* 0x008fe20003f05270 */
[----:B------:R-:W-:Y:S01]  /*06e0*/  @UP0 USHF.R.U32.HI UR6, URZ, UR9, UR5 ;  /* 0x000000093f060299 */ /* 0x000fe20008011605 */
[----:B-1----:R-:W-:-:S03]  /*06f0*/  SHF.R.U32.HI R2, RZ, 0x7, R2 ;  /* 0x00000007ff027819 */ /* 0x002fc60000011602 */
[----:B------:R-:W-:-:S04]  /*0700*/  UIADD3 UR4, -UR6, URZ, URZ ;  /* 0x0000003f06047290 */ /* 0x000fc8000fffe13f */
[----:B------:R-:W-:-:S04]  /*0710*/  UIMAD UR10, UR8, UR4, UR7 ;  /* 0x00000004080a72a4 */ /* 0x000fc8000f8e0207 */
[----:B------:R-:W-:-:S05]  /*0720*/  @!P0 VIADD R2, R2, 0x9 ;  /* 0x0000000902028836 */ /* 0x000fca0000000000 */
[----:B------:R1:W-:Y:S06]  /*0730*/  @!P0 BAR.ARV R2, 0xa0 ;  /* 0x000280020000851d */ /* 0x0003ec0000002000 */
[----:B----4-:R-:W-:-:S13]  /*0740*/  ISETP.LE.AND P0, PT, R3, UR6, PT ;  /* 0x0000000603007c0c */ /* 0x010fda000bf03270 */
[----:B-1----:R-:W-:Y:S05]  /*0750*/  @!P0 BRA `(.L_x_2152) ;  /* 0x0000000000208947 */ /* 0x002fea0003800000 */
[----:B------:R-:W-:Y:S01]  /*0760*/  ULDC UR7, c[0x0][0xb5c] ;  /* 0x0002d70000077ab9 */ /* 0x000fe20000000800 */
[----:B------:R-:W-:Y:S01]  /*0770*/  UMOV UR37, UR10 ;  /* 0x0000000a00257c82 */ /* 0x000fe20008000000 */
[----:B------:R-:W-:-:S11]  /*0780*/  UISETP.NE.AND UP0, UPT, UR7, 0x1, UPT ;  /* 0x000000010700788c */ /* 0x000fd6000bf05270 */
[----:B------:R-:W-:Y:S02]  /*0790*/  @UP0 ULDC.64 UR8, c[0x0][0xb60] ;  /* 0x0002d80000080ab9 */ /* 0x000fe40000000a00 */
[----:B------:R-:W-:-:S04]  /*07a0*/  UIMAD.WIDE.U32 UR4, UR10, UR8, URZ ;  /* 0x000000080a0472a5 */ /* 0x000fc8000f8e003f */
[----:B------:R-:W-:-:S04]  /*07b0*/  @UP0 USHF.R.U32.HI UR37, URZ, UR9, UR5 ;  /* 0x000000093f250299 */ /* 0x000fc80008011605 */
[----:B------:R-:W-:Y:S01]  /*07c0*/  UIMAD UR4, UR37, UR7, URZ ;  /* 0x00000007250472a4 */ /* 0x000fe2000f8e023f */
[----:B------:R-:W-:Y:S11]  /*07d0*/  BRA `(.L_x_2153) ;  /* 0x00000000001c7947 */ /* 0x000ff60003800000 */
.L_x_2152:
[----:B------:R-:W-:Y:S01]  /*07e0*/  ULDC UR7, c[0x0][0xb44] ;  /* 0x0002d10000077ab9 */ /* 0x000fe20000000800 */
[----:B------:R-:W-:Y:S01]  /*07f0*/  UMOV UR37, UR10 ;  /* 0x0000000a00257c82 */ /* 0x000fe20008000000 */
[----:B------:R-:W-:-:S11]  /*0800*/  UISETP.NE.AND UP0, UPT, UR7, 0x1, UPT ;  /* 0x000000010700788c */ /* 0x000fd6000bf05270 */
[----:B------:R-:W-:Y:S02]  /*0810*/  @UP0 ULDC.64 UR8, c[0x0][0xb48] ;  /* 0x0002d20000080ab9 */ /* 0x000fe40000000a00 */
[----:B------:R-:W-:-:S04]  /*0820*/  UIMAD.WIDE.U32 UR4, UR10, UR8, URZ ;  /* 0x000000080a0472a5 */ /* 0x000fc8000f8e003f */
[----:B------:R-:W-:-:S04]  /*0830*/  @UP0 USHF.R.U32.HI UR37, URZ, UR9, UR5 ;  /* 0x000000093f250299 */ /* 0x000fc80008011605 */
[----:B------:R-:W-:-:S12]  /*0840*/  UIMAD UR4, UR37, UR7, URZ ;  /* 0x00000007250472a4 */ /* 0x000fd8000f8e023f */
.L_x_2153:
[----:B------:R-:W-:Y:S01]  /*0850*/  ULDC UR43, c[0x0][0xb38] ;  /* 0x0002ce00002b7ab9 */ /* 0x000fe20000000800 */
[----:B------:R-:W-:Y:S02]  /*0860*/  UIADD3 UR4, UR10, -UR4, URZ ;  /* 0x800000040a047290 */ /* 0x000fe4000fffe03f */
[----:B------:R-:W-:Y:S01]  /*0870*/  UISETP.NE.AND UP0, UPT, UR43, 0x1, UPT ;  /* 0x000000012b00788c */ /* 0x000fe2000bf05270 */
[----:B------:R-:W-:Y:S02]  /*0880*/  ULDC UR5, c[0x0][0xb44] ;  /* 0x0002d10000057ab9 */ /* 0x000fe40000000800 */
[----:B------:R-:W-:-:S08]  /*0890*/  UIMAD UR6, UR6, UR5, UR4 ;  /* 0x00000005060672a4 */ /* 0x000fd0000f8e0204 */
[----:B------:R-:W-:Y:S01]  /*08a0*/  @UP0 ULDC UR4, c[0x0][0xb3c] ;  /* 0x0002cf0000040ab9 */ /* 0x000fe20000000800 */
[----:B------:R-:W-:Y:S01]  /*08b0*/  @UP0 ULDC UR7, c[0x0][0xb40] ;  /* 0x0002d00000070ab9 */ /* 0x000fe20000000800 */
[----:B------:R-:W-:Y:S02]  /*08c0*/  UIMAD.WIDE.U32 UR4, UR6, UR4, URZ ;  /* 0x00000004060472a5 */ /* 0x000fe4000f8e003f */
[----:B------:R-:W-:Y:S02]  /*08d0*/  UMOV UR44, UR6 ;  /* 0x00000006002c7c82 */ /* 0x000fe40008000000 */
[----:B------:R-:W-:-:S04]  /*08e0*/  @UP0 USHF.R.U32.HI UR44, URZ, UR7, UR5 ;  /* 0x000000073f2c0299 */ /* 0x000fc80008011605 */
[----:B------:R-:W-:Y:S02]  /*08f0*/  UIADD3 UR4, -UR44, URZ, URZ ;  /* 0x0000003f2c047290 */ /* 0x000fe4000fffe13f */
[----:B------:R-:W-:Y:S02]  /*0900*/  ISETP.LE.AND P0, PT, RZ, UR44, PT ;  /* 0x0000002cff007c0c */ /* 0x000fe4000bf03270 */
[----:B------:R-:W-:-:S11]  /*0910*/  UIMAD UR43, UR43, UR4, UR6 ;  /* 0x000000042b2b72a4 */ /* 0x000fd6000f8e0206 */
[----:B------:R-:W-:Y:S05]  /*0920*/  @!P0 EXIT ;  /* 0x000000000000894d */ /* 0x000fea0003800000 */
[----:B------:R-:W-:Y:S01]  /*0930*/  ULDC UR7, c[0x0][0x280] ;  /* 0x0000a00000077ab9 */ /* 0x000fe20000000800 */
[----:B------:R-:W-:Y:S01]  /*0940*/  ULDC UR5, c[0x0][0x290] ;  /* 0x0000a40000057ab9 */ /* 0x000fe20000000800 */
[----:B------:R-:W-:Y:S01]  /*0950*/  ULEA UR4, UR37, UR7, 0x7 ;  /* 0x0000000725047291 */ /* 0x000fe2000f8e383f */
[----:B------:R-:W-:Y:S01]  /*0960*/  PLOP3.LUT P0, PT, PT, PT, PT, 0x80, 0x0 ;  /* 0x000000000000781c */ /* 0x000fe20003f0f070 */
[----:B------:R-:W-:Y:S01]  /*0970*/  ULDC UR6, c[0x0][0x74c] ;  /* 0x0001d30000067ab9 */ /* 0x000fe20000000800 */
[----:B------:R-:W-:Y:S01]  /*0980*/  CS2R R70, SRZ ;  /* 0x0000000000467805 */ /* 0x000fe2000001ff00 */
[----:B------:R-:W-:Y:S01]  /*0990*/  UIADD3 UR5, -UR6, UR4, -UR5 ;  /* 0x0000000406057290 */ /* 0x000fe2000fffe905 */
[----:B------:R-:W-:Y:S01]  /*09a0*/  CS2R R68, SRZ ;  /* 0x0000000000447805 */ /* 0x000fe2000001ff00 */
[----:B------:R-:W-:Y:S01]  /*09b0*/  UIADD3 UR4, UR7, 0x3f, URZ ;  /* 0x0000003f07047890 */ /* 0x000fe2000fffe03f */
        /* <DEDUP_REMOVED lines=20> */
[----:B------:R-:W-:Y:S01]  /*0b00*/  CS2R R42, SRZ ;  /* 0x00000000002a7805 */ /* 0x000fe2000001ff00 */
[----:B------:R-:W-:Y:S01]  /*0b10*/  UISETP.GT.AND UP0, UPT, UR36, UR39, UPT ;  /* 0x000000272400728c */ /* 0x000fe2000bf04270 */
[----:B------:R-:W-:Y:S02]  /*0b20*/  CS2R R40, SRZ ;  /* 0x0000000000287805 */ /* 0x000fe4000001ff00 */
[----:B------:R-:W-:Y:S02]  /*0b30*/  CS2R R38, SRZ ;  /* 0x0000000000267805 */ /* 0x000fe4000001ff00 */
[----:B------:R-:W-:Y:S02]  /*0b40*/  CS2R R36, SRZ ;  /* 0x0000000000247805 */ /* 0x000fe4000001ff00 */
[----:B------:R-:W-:-:S02]  /*0b50*/  CS2R R34, SRZ ;  /* 0x0000000000227805 */ /* 0x000fc4000001ff00 */
[----:B------:R-:W-:Y:S02]  /*0b60*/  CS2R R32, SRZ ;  /* 0x0000000000207805 */ /* 0x000fe4000001ff00 */
[----:B------:R-:W-:Y:S02]  /*0b70*/  PLOP3.LUT P1, PT, PT, PT, UP0, 0x80, 0x0 ;  /* 0x000000000000781c */ /* 0x000fe40003f2f008 */
        /* <DEDUP_REMOVED lines=28> */
[----:B------:R-:W-:Y:S06]  /*0d40*/  @!P1 BRA `(.L_x_2154) ;  /* 0x00000040002c9947 */ /* 0x000fec0003800000 */
        /* <DEDUP_REMOVED lines=21> */
.L_x_2156:
        /* <DEDUP_REMOVED lines=15> */
.L_x_2155:
        /* <DEDUP_REMOVED lines=22> */
.L_x_2158:
        /* <DEDUP_REMOVED lines=15> */
.L_x_2157:
[----:B------:R-:W-:Y:S01]  /*11e0*/  SHF.R.S32.HI R19, RZ, 0x1f, R18 ;  /* 0x0000001fff137819 */ /* 0x000fe20000011412 */
[----:B------:R-:W-:-:S03]  /*11f0*/  UMOV UR4, 0xffffffff ;  /* 0xffffffff00047882 */ /* 0x000fc60000000000 */
[----:B------:R-:W-:-:S04]  /*1200*/  LEA.HI R0, R19, R18, RZ, 0x7 ;  /* 0x0000001213007211 */ /* 0x000fc800078f38ff */
[----:B------:R-:W-:Y:S01]  /*1210*/  SHF.R.S32.HI R17, RZ, 0x7, R0 ;  /* 0x00000007ff117819 */ /* 0x000fe20000011400 */
[----:B------:R-:W-:Y:S06]  /*1220*/  BRA.DIV UR4, `(.L_x_2159) ;  /* 0x0000008a04207947 */ /* 0x000fec000b800000 */
[----:B------:R1:W2:Y:S02]  /*1230*/  SHFL.IDX PT, R14, R17, RZ, 0x1f ;  /* 0x00001fff110e7589 */ /* 0x0002a400000e0000 */
.L_x_2246:
        /* <DEDUP_REMOVED lines=15> */
.L_x_2160:
        /* <DEDUP_REMOVED lines=19> */
.L_x_2162:
        /* <DEDUP_REMOVED lines=35> */
[----:B------:R-:W-:Y:S01]  /*1690*/  ULDC UR4, c[0x0][0x290] ;  /* 0x0000a40000047ab9 */ /* 0x000fe20000000800 */
[----:B------:R-:W-:Y:S01]  /*16a0*/  LEA.HI R23, R23, R22, RZ, 0x5 ;  /* 0x0000001617177211 */ /* 0x000fe200078f28ff */
[----:B------:R-:W-:Y:S01]  /*16b0*/  UIMAD UR4, UR37, -0x80, UR4 ;  /* 0xffffff80250478a4 */ /* 0x000fe2000f8e0204 */
[----:B------:R-:W-:Y:S01]  /*16c0*/  IMAD.SHL.U32 R7, R7, 0x10, RZ ;  /* 0x0000001007077824 */ /* 0x000fe200078e00ff */
[C---:B------:R-:W-:Y:S01]  /*16d0*/  LEA.HI R5, R17.reuse, R17, RZ, 0x1 ;  /* 0x0000001111057211 */ /* 0x040fe200078f08ff */
[----:B------:R2:W3:Y:S01]  /*16e0*/  LDSM.16.M88.4 R164, [R6+0x6000] ;  /* 0x0060000006a4783b */ /* 0x0004e20000000200 */
[----:B------:R-:W-:Y:S01]  /*16f0*/  SHF.R.S32.HI R23, RZ, 0x5, R23 ;  /* 0x00000005ff177819 */ /* 0x000fe20000011417 */
[----:B------:R-:W-:Y:S01]  /*1700*/  IMAD R236, R17, 0x8, R4 ;  /* 0x0000000811ec7824 */ /* 0x000fe200078e0204 */
[----:B------:R-:W-:Y:S01]  /*1710*/  LOP3.LUT R7, R0, 0x30, R7, 0xf8, !PT ;  /* 0x0000003000077812 */ /* 0x000fe200078ef807 */
[----:B------:R-:W-:Y:S01]  /*1720*/  IMAD.U32 R8, RZ, RZ, UR4 ;  /* 0x00000004ff087e24 */ /* 0x000fe2000f8e00ff */
[----:B------:R2:W4:Y:S01]  /*1730*/  LDSM.16.M88.4 R168, [R6+0x8000] ;  /* 0x0080000006a8783b */ /* 0x0005220000000200 */
[----:B------:R-:W-:-:S02]  /*1740*/  SHF.R.S32.HI R3, RZ, 0x2, R24 ;  /* 0x00000002ff037819 */ /* 0x000fc40000011418 */
[----:B------:R-:W-:Y:S01]  /*1750*/  CS2R R70, SRZ ;  /* 0x0000000000467805 */ /* 0x000fe2000001ff00 */
[----:B------:R-:W-:Y:S01]  /*1760*/  IMAD R23, R23, -0x10, R8 ;  /* 0xfffffff017177824 */ /* 0x000fe200078e0208 */
[----:B------:R-:W-:Y:S01]  /*1770*/  SHF.R.U32.HI R8, RZ, 0x3, R0 ;  /* 0x00000003ff087819 */ /* 0x000fe20000011600 */
[----:B------:R2:W2:Y:S01]  /*1780*/  LDSM.16.M88.4 R172, [R6+0xa000] ;  /* 0x00a0000006ac783b */ /* 0x0004a20000000200 */
[----:B------:R-:W-:Y:S01]  /*1790*/  LOP3.LUT R0, R5, 0xfffffffe, RZ, 0xc0, !PT ;  /* 0xfffffffe05007812 */ /* 0x000fe200078ec0ff */
[----:B------:R-:W-:Y:S01]  /*17a0*/  IMAD.MOV.U32 R5, RZ, RZ, 0x20 ;  /* 0x00000020ff057424 */ /* 0x000fe200078e00ff */
[----:B------:R-:W-:Y:S02]  /*17b0*/  SHF.R.S32.HI R24, RZ, 0x1f, R24 ;  /* 0x0000001fff187819 */ /* 0x000fe40000011418 */
[----:B------:R-:W-:Y:S02]  /*17c0*/  CS2R R68, SRZ ;  /* 0x0000000000447805 */ /* 0x000fe4000001ff00 */
[----:B------:R-:W-:Y:S01]  /*17d0*/  LEA.HI R18, R19, R18, RZ, 0x3 ;  /* 0x0000001213127211 */ /* 0x000fe200078f18ff */
[----:B------:R-:W-:Y:S01]  /*17e0*/  IMAD.IADD R0, R17, 0x1, -R0 ;  /* 0x0000000111007824 */ /* 0x000fe200078e0a00 */
[----:B------:R-:W-:Y:S01]  /*17f0*/  SEL R5, R5, 0xffffffe0, !P0 ;  /* 0xffffffe005057807 */ /* 0x000fe20004000000 */
[----:B-1----:R-:W-:Y:S01]  /*1800*/  IMAD R17, R17, 0x300, R22 ;  /* 0x0000030011117824 */ /* 0x002fe200078e0216 */
[----:B------:R-:W-:-:S02]  /*1810*/  LEA.HI R24, R24, R3, RZ, 0x3 ;  /* 0x0000000318187211 */ /* 0x000fc400078f18ff */
[----:B------:R-:W-:Y:S02]  /*1820*/  CS2R R66, SRZ ;  /* 0x0000000000427805 */ /* 0x000fe4000001ff00 */
[----:B------:R-:W-:Y:S01]  /*1830*/  LOP3.LUT R7, R7, 0x8, R18, 0xf8, !PT ;  /* 0x0000000807077812 */ /* 0x000fe200078ef812 */
[----:B------:R-:W-:Y:S01]  /*1840*/  IMAD.IADD R5, R6, 0x1, R5 ;  /* 0x0000000106057824 */ /* 0x000fe200078e0205 */
[----:B------:R-:W-:Y:S02]  /*1850*/  LOP3.LUT R24, R24, 0xfffffff8, RZ, 0xc0, !PT ;  /* 0xfffffff818187812 */ /* 0x000fe400078ec0ff */
[----:B------:R-:W-:Y:S02]  /*1860*/  CS2R R64, SRZ ;  /* 0x0000000000407805 */ /* 0x000fe4000001ff00 */
[----:B------:R-:W-:Y:S02]  /*1870*/  LOP3.LUT R7, R7, R8, RZ, 0x3c, !PT ;  /* 0x0000000807077212 */ /* 0x000fe400078e3cff */
[----:B------:R-:W-:Y:S01]  /*1880*/  CS2R R62, SRZ ;  /* 0x00000000003e7805 */ /* 0x000fe2000001ff00 */
[----:B------:R1:W1:Y:S01]  /*1890*/  LDSM.16.M88.4 R176, [R5+0x6000] ;  /* 0x0060000005b0783b */ /* 0x0002620000000200 */
[----:B------:R-:W-:-:S02]  /*18a0*/  IADD3 R3, R23, R24, -R3 ;  /* 0x0000001817037210 */ /* 0x000fc40007ffe803 */
[----:B------:R-:W-:Y:S01]  /*18b0*/  CS2R R60, SRZ ;  /* 0x00000000003c7805 */ /* 0x000fe2000001ff00 */
[----:B------:R-:W-:Y:S01]  /*18c0*/  IMAD.U32 R236, R236, 0x200, R7 ;  /* 0x00000200ecec7824 */ /* 0x000fe200078e0007 */
[----:B------:R1:W1:Y:S01]  /*18d0*/  LDSM.16.M88.4 R180, [R5+0x8000] ;  /* 0x0080000005b4783b */ /* 0x0002620000000200 */
[----:B------:R-:W-:Y:S01]  /*18e0*/  CS2R R58, SRZ ;  /* 0x00000000003a7805 */ /* 0x000fe2000001ff00 */
[----:B------:R-:W-:Y:S01]  /*18f0*/  IMAD R3, R0, -0x40, R3 ;  /* 0xffffffc000037824 */ /* 0x000fe200078e0203 */
[----:B------:R-:W-:Y:S01]  /*1900*/  CS2R R56, SRZ ;  /* 0x0000000000387805 */ /* 0x000fe2000001ff00 */
[----:B------:R1:W1:Y:S01]  /*1910*/  LDSM.16.M88.4 R184, [R5+0xa000] ;  /* 0x00a0000005b8783b */ /* 0x0002620000000200 */
[----:B------:R-:W-:Y:S01]  /*1920*/  IMAD.SHL.U32 R0, R17, 0x4, RZ ;  /* 0x0000000411007824 */ /* 0x000fe200078e00ff */
        /* <DEDUP_REMOVED lines=40> */
[----:B------:R-:W-:Y:S01]  /*1bb0*/  IMAD R0, R0, 0x4, R235 ;  /* 0x0000000400007824 */ /* 0x000fe200078e02eb */
[----:B------:R-:W-:Y:S01]  /*1bc0*/  ULOP3.LUT UR11, UR38, 0x1, URZ, 0xfc, !UPT ;  /* 0x00000001260b7892 */ /* 0x000fe2000f8efc3f */
[----:B------:R-:W-:Y:S01]  /*1bd0*/  UMOV UR4, URZ ;  /* 0x0000003f00047c82 */ /* 0x000fe20008000000 */
[----:B------:R-:W-:Y:S01]  /*1be0*/  UMOV UR5, URZ ;  /* 0x0000003f00057c82 */ /* 0x000fe20008000000 */
[----:B------:R-:W-:Y:S01]  /*1bf0*/  ULDC UR6, c[0x0][0x280] ;  /* 0x0000a00000067ab9 */ /* 0x000fe20000000800 */
[----:B------:R-:W-:Y:S01]  /*1c00*/  ULDC UR7, c[0x0][0x75c] ;  /* 0x0001d70000077ab9 */ /* 0x000fe20000000800 */
[----:B-1234-:R-:W-:-:S07]  /*1c10*/  ULDC UR8, c[0x0][0x744] ;  /* 0x0001d10000087ab9 */ /* 0x01efce0000000800 */
.L_x_2173:
[----:B------:R-:W-:-:S06]  /*1c20*/  UISETP.NE.AND UP0, UPT, UR11, 0x3, UPT ;  /* 0x000000030b00788c */ /* 0x000fcc000bf05270 */
[----:B------:R-:W-:-:S13]  /*1c30*/  PLOP3.LUT P0, PT, PT, PT, UP0, 0x80, 0x0 ;  /* 0x000000000000781c */ /* 0x000fda0003f0f008 */
[----:B-1----:R-:W-:Y:S05]  /*1c40*/  @!P0 BRA `(.L_x_2163) ;  /* 0x0000000000048947 */ /* 0x002fea0003800000 */
[----:B------:R-:W-:Y:S01]  /*1c50*/  BPT.TRAP 0x1 ;  /* 0x000000040000795c */ /* 0x000fe20000300000 */
.L_x_2163:
[----:B------:R-:W-:Y:S01]  /*1c60*/  R2UR UR9, R235 ;  /* 0x00000000eb0972ca */ /* 0x000fe200000e0000 */
[----:B------:R-:W-:-:S05]  /*1c70*/  IMAD.U32 R120, RZ, RZ, UR4 ;  /* 0x00000004ff787e24 */ /* 0x000fca000f8e00ff */
[----:B------:R-:W-:-:S07]  /*1c80*/  SHF.L.U32 R120, R120, 0x1f, RZ ;  /* 0x0000001f78787819 */ /* 0x000fce00000006ff */
[----:B------:R-:W-:-:S09]  /*1c90*/  ULEA UR9, UR5, UR9, 0x3 ;  /* 0x0000000905097291 */ /* 0x000fd2000f8e183f */
[----:B------:R1:W2:Y:S01]  /*1ca0*/  SYNCS.PHASECHK.TRANS64.TRYWAIT P1, [UR9+0x26810], R120 ;  /* 0x02681078ff0075a7 */ /* 0x0002a20008020149 */
[----:B------:R-:W-:Y:S05]  /*1cb0*/  @!P0 BRA `(.L_x_2164) ;  /* 0x0000000000048947 */ /* 0x000fea0003800000 */
[----:B------:R-:W-:Y:S01]  /*1cc0*/  BPT.TRAP 0x1 ;  /* 0x000000040000795c */ /* 0x000fe20000300000 */
.L_x_2164:
[----:B--2---:R-:W-:Y:S05]  /*1cd0*/  @P1 BRA `(.L_x_2165) ;  /* 0x0000000000081947 */ /* 0x004fea0003800000 */
[----:B------:R-:W2:Y:S02]  /*1ce0*/  SYNCS.PHASECHK.TRANS64.TRYWAIT P1, [UR9+0x26810], R120 ;  /* 0x02681078ff0075a7 */ /* 0x000ea40008020149 */
[----:B--2---:R-:W-:Y:S05]  /*1cf0*/  @!P1 BRA `(.L_x_2166) ;  /* 0x0000007c00a09947 */ /* 0x004fea0003800000 */
.L_x_2165:
[----:B------:R-:W-:Y:S01]  /*1d00*/  R2UR UR10, R235 ;  /* 0x00000000eb0a72ca */ /* 0x000fe200000e0000 */
[----:B------:R-:W-:Y:S01]  /*1d10*/  IMAD R4, R16, 0x800, R235 ;  /* 0x0000080010047824 */ /* 0x000fe200078e02eb */
[----:B------:R-:W-:Y:S01]  /*1d20*/  WARPGROUP.ARRIVE ;  /* 0x00000000000079c5 */ /* 0x000fe20000000000 */
[----:B------:R-:W-:Y:S01]  /*1d30*/  UMOV UR13, 0xc0000010 ;  /* 0xc0000010000d7882 */ /* 0x000fe20000000000 */
[----:B------:R-:W-:Y:S01]  /*1d40*/  UMOV UR15, 0x80000020 ;  /* 0x80000020000f7882 */ /* 0x000fe20000000000 */
[----:B--2---:R-:W-:Y:S01]  /*1d50*/  IMAD.U32 R5, RZ, RZ, UR5 ;  /* 0x00000005ff057e24 */ /* 0x004fe2000f8e00ff */
[----:B------:R-:W-:-:S03]  /*1d60*/  R2UR UR12, R4 ;  /* 0x00000000040c72ca */ /* 0x000fc600000e0000 */
[----:B------:R-:W-:-:S04]  /*1d70*/  IMAD R4, R5, 0x40, R2 ;  /* 0x0000004005047824 */ /* 0x000fc800078e0202 */
[----:B------:R-:W-:Y:S01]  /*1d80*/  UIADD3 UR10, UR10, 0x12000, URZ ;  /* 0x000120000a0a7890 */ /* 0x000fe2000fffe03f */
[----:B------:R-:W-:-:S03]  /*1d90*/  IMAD R4, R4, 0x4, R235 ;  /* 0x0000000404047824 */ /* 0x000fc600078e02eb */
[----:B------:R-:W-:Y:S02]  /*1da0*/  USHF.R.U32.HI UR10, URZ, 0x4, UR10 ;  /* 0x000000043f0a7899 */ /* 0x000fe4000801160a */
        /* <DEDUP_REMOVED lines=55> */
.L_x_2167:
[----:B------:R1:W1:Y:S01]  /*2120*/  SYNCS.PHASECHK.TRANS64.TRYWAIT P1, [UR9+0x26830], R120 ;  /* 0x02683078ff0075a7 */ /* 0x0002620008020149 */
[----:B------:R-:W-:Y:S05]  /*2130*/  @!P0 BRA `(.L_x_2168) ;  /* 0x0000000000048947 */ /* 0x000fea0003800000 */
[----:B------:R-:W-:Y:S01]  /*2140*/  BPT.TRAP 0x1 ;  /* 0x000000040000795c */ /* 0x000fe20000300000 */
.L_x_2168:
        /* <DEDUP_REMOVED lines=23> */
[----:B------:R-:W1:Y:S01]  /*22c0*/  MUFU.TANH R5, R5 ;  /* 0x0000000500057308 */ /* 0x000e620000002400 */
[----:B------:R-:W-:-:S07]  /*22d0*/  FMUL.FTZ R156, R156, UR7 ;  /* 0x000000079c9c7c20 */ /* 0x000fce0008410000 */
        /* <DEDUP_REMOVED lines=25> */
.L_x_2169:
[----:B------:R-:W-:Y:S01]  /*2470*/  UIMAD UR13, UR39, -0x40, UR6 ;  /* 0xffffffc0270d78a4 */ /* 0x000fe2000f8e0206 */
[----:B------:R-:W-:Y:S01]  /*2480*/  ISETP.GT.AND P2, PT, R3, RZ, PT ;  /* 0x000000ff0300720c */ /* 0x000fe20003f44270 */
[----:B------:R-:W-:Y:S01]  /*2490*/  FMUL.FTZ R234, R157, UR7 ;  /* 0x000000079dea7c20 */ /* 0x000fe20008410000 */
[----:B------:R-:W-:Y:S01]  /*24a0*/  R2UR UR12, R235 ;  /* 0x00000000eb0c72ca */ /* 0x000fe200000e0000 */
[----:B------:R-:W-:Y:S01]  /*24b0*/  FMUL.FTZ R233, R160, UR7 ;  /* 0x00000007a0e97c20 */ /* 0x000fe20008410000 */
[C---:B------:R-:W-:Y:S01]  /*24c0*/  ISETP.GT.AND P1, PT, R3.reuse, 0x8, PT ;  /* 0x000000080300780c */ /* 0x040fe20003f24270 */
[----:B------:R-:W1:Y:S01]  /*24d0*/  MUFU.TANH R156, R156 ;  /* 0x0000009c009c7308 */ /* 0x000e620000002400 */
[----:B------:R-:W-:Y:S01]  /*24e0*/  IADD3 R120, -R3, UR13, -R2 ;  /* 0x0000000d03787c10 */ /* 0x000fe2000fffe902 */
[----:B------:R-:W-:Y:S01]  /*24f0*/  UMOV UR15, 0x80000020 ;  /* 0x80000020000f7882 */ /* 0x000fe20000000000 */
[----:B------:R-:W-:Y:S01]  /*2500*/  FMUL.FTZ R219, R158, UR7 ;  /* 0x000000079edb7c20 */ /* 0x000fe20008410000 */
[----:B------:R-:W-:Y:S01]  /*2510*/  FMUL.FTZ R221, R159, UR7 ;  /* 0x000000079fdd7c20 */ /* 0x000fe20008410000 */
[C---:B------:R-:W-:Y:S01]  /*2520*/  SEL R121, R120.reuse, 0x40, P2 ;  /* 0x0000004078797807 */ /* 0x040fe20001000000 */
[----:B------:R-:W-:-:S02]  /*2530*/  VIADD R120, R120, 0x8 ;  /* 0x0000000878787836 */ /* 0x000fc40000000000 */
[----:B------:R-:W-:Y:S01]  /*2540*/  FMUL.FTZ R161, R161, UR7 ;  /* 0x00000007a1a17c20 */ /* 0x000fe20008410000 */
[----:B------:R-:W5:Y:S01]  /*2550*/  MUFU.TANH R234, R234 ;  /* 0x000000ea00ea7308 */ /* 0x000f620000002400 */
[----:B------:R-:W-:Y:S01]  /*2560*/  ISETP.GT.AND P6, PT, R121, RZ, PT ;  /* 0x000000ff7900720c */ /* 0x000fe20003fc4270 */
[----:B------:R-:W-:Y:S01]  /*2570*/  UIADD3 UR12, UR12, 0x18000, URZ ;  /* 0x000180000c0c7890 */ /* 0x000fe2000fffe03f */
[----:B------:R-:W-:Y:S01]  /*2580*/  SEL R120, R120, 0x40, P1 ;  /* 0x0000004078787807 */ /* 0x000fe20000800000 */
[----:B------:R-:W-:Y:S01]  /*2590*/  FMUL.FTZ R215, R155, UR7 ;  /* 0x000000079bd77c20 */ /* 0x000fe20008410000 */
[C---:B------:R-:W-:Y:S01]  /*25a0*/  ISETP.GT.AND P1, PT, R121.reuse, 0x1, PT ;  /* 0x000000017900780c */ /* 0x040fe20003f24270 */
[----:B------:R-:W-:Y:S01]  /*25b0*/  USHF.R.U32.HI UR12, URZ, 0x4, UR12 ;  /* 0x000000043f0c7899 */ /* 0x000fe2000801160c */
[----:B------:R-:W-:Y:S01]  /*25c0*/  ISETP.GT.AND P3, PT, R121, 0x8, PT ;  /* 0x000000087900780c */ /* 0x000fe20003f64270 */
[----:B------:R-:W5:Y:S01]  /*25d0*/  MUFU.TANH R233, R233 ;  /* 0x000000e900e97308 */ /* 0x000f620000002400 */
[----:B------:R-:W-:Y:S01]  /*25e0*/  FSEL R123, R5, -INF , !P6 ;  /* 0xff800000057b7808 */ /* 0x000fe20007000000 */
[----:B------:R-:W-:Y:S01]  /*25f0*/  ULOP3.LUT UR12, UR12, 0x3fff, URZ, 0xc0, !UPT ;  /* 0x00003fff0c0c7892 */ /* 0x000fe2000f8ec03f */
[----:B------:R-:W-:Y:S01]  /*2600*/  FSEL R227, R6, -INF , !P1 ;  /* 0xff80000006e37808 */ /* 0x000fe20004800000 */
[----:B------:R-:W-:Y:S01]  /*2610*/  FMUL.FTZ R225, R163, UR7 ;  /* 0x00000007a3e17c20 */ /* 0x000fe20008410000 */
[----:B------:R-:W-:Y:S01]  /*2620*/  FSEL R223, R9, -INF , !P3 ;  /* 0xff80000009df7808 */ /* 0x000fe20005800000 */
[----:B------:R-:W-:Y:S01]  /*2630*/  ULOP3.LUT UR13, UR12, 0x10000, URZ, 0xfc, !UPT ;  /* 0x000100000c0d7892 */ /* 0x000fe2000f8efc3f */
[----:B------:R-:W-:Y:S01]  /*2640*/  ISETP.GT.AND P2, PT, R121, 0x9, PT ;  /* 0x000000097900780c */ /* 0x000fe20003f44270 */
[----:B---3--:R-:W-:Y:S01]  /*2650*/  FFMA.FTZ R226, R123, UR8, -R198 ;  /* 0x000000087be27c23 */ /* 0x008fe200080108c6 */
[C---:B------:R-:W-:Y:S01]  /*2660*/  ISETP.GT.AND P5, PT, R120.reuse, RZ, PT ;  /* 0x000000ff7800720c */ /* 0x040fe20003fa4270 */
[----:B------:R-:W-:Y:S01]  /*2670*/  UIMAD UR13, UR5, 0x300, UR13 ;  /* 0x00000300050d78a4 */ /* 0x000fe2000f8e020d */
[C---:B------:R-:W-:Y:S01]  /*2680*/  ISETP.GT.AND P6, PT, R120.reuse, 0x1, PT ;  /* 0x000000017800780c */ /* 0x040fe20003fc4270 */
[----:B----4-:R-:W-:Y:S01]  /*2690*/  FFMA.FTZ R155, R223, UR8, -R196 ;  /* 0x00000008df9b7c23 */ /* 0x010fe200080108c4 */
[C---:B------:R-:W-:Y:S01]  /*26a0*/  ISETP.GT.AND P1, PT, R120.reuse, 0x8, PT ;  /* 0x000000087800780c */ /* 0x040fe20003f24270 */
[----:B------:R3:W-:Y:S01]  /*26b0*/  MUFU.TANH R223, R161 ;  /* 0x000000a100df7308 */ /* 0x0007e20000002400 */
[----:B------:R-:W-:Y:S01]  /*26c0*/  ISETP.GT.AND P3, PT, R120, 0x9, PT ;  /* 0x000000097800780c */ /* 0x000fe20003f64270 */
[--C-:B------:R-:W-:Y:S01]  /*26d0*/  FFMA.FTZ R227, R227, UR8, -R199.reuse ;  /* 0x00000008e3e37c23 */ /* 0x100fe200080108c7 */
[----:B------:R-:W-:Y:S01]  /*26e0*/  FSEL R125, R7, -INF , !P5 ;  /* 0xff800000077d7808 */ /* 0x000fe20006800000 */
[----:B------:R-:W-:Y:S01]  /*26f0*/  UMOV UR14, UR13 ;  /* 0x0000000d000e7c82 */ /* 0x000fe20008000000 */
[----:B------:R-:W-:Y:S01]  /*2700*/  FSEL R224, R8, -INF , !P6 ;  /* 0xff80000008e07808 */ /* 0x000fe20007000000 */
[----:B------:R-:W-:Y:S01]  /*2710*/  FFMA.FTZ R9, -R9, R9, 1 ;  /* 0x3f80000009097423 */ /* 0x000fe20000010109 */
[----:B------:R-:W-:Y:S01]  /*2720*/  FSEL R228, R11, -INF , !P1 ;  /* 0xff8000000be47808 */ /* 0x000fe20004800000 */
[----:B------:R-:W-:Y:S01]  /*2730*/  FFMA.FTZ R198, R125, UR8, -R198 ;  /* 0x000000087dc67c23 */ /* 0x000fe200080108c6 */
[----:B------:R-:W-:Y:S01]  /*2740*/  FSEL R232, R10, -INF , !P2 ;  /* 0xff8000000ae87808 */ /* 0x000fe20005000000 */
[----:B------:R-:W-:Y:S01]  /*2750*/  FFMA.FTZ R199, R224, UR8, -R199 ;  /* 0x00000008e0c77c23 */ /* 0x000fe200080108c7 */
[----:B------:R-:W-:Y:S01]  /*2760*/  FSEL R217, R12, -INF , !P3 ;  /* 0xff8000000cd97808 */ /* 0x000fe20005800000 */
[----:B------:R-:W-:Y:S01]  /*2770*/  FFMA.FTZ R228, R228, UR8, -R196 ;  /* 0x00000008e4e47c23 */ /* 0x000fe200080108c4 */
[C---:B------:R-:W-:Y:S01]  /*2780*/  ISETP.GT.AND P4, PT, R121.reuse, 0x10, PT ;  /* 0x000000107900780c */ /* 0x040fe20003f84270 */
[--C-:B---3--:R-:W-:Y:S01]  /*2790*/  FFMA.FTZ R161, R232, UR8, -R197.reuse ;  /* 0x00000008e8a17c23 */ /* 0x108fe200080108c5 */
[C---:B------:R-:W-:Y:S01]  /*27a0*/  ISETP.GT.AND P5, PT, R121.reuse, 0x11, PT ;  /* 0x000000117900780c */ /* 0x040fe20003fa4270 */
[----:B------:R-:W-:Y:S01]  /*27b0*/  FMUL.FTZ R224, R162, UR7 ;  /* 0x00000007a2e07c20 */ /* 0x000fe20008410000 */
[C---:B------:R-:W-:Y:S01]  /*27c0*/  ISETP.GT.AND P6, PT, R121.reuse, 0x18, PT ;  /* 0x000000187900780c */ /* 0x040fe20003fc4270 */
[----:B------:R-:W3:Y:S01]  /*27d0*/  MUFU.EX2 R227, R227 ;  /* 0x000000e300e37308 */ /* 0x000ee20000000800 */
[----:B------:R-:W-:Y:S01]  /*27e0*/  ISETP.GT.AND P1, PT, R121, 0x19, PT ;  /* 0x000000197900780c */ /* 0x000fe20003f24270 */
[----:B------:R-:W-:Y:S01]  /*27f0*/  FFMA.FTZ R217, R217, UR8, -R197 ;  /* 0x00000008d9d97c23 */ /* 0x000fe200080108c5 */
[----:B------:R-:W-:Y:S01]  /*2800*/  ISETP.GT.AND P2, PT, R120, 0x10, PT ;  /* 0x000000107800780c */ /* 0x000fe20003f44270 */
[----:B------:R-:W-:Y:S01]  /*2810*/  ULOP3.LUT UR12, UR12, 0x1000000, URZ, 0xfc, !UPT ;  /* 0x010000000c0c7892 */ /* 0x000fe2000f8efc3f */
[----:B------:R-:W-:-:S02]  /*2820*/  ISETP.GT.AND P3, PT, R121, 0x20, PT ;  /* 0x000000207900780c */ /* 0x000fc40003f64270 */
[----:B------:R-:W-:Y:S01]  /*2830*/  FSEL R231, R13, -INF , !P4 ;  /* 0xff8000000de77808 */ /* 0x000fe20006000000 */
[----:B------:R-:W-:Y:S01]  /*2840*/  MUFU.EX2 R155, R155 ;  /* 0x0000009b009b7308 */ /* 0x000fe20000000800 */
[----:B------:R-:W-:Y:S01]  /*2850*/  FSEL R214, R15, -INF , !P2 ;  /* 0xff8000000fd67808 */ /* 0x000fe20005000000 */
[----:B------:R-:W-:Y:S01]  /*2860*/  UIMAD UR12, UR5, 0x300, UR12 ;  /* 0x00000300050c78a4 */ /* 0x000fe2000f8e020c */
[----:B------:R-:W-:Y:S01]  /*2870*/  FSEL R230, R14, -INF , !P5 ;  /* 0xff8000000ee67808 */ /* 0x000fe20006800000 */
[----:B------:R-:W-:Y:S01]  /*2880*/  FFMA.FTZ R162, R231, UR8, -R194 ;  /* 0x00000008e7a27c23 */ /* 0x000fe200080108c2 */
[----:B------:R-:W-:Y:S01]  /*2890*/  FSEL R229, R18, -INF , !P6 ;  /* 0xff80000012e57808 */ /* 0x000fe20007000000 */
[----:B------:R-:W-:Y:S01]  /*28a0*/  FFMA.FTZ R14, -R14, R14, 1 ;  /* 0x3f8000000e0e7423 */ /* 0x000fe2000001010e */
[----:B------:R-:W-:Y:S01]  /*28b0*/  FSEL R222, R19, -INF , !P1 ;  /* 0xff80000013de7808 */ /* 0x000fe20004800000 */
[----:B------:R-:W-:Y:S01]  /*28c0*/  FFMA.FTZ R163, R230, UR8, -R195 ;  /* 0x00000008e6a37c23 */ /* 0x000fe200080108c3 */
[----:B------:R-:W-:Y:S01]  /*28d0*/  FSEL R220, R202, -INF , !P3 ;  /* 0xff800000cadc7808 */ /* 0x000fe20005800000 */
[----:B------:R-:W-:Y:S01]  /*28e0*/  FFMA.FTZ R196, R229, UR8, -R192 ;  /* 0x00000008e5c47c23 */ /* 0x000fe200080108c0 */
[----:B------:R-:W-:Y:S01]  /*28f0*/  ISETP.GT.AND P4, PT, R120, 0x11, PT ;  /* 0x000000117800780c */ /* 0x000fe20003f84270 */
[----:B------:R-:W-:Y:S01]  /*2900*/  MUFU.TANH R215, R215 ;  /* 0x000000d700d77308 */ /* 0x000fe20000002400 */
[----:B------:R-:W-:-:S02]  /*2910*/  ISETP.GT.AND P2, PT, R121, 0x21, PT ;  /* 0x000000217900780c */ /* 0x000fc40003f44270 */
[C---:B------:R-:W-:Y:S02]  /*2920*/  ISETP.GT.AND P5, PT, R120.reuse, 0x18, PT ;  /* 0x000000187800780c */ /* 0x040fe40003fa4270 */
[C---:B------:R-:W-:Y:S02]  /*2930*/  ISETP.GT.AND P6, PT, R120.reuse, 0x19, PT ;  /* 0x000000197800780c */ /* 0x040fe40003fc4270 */
[C---:B------:R-:W-:Y:S01]  /*2940*/  ISETP.GT.AND P1, PT, R120.reuse, 0x20, PT ;  /* 0x000000207800780c */ /* 0x040fe20003f24270 */
[----:B------:R-:W-:Y:S01]  /*2950*/  MUFU.TANH R219, R219 ;  /* 0x000000db00db7308 */ /* 0x000fe20000002400 */
[----:B------:R-:W-:Y:S02]  /*2960*/  ISETP.GT.AND P3, PT, R120, 0x21, PT ;  /* 0x000000217800780c */ /* 0x000fe40003f64270 */
[----:B------:R-:W-:Y:S02]  /*2970*/  FSEL R213, R17, -INF , !P4 ;  /* 0xff80000011d57808 */ /* 0x000fe40006000000 */
[----:B------:R-:W-:-:S02]  /*2980*/  FSEL R212, R200, -INF , !P5 ;  /* 0xff800000c8d47808 */ /* 0x000fc40006800000 */
[----:B------:R-:W-:Y:S01]  /*2990*/  FSEL R211, R201, -INF , !P6 ;  /* 0xff800000c9d37808 */ /* 0x000fe20007000000 */
[----:B------:R-:W-:Y:S01]  /*29a0*/  MUFU.EX2 R162, R162 ;  /* 0x000000a200a27308 */ /* 0x000fe20000000800 */
[----:B------:R-:W-:Y:S01]  /*29b0*/  FSEL R210, R204, -INF , !P1 ;  /* 0xff800000ccd27808 */ /* 0x000fe20004800000 */
[----:B------:R-:W-:Y:S01]  /*29c0*/  FFMA.FTZ R212, R212, UR8, -R192 ;  /* 0x00000008d4d47c23 */ /* 0x000fe200080108c0 */
[----:B------:R-:W-:Y:S01]  /*29d0*/  FSEL R218, R203, -INF , !P2 ;  /* 0xff800000cbda7808 */ /* 0x000fe20005000000 */
[----:B------:R-:W-:Y:S01]  /*29e0*/  FFMA.FTZ R211, R211, UR8, -R193 ;  /* 0x00000008d3d37c23 */ /* 0x000fe200080108c1 */
[----:B------:R-:W-:Y:S01]  /*29f0*/  FSEL R209, R205, -INF , !P3 ;  /* 0xff800000cdd17808 */ /* 0x000fe20005800000 */
[----:B------:R-:W-:Y:S01]  /*2a00*/  FFMA.FTZ R213, R213, UR8, -R195 ;  /* 0x00000008d5d57c23 */ /* 0x000fe200080108c3 */
[C---:B------:R-:W-:Y:S01]  /*2a10*/  ISETP.GT.AND P4, PT, R121.reuse, 0x28, PT ;  /* 0x000000287900780c */ /* 0x040fe20003f84270 */
[----:B------:R-:W-:Y:S01]  /*2a20*/  MUFU.TANH R224, R224 ;  /* 0x000000e000e07308 */ /* 0x000fe20000002400 */
[----:B------:R-:W-:Y:S01]  /*2a30*/  ISETP.GT.AND P5, PT, R121, 0x29, PT ;  /* 0x000000297900780c */ /* 0x000fe20003fa4270 */
[----:B------:R-:W-:Y:S01]  /*2a40*/  FFMA.FTZ R209, R209, UR8, -R191 ;  /* 0x00000008d1d17c23 */ /* 0x000fe200080108bf */
[C---:B------:R-:W-:Y:S01]  /*2a50*/  ISETP.GT.AND P6, PT, R121.reuse, 0x30, PT ;  /* 0x000000307900780c */ /* 0x040fe20003fc4270 */
[----:B------:R-:W-:Y:S01]  /*2a60*/  FFMA.FTZ R210, R210, UR8, -R190 ;  /* 0x00000008d2d27c23 */ /* 0x000fe200080108be */
[----:B------:R-:W-:-:S02]  /*2a70*/  ISETP.GT.AND P1, PT, R121, 0x31, PT ;  /* 0x000000317900780c */ /* 0x000fc40003f24270 */
[----:B------:R-:W-:Y:S01]  /*2a80*/  ISETP.GT.AND P2, PT, R121, 0x38, PT ;  /* 0x000000387900780c */ /* 0x000fe20003f44270 */
[----:B------:R-:W-:Y:S01]  /*2a90*/  MUFU.TANH R225, R225 ;  /* 0x000000e100e17308 */ /* 0x000fe20000002400 */
[----:B------:R-:W-:Y:S02]  /*2aa0*/  ISETP.GT.AND P3, PT, R120, 0x28, PT ;  /* 0x000000287800780c */ /* 0x000fe40003f64270 */
[----:B------:R-:W-:Y:S02]  /*2ab0*/  FSEL R216, R152, -INF , !P4 ;  /* 0xff80000098d87808 */ /* 0x000fe40006000000 */
[----:B--2---:R-:W-:Y:S02]  /*2ac0*/  FSEL R208, R154, -INF , !P3 ;  /* 0xff8000009ad07808 */ /* 0x004fe40005800000 */
[----:B------:R-:W-:Y:S01]  /*2ad0*/  FSEL R207, R153, -INF , !P5 ;  /* 0xff80000099cf7808 */ /* 0x000fe20006800000 */
[----:B------:R-:W-:Y:S01]  /*2ae0*/  MUFU.TANH R221, R221 ;  /* 0x000000dd00dd7308 */ /* 0x000fe20000002400 */
[----:B-1----:R-:W-:Y:S01]  /*2af0*/  FSEL R157, R156, -INF , !P6 ;  /* 0xff8000009c9d7808 */ /* 0x002fe20007000000 */
[----:B------:R-:W-:Y:S01]  /*2b00*/  FFMA.FTZ R208, R208, UR8, -R188 ;  /* 0x00000008d0d07c23 */ /* 0x000fe200080108bc */
[C---:B-----5:R-:W-:Y:S01]  /*2b10*/  FSEL R160, R234.reuse, -INF , !P1 ;  /* 0xff800000eaa07808 */ /* 0x060fe20004800000 */
[----:B------:R-:W-:Y:S01]  /*2b20*/  FFMA.FTZ R234, -R234, R234, 1 ;  /* 0x3f800000eaea7423 */ /* 0x000fe200000101ea */
[----:B------:R-:W-:Y:S01]  /*2b30*/  FSEL R206, R233, -INF , !P2 ;  /* 0xff800000e9ce7808 */ /* 0x000fe20005000000 */
[----:B------:R-:W-:Y:S01]  /*2b40*/  FFMA.FTZ R197, R157, UR8, -R22 ;  /* 0x000000089dc57c23 */ /* 0x000fe20008010816 */
[----:B------:R-:W-:Y:S01]  /*2b50*/  ISETP.GT.AND P4, PT, R121, 0x39, PT ;  /* 0x000000397900780c */ /* 0x000fe20003f84270 */
[----:B------:R-:W-:Y:S01]  /*2b60*/  FFMA.FTZ R157, -R12, R12, 1 ;  /* 0x3f8000000c9d7423 */ /* 0x000fe2000001010c */
[----:B------:R-:W-:Y:S01]  /*2b70*/  ISETP.GT.AND P3, PT, R120, 0x29, PT ;  /* 0x000000297800780c */ /* 0x000fe20003f64270 */
[----:B------:R-:W-:Y:S01]  /*2b80*/  FFMA.FTZ R12, R160, UR8, -R23 ;  /* 0x00000008a00c7c23 */ /* 0x000fe20008010817 */
[----:B------:R-:W-:Y:S01]  /*2b90*/  ISETP.GT.AND P5, PT, R120, 0x30, PT ;  /* 0x000000307800780c */ /* 0x000fe20003fa4270 */
[----:B------:R-:W-:Y:S01]  /*2ba0*/  FFMA.FTZ R160, R214, UR8, -R194 ;  /* 0x00000008d6a07c23 */ /* 0x000fe200080108c2 */
[C---:B------:R-:W-:Y:S01]  /*2bb0*/  ISETP.GT.AND P6, PT, R120.reuse, 0x31, PT ;  /* 0x000000317800780c */ /* 0x040fe20003fc4270 */
[----:B------:R-:W-:Y:S01]  /*2bc0*/  MUFU.EX2 R163, R163 ;  /* 0x000000a300a37308 */ /* 0x000fe20000000800 */
[----:B------:R-:W-:Y:S01]  /*2bd0*/  ISETP.GT.AND P1, PT, R120, 0x38, PT ;  /* 0x000000387800780c */ /* 0x000fe20003f24270 */
[----:B------:R-:W-:Y:S01]  /*2be0*/  FFMA.FTZ R156, -R156, R156, 1 ;  /* 0x3f8000009c9c7423 */ /* 0x000fe2000001019c */
[----:B------:R-:W-:Y:S01]  /*2bf0*/  ISETP.GT.AND P2, PT, R120, 0x39, PT ;  /* 0x000000397800780c */ /* 0x000fe20003f44270 */
[----:B------:R-:W-:Y:S01]  /*2c00*/  FFMA.FTZ R233, -R233, R233, 1 ;  /* 0x3f800000e9e97423 */ /* 0x000fe200000101e9 */
[----:B------:R-:W-:-:S03]  /*2c10*/  WARPGROUP.ARRIVE ;  /* 0x00000000000079c5 */ /* 0x000fc60000000000 */
[----:B------:R-:W-:Y:S03]  /*2c20*/  MUFU.EX2 R160, R160 ;  /* 0x000000a000a07308 */ /* 0x000fe60000000800 */
[----:B------:R-:W-:Y:S01]  /*2c30*/  HGMMA.64x64x16.F32.BF16 R120, R164, gdesc[UR12], RZ, !UPT, gsb0 ;  /* 0x00e0000ca4787df0 */ /* 0x000fe2000c0018ff */
[----:B------:R-:W-:Y:S01]  /*2c40*/  UIADD3 UR14, UR13, 0x2, URZ ;  /* 0x000000020d0e7890 */ /* 0x000fe2000fffe03f */
[----:B------:R-:W-:-:S03]  /*2c50*/  UMOV UR15, 0x80000020 ;  /* 0x80000020000f7882 */ /* 0x000fc60000000000 */
[----:B------:R-:W1:Y:S08]  /*2c60*/  MUFU.EX2 R226, R226 ;  /* 0x000000e200e27308 */ /* 0x000e700000000800 */
[----:B------:R-:W-:Y:S08]  /*2c70*/  MUFU.EX2 R196, R196 ;  /* 0x000000c400c47308 */ /* 0x000ff00000000800 */
[----:B------:R-:W-:Y:S08]  /*2c80*/  MUFU.EX2 R12, R12 ;  /* 0x0000000c000c7308 */ /* 0x000ff00000000800 */
[----:B------:R-:W-:Y:S08]  /*2c90*/  MUFU.EX2 R197, R197 ;  /* 0x000000c500c57308 */ /* 0x000ff00000000800 */
[----:B------:R-:W-:Y:S01]  /*2ca0*/  MUFU.EX2 R161, R161 ;  /* 0x000000a100a17308 */ /* 0x000fe20000000800 */
        /* <DEDUP_REMOVED lines=19> */
[----:B------:R-:W-:Y:S01]  /*2de0*/  R2UR UR13, R237 ;  /* 0x00000000ed0d72ca */ /* 0x000fe200000e0000 */
[----:B------:R-:W-:-:S12]  /*2df0*/  UMOV UR15, 0x80000020 ;  /* 0x80000020000f7882 */ /* 0x000fd80000000000 */
[----:B------:R-:W-:-:S04]  /*2e00*/  USHF.R.U32.HI UR13, URZ, 0x4, UR13 ;  /* 0x000000043f0d7899 */ /* 0x000fc8000801160d */
[----:B------:R-:W-:-:S04]  /*2e10*/  ULOP3.LUT UR13, UR13, 0x3fff, URZ, 0xc0, !UPT ;  /* 0x00003fff0d0d7892 */ /* 0x000fc8000f8ec03f */
[----:B------:R-:W-:-:S04]  /*2e20*/  ULOP3.LUT UR13, UR13, 0x10000, URZ, 0xfc, !UPT ;  /* 0x000100000d0d7892 */ /* 0x000fc8000f8efc3f */
[----:B------:R-:W-:-:S03]  /*2e30*/  ULEA UR17, UR5, UR13, 0xa ;  /* 0x0000000d05117291 */ /* 0x000fc6000f8e503f */
[----:B------:R-:W-:Y:S01]  /*2e40*/  UMOV UR13, 0x40000040 ;  /* 0x40000040000d7882 */ /* 0x000fe20000000000 */
[----:B------:R-:W-:Y:S02]  /*2e50*/  WARPGROUP.DEPBAR.LE gsb0, 0x0 ;  /* 0x00008000000079c5 */ /* 0x000fe40000010000 */
[----:B------:R-:W-:-:S06]  /*2e60*/  WARPGROUP.ARRIVE ;  /* 0x00000000000079c5 */ /* 0x000fcc0000000000 */
[----:B------:R-:W-:Y:S01]  /*2e70*/  HGMMA.64x64x16.F32.BF16 R120, R184, gdesc[UR12], R120, gsb0 ;  /* 0x00e0000cb8787df0 */ /* 0x000fe20008001878 */
[----:B------:R-:W-:Y:S01]  /*2e80*/  UMOV UR14, UR12 ;  /* 0x0000000c000e7c82 */ /* 0x000fe20008000000 */
[----:B------:R-:W-:Y:S01]  /*2e90*/  UMOV UR15, 0x80000020 ;  /* 0x80000020000f7882 */ /* 0x000fe20000000000 */
[----:B------:R-:W-:Y:S02]  /*2ea0*/  WARPGROUP.DEPBAR.LE gsb0, 0x0 ;  /* 0x00008000000079c5 */ /* 0x000fe40000010000 */
[----:B------:R-:W2:Y:S02]  /*2eb0*/  LDS.64 R158, [R4+0x1e200] ;  /* 0x01e20000049e7984 */ /* 0x000ea40000000a00 */
[--C-:B--2---:R-:W-:Y:S01]  /*2ec0*/  FADD.FTZ R232, R123, -R159.reuse ;  /* 0x8000009f7be87221 */ /* 0x104fe20000010000 */
[--C-:B------:R-:W-:Y:S01]  /*2ed0*/  FADD.FTZ R230, R120, -R158.reuse ;  /* 0x8000009e78e67221 */ /* 0x100fe20000010000 */
[----:B------:R-:W2:Y:S01]  /*2ee0*/  MUFU.EX2 R123, R198 ;  /* 0x000000c6007b7308 */ /* 0x000ea20000000800 */
[----:B------:R-:W-:Y:S01]  /*2ef0*/  FADD.FTZ R229, R121, -R159 ;  /* 0x8000009f79e57221 */ /* 0x000fe20000010000 */
[----:B------:R-:W-:Y:S01]  /*2f00*/  FADD.FTZ R231, R122, -R158 ;  /* 0x8000009e7ae77221 */ /* 0x000fe20000010000 */
[----:B------:R-:W4:Y:S01]  /*2f10*/  LDS.64 R120, [R4+0x1e220] ;  /* 0x01e2200004787984 */ /* 0x000f220000000a00 */
[----:B------:R-:W-:Y:S01]  /*2f20*/  FFMA.FTZ R159, -R7, R7, 1 ;  /* 0x3f800000079f7423 */ /* 0x000fe20000010107 */
[----:B------:R-:W-:Y:S01]  /*2f30*/  FFMA.FTZ R7, R220, UR8, -R190 ;  /* 0x00000008dc077c23 */ /* 0x000fe200080108be */
[----:B---3--:R-:W-:Y:S01]  /*2f40*/  FMUL.FTZ R229, R227, R229 ;  /* 0x000000e5e3e57220 */ /* 0x008fe20000410000 */
[----:B------:R-:W-:Y:S01]  /*2f50*/  FFMA.FTZ R122, R222, UR8, -R193 ;  /* 0x00000008de7a7c23 */ /* 0x000fe200080108c1 */
[----:B------:R-:W-:Y:S01]  /*2f60*/  FFMA.FTZ R222, R218, UR8, -R191 ;  /* 0x00000008dade7c23 */ /* 0x000fe200080108bf */
[----:B------:R3:W-:Y:S01]  /*2f70*/  MUFU.EX2 R198, R7 ;  /* 0x0000000700c67308 */ /* 0x0007e20000000800 */
[----:B------:R-:W-:Y:S01]  /*2f80*/  FFMA.FTZ R158, -R5, R5, 1 ;  /* 0x3f800000059e7423 */ /* 0x000fe20000010105 */
[----:B-1----:R-:W-:Y:S01]  /*2f90*/  FMUL.FTZ R5, R226, R230 ;  /* 0x000000e6e2057220 */ /* 0x002fe20000410000 */
[----:B------:R-:W-:-:S03]  /*2fa0*/  FFMA.FTZ R218, -R8, R8, 1 ;  /* 0x3f80000008da7423 */ /* 0x000fc60000010108 */
[----:B------:R-:W-:Y:S01]  /*2fb0*/  FMUL.FTZ R158, R158, R5 ;  /* 0x000000059e9e7220 */ /* 0x000fe20000410000 */
[----:B--2---:R-:W-:Y:S01]  /*2fc0*/  FMUL.FTZ R220, R123, R231 ;  /* 0x000000e77bdc7220 */ /* 0x004fe20000410000 */
[----:B------:R-:W-:Y:S03]  /*2fd0*/  MUFU.EX2 R122, R122 ;  /* 0x0000007a007a7308 */ /* 0x000fe60000000800 */
[----:B------:R-:W-:Y:S01]  /*2fe0*/  FMUL.FTZ R159, R159, R220 ;  /* 0x000000dc9f9f7220 */ /* 0x000fe20000410000 */
[----:B------:R-:W-:Y:S02]  /*2ff0*/  FFMA.FTZ R220, -R6, R6, 1 ;  /* 0x3f80000006dc7423 */ /* 0x000fe40000010106 */
[----:B---3--:R-:W1:Y:S02]  /*3000*/  LDS.64 R6, [R4+0x1e240] ;  /* 0x01e2400004067984 */ /* 0x008e640000000a00 */
[----:B------:R-:W-:Y:S01]  /*3010*/  FMUL.FTZ R220, R220, R229 ;  /* 0x000000e5dcdc7220 */ /* 0x000fe20000410000 */
[----:B------:R-:W2:Y:S08]  /*3020*/  MUFU.EX2 R5, R199 ;  /* 0x000000c700057308 */ /* 0x000eb00000000800 */
[----:B------:R-:W-:Y:S01]  /*3030*/  MUFU.EX2 R199, R222 ;  /* 0x000000de00c77308 */ /* 0x000fe20000000800 */
[--C-:B----4-:R-:W-:Y:S01]  /*3040*/  FADD.FTZ R124, R124, -R120.reuse ;  /* 0x800000787c7c7221 */ /* 0x110fe20000010000 */
[----:B------:R-:W-:Y:S01]  /*3050*/  FADD.FTZ R229, R126, -R120 ;  /* 0x800000787ee57221 */ /* 0x000fe20000010000 */
[----:B------:R-:W-:Y:S01]  /*3060*/  FFMA.FTZ R120, R216, UR8, -R188 ;  /* 0x00000008d8787c23 */ /* 0x000fe200080108bc */
[--C-:B------:R-:W-:Y:S01]  /*3070*/  FADD.FTZ R216, R125, -R121.reuse ;  /* 0x800000797dd87221 */ /* 0x100fe20000010000 */
[----:B------:R-:W-:Y:S01]  /*3080*/  FMUL.FTZ R126, R155, R124 ;  /* 0x0000007c9b7e7220 */ /* 0x000fe20000410000 */
[----:B------:R-:W-:Y:S01]  /*3090*/  FADD.FTZ R124, R127, -R121 ;  /* 0x800000797f7c7221 */ /* 0x000fe20000010000 */
[----:B------:R-:W-:Y:S01]  /*30a0*/  FFMA.FTZ R127, -R10, R10, 1 ;  /* 0x3f8000000a7f7423 */ /* 0x000fe2000001010a */
[----:B------:R-:W-:Y:S01]  /*30b0*/  FFMA.FTZ R121, R207, UR8, -R189 ;  /* 0x00000008cf797c23 */ /* 0x000fe200080108bd */
[----:B------:R-:W-:Y:S01]  /*30c0*/  FMUL.FTZ R125, R9, R126 ;  /* 0x0000007e097d7220 */ /* 0x000fe20000410000 */
[----:B------:R-:W-:Y:S01]  /*30d0*/  FFMA.FTZ R126, -R11, R11, 1 ;  /* 0x3f8000000b7e7423 */ /* 0x000fe2000001010b */
[----:B------:R-:W3:Y:S01]  /*30e0*/  MUFU.EX2 R9, R217 ;  /* 0x000000d900097308 */ /* 0x000ee20000000800 */
[----:B------:R-:W4:Y:S01]  /*30f0*/  LDS.64 R10, [R4+0x1e260] ;  /* 0x01e26000040a7984 */ /* 0x000f220000000a00 */
[----:B--2---:R-:W-:Y:S01]  /*3100*/  FMUL.FTZ R231, R5, R232 ;  /* 0x000000e805e77220 */ /* 0x004fe20000410000 */
[----:B------:R-:W-:-:S03]  /*3110*/  FMUL.FTZ R216, R161, R216 ;  /* 0x000000d8a1d87220 */ /* 0x000fc60000410000 */
[----:B------:R-:W-:Y:S01]  /*3120*/  FMUL.FTZ R218, R218, R231 ;  /* 0x000000e7dada7220 */ /* 0x000fe20000410000 */
[----:B------:R-:W-:Y:S01]  /*3130*/  FMUL.FTZ R127, R127, R216 ;  /* 0x000000d87f7f7220 */ /* 0x000fe20000410000 */
[----:B------:R-:W-:Y:S01]  /*3140*/  MUFU.EX2 R121, R121 ;  /* 0x0000007900797308 */ /* 0x000fe20000000800 */
[--C-:B-1----:R-:W-:Y:S01]  /*3150*/  FADD.FTZ R191, R128, -R6.reuse ;  /* 0x8000000680bf7221 */ /* 0x102fe20000010000 */
[----:B------:R-:W-:Y:S01]  /*3160*/  FADD.FTZ R193, R130, -R6 ;  /* 0x8000000682c17221 */ /* 0x000fe20000010000 */
[----:B------:R-:W-:Y:S01]  /*3170*/  FSEL R6, R215, -INF , !P3 ;  /* 0xff800000d7067808 */ /* 0x000fe20005800000 */
[--C-:B------:R-:W-:Y:S01]  /*3180*/  FADD.FTZ R192, R131, -R7.reuse ;  /* 0x8000000783c07221 */ /* 0x100fe20000010000 */
[----:B------:R-:W-:Y:S01]  /*3190*/  FFMA.FTZ R131, -R13, R13, 1 ;  /* 0x3f8000000d837423 */ /* 0x000fe2000001010d */
[----:B------:R-:W-:Y:S01]  /*31a0*/  FADD.FTZ R190, R129, -R7 ;  /* 0x8000000781be7221 */ /* 0x000fe20000010000 */
[----:B---3--:R-:W-:Y:S01]  /*31b0*/  FMUL.FTZ R124, R9, R124 ;  /* 0x0000007c097c7220 */ /* 0x008fe20000410000 */
[----:B------:R-:W-:Y:S01]  /*31c0*/  FFMA.FTZ R189, R6, UR8, -R189 ;  /* 0x0000000806bd7c23 */ /* 0x000fe200080108bd */
[----:B------:R-:W-:Y:S01]  /*31d0*/  FSEL R6, R223, -INF , !P4 ;  /* 0xff800000df067808 */ /* 0x000fe20006000000 */
[----:B------:R-:W1:Y:S01]  /*31e0*/  MUFU.EX2 R129, R213 ;  /* 0x000000d500817308 */ /* 0x000e620000000800 */
[----:B------:R-:W-:Y:S01]  /*31f0*/  FMUL.FTZ R157, R157, R124 ;  /* 0x0000007c9d9d7220 */ /* 0x000fe20000410000 */
[----:B------:R-:W-:Y:S01]  /*3200*/  FFMA.FTZ R130, -R15, R15, 1 ;  /* 0x3f8000000f827423 */ /* 0x000fe2000001010f */
[----:B------:R-:W-:Y:S01]  /*3210*/  FMUL.FTZ R124, R162, R191 ;  /* 0x000000bfa27c7220 */ /* 0x000fe20000410000 */
[----:B------:R-:W-:Y:S01]  /*3220*/  FFMA.FTZ R13, R6, UR8, -R21 ;  /* 0x00000008060d7c23 */ /* 0x000fe20008010815 */
[----:B------:R-:W-:Y:S01]  /*3230*/  FSEL R15, R219, -INF , !P5 ;  /* 0xff800000db0f7808 */ /* 0x000fe20006800000 */
[----:B------:R-:W2:Y:S01]  /*3240*/  LDS.64 R6, [R4+0x1e280] ;  /* 0x01e2800004067984 */ /* 0x000ea20000000a00 */
[----:B------:R-:W-:Y:S01]  /*3250*/  FMUL.FTZ R131, R131, R124 ;  /* 0x0000007c83837220 */ /* 0x000fe20000410000 */
[----:B------:R-:W-:Y:S01]  /*3260*/  FFMA.FTZ R128, R206, UR8, -R20 ;  /* 0x00000008ce807c23 */ /* 0x000fe20008010814 */
[----:B------:R-:W-:Y:S01]  /*3270*/  FMUL.FTZ R191, R163, R190 ;  /* 0x000000bea3bf7220 */ /* 0x000fe20000410000 */
[----:B------:R-:W-:Y:S01]  /*3280*/  FFMA.FTZ R124, R15, UR8, -R22 ;  /* 0x000000080f7c7c23 */ /* 0x000fe20008010816 */
[----:B------:R-:W-:Y:S01]  /*3290*/  FSEL R15, R224, -INF , !P1 ;  /* 0xff800000e00f7808 */ /* 0x000fe20004800000 */
[----:B------:R-:W-:Y:S01]  /*32a0*/  FMUL.FTZ R193, R160, R193 ;  /* 0x000000c1a0c17220 */ /* 0x000fe20000410000 */
[C---:B------:R-:W-:Y:S01]  /*32b0*/  FSEL R22, R221.reuse, -INF , !P6 ;  /* 0xff800000dd167808 */ /* 0x040fe20007000000 */
[----:B------:R-:W3:Y:S01]  /*32c0*/  MUFU.EX2 R8, R228 ;  /* 0x000000e400087308 */ /* 0x000ee20000000800 */
[----:B------:R-:W-:Y:S01]  /*32d0*/  FFMA.FTZ R221, -R221, R221, 1 ;  /* 0x3f800000dddd7423 */ /* 0x000fe200000101dd */
[----:B------:R-:W-:Y:S01]  /*32e0*/  FFMA.FTZ R188, R15, UR8, -R20 ;  /* 0x000000080fbc7c23 */ /* 0x000fe20008010814 */
[----:B------:R-:W-:Y:S01]  /*32f0*/  FSEL R20, R225, -INF , !P2 ;  /* 0xff800000e1147808 */ /* 0x000fe20005000000 */
[----:B------:R-:W-:Y:S01]  /*3300*/  FFMA.FTZ R15, -R17, R17, 1 ;  /* 0x3f800000110f7423 */ /* 0x000fe20000010111 */
[----:B-1----:R-:W-:Y:S01]  /*3310*/  FMUL.FTZ R194, R129, R192 ;  /* 0x000000c081c27220 */ /* 0x002fe20000410000 */
[----:B------:R-:W-:Y:S01]  /*3320*/  FFMA.FTZ R23, R22, UR8, -R23 ;  /* 0x0000000816177c23 */ /* 0x000fe20008010817 */
[----:B------:R-:W-:Y:S01]  /*3330*/  FMUL.FTZ R192, R14, R191 ;  /* 0x000000bf0ec07220 */ /* 0x000fe20000410000 */
[----:B------:R-:W-:Y:S01]  /*3340*/  FFMA.FTZ R190, R20, UR8, -R21 ;  /* 0x0000000814be7c23 */ /* 0x000fe20008010815 */
[----:B------:R-:W-:Y:S01]  /*3350*/  FMUL.FTZ R21, R15, R194 ;  /* 0x000000c20f157220 */ /* 0x000fe20000410000 */
[----:B------:R-:W1:Y:S01]  /*3360*/  MUFU.EX2 R22, R212 ;  /* 0x000000d400167308 */ /* 0x000e620000000800 */
[----:B------:R-:W5:Y:S01]  /*3370*/  LDS.64 R14, [R4+0x1e2a0] ;  /* 0x01e2a000040e7984 */ /* 0x000f620000000a00 */
[--C-:B----4-:R-:W-:Y:S01]  /*3380*/  FADD.FTZ R191, R132, -R10.reuse ;  /* 0x8000000a84bf7221 */ /* 0x110fe20000010000 */
[----:B------:R-:W-:Y:S01]  /*3390*/  FMUL.FTZ R130, R130, R193 ;  /* 0x000000c182827220 */ /* 0x000fe20000410000 */
[----:B------:R-:W-:Y:S01]  /*33a0*/  FADD.FTZ R193, R134, -R10 ;  /* 0x8000000a86c17221 */ /* 0x000fe20000010000 */
[----:B------:R-:W-:Y:S01]  /*33b0*/  FFMA.FTZ R10, -R18, R18, 1 ;  /* 0x3f800000120a7423 */ /* 0x000fe20000010112 */
[----:B------:R-:W-:Y:S01]  /*33c0*/  FMUL.FTZ R191, R196, R191 ;  /* 0x000000bfc4bf7220 */ /* 0x000fe20000410000 */
[--C-:B------:R-:W-:Y:S01]  /*33d0*/  FADD.FTZ R133, R133, -R11.reuse ;  /* 0x8000000b85857221 */ /* 0x100fe20000010000 */
[----:B------:R-:W4:Y:S01]  /*33e0*/  MUFU.EX2 R17, R211 ;  /* 0x000000d300117308 */ /* 0x000f220000000800 */
[----:B------:R-:W-:Y:S01]  /*33f0*/  FADD.FTZ R20, R135, -R11 ;  /* 0x8000000b87147221 */ /* 0x000fe20000010000 */
[----:B------:R-:W-:Y:S01]  /*3400*/  FMUL.FTZ R135, R10, R191 ;  /* 0x000000bf0a877220 */ /* 0x000fe20000410000 */
[----:B------:R-:W-:Y:S01]  /*3410*/  FFMA.FTZ R194, -R19, R19, 1 ;  /* 0x3f80000013c27423 */ /* 0x000fe20000010113 */
[----:B------:R-:W5:Y:S01]  /*3420*/  LDS.64 R10, [R4+0x1e2c0] ;  /* 0x01e2c000040a7984 */ /* 0x000f620000000a00 */
[----:B------:R-:W-:Y:S01]  /*3430*/  FMUL.FTZ R133, R122, R133 ;  /* 0x000000857a857220 */ /* 0x000fe20000410000 */
[----:B------:R-:W-:Y:S01]  /*3440*/  FFMA.FTZ R134, -R200, R200, 1 ;  /* 0x3f800000c8867423 */ /* 0x000fe200000101c8 */
[----:B---3--:R-:W-:Y:S01]  /*3450*/  FMUL.FTZ R229, R8, R229 ;  /* 0x000000e508e57220 */ /* 0x008fe20000410000 */
[----:B------:R-:W3:Y:S01]  /*3460*/  MUFU.EX2 R18, R210 ;  /* 0x000000d200127308 */ /* 0x000ee20000000800 */
[----:B------:R-:W-:Y:S01]  /*3470*/  FMUL.FTZ R194, R194, R133 ;  /* 0x00000085c2c27220 */ /* 0x000fe20000410000 */
[----:B-1----:R-:W-:Y:S01]  /*3480*/  FMUL.FTZ R193, R22, R193 ;  /* 0x000000c116c17220 */ /* 0x002fe20000410000 */
[----:B------:R-:W-:Y:S01]  /*3490*/  FMUL.FTZ R126, R126, R229 ;  /* 0x000000e57e7e7220 */ /* 0x000fe20000410000 */
[----:B------:R-:W-:Y:S01]  /*34a0*/  FFMA.FTZ R219, -R219, R219, 1 ;  /* 0x3f800000dbdb7423 */ /* 0x000fe200000101db */
[----:B------:R-:W-:Y:S01]  /*34b0*/  FFMA.FTZ R224, -R224, R224, 1 ;  /* 0x3f800000e0e07423 */ /* 0x000fe200000101e0 */
[--C-:B--2---:R-:W-:Y:S01]  /*34c0*/  FADD.FTZ R133, R136, -R6.reuse ;  /* 0x8000000688857221 */ /* 0x104fe20000010000 */
[----:B------:R-:W-:Y:S01]  /*34d0*/  FADD.FTZ R191, R138, -R6 ;  /* 0x800000068abf7221 */ /* 0x000fe20000010000 */
[--C-:B------:R-:W-:Y:S01]  /*34e0*/  FADD.FTZ R6, R137, -R7.reuse ;  /* 0x8000000789067221 */ /* 0x100fe20000010000 */
[----:B------:R-:W-:Y:S01]  /*34f0*/  FMUL.FTZ R134, R134, R193 ;  /* 0x000000c186867220 */ /* 0x000fe20000410000 */
[----:B----4-:R-:W-:Y:S01]  /*3500*/  FMUL.FTZ R20, R17, R20 ;  /* 0x0000001411147220 */ /* 0x010fe20000410000 */
[----:B------:R-:W-:Y:S01]  /*3510*/  FFMA.FTZ R136, -R202, R202, 1 ;  /* 0x3f800000ca887423 */ /* 0x000fe200000101ca */
[----:B------:R-:W-:Y:S01]  /*3520*/  FFMA.FTZ R193, -R201, R201, 1 ;  /* 0x3f800000c9c17423 */ /* 0x000fe200000101c9 */
[----:B------:R-:W-:Y:S01]  /*3530*/  FADD.FTZ R202, R139, -R7 ;  /* 0x800000078bca7221 */ /* 0x000fe20000010000 */
[----:B------:R-:W-:Y:S01]  /*3540*/  FMUL.FTZ R200, R199, R6 ;  /* 0x00000006c7c87220 */ /* 0x000fe20000410000 */
[----:B------:R-:W1:Y:S01]  /*3550*/  MUFU.EX2 R19, R209 ;  /* 0x000000d100137308 */ /* 0x000e620000000800 */
[----:B------:R2:W4:Y:S01]  /*3560*/  LDS.64 R6, [R4+0x1e2e0] ;  /* 0x01e2e00004067984 */ /* 0x0005220000000a00 */
[----:B------:R-:W-:Y:S01]  /*3570*/  FMUL.FTZ R193, R193, R20 ;  /* 0x00000014c1c17220 */ /* 0x000fe20000410000 */
[----:B------:R-:W-:Y:S01]  /*3580*/  FMUL.FTZ R133, R198, R133 ;  /* 0x00000085c6857220 */ /* 0x000fe20000410000 */
[----:B------:R-:W-:Y:S01]  /*3590*/  FFMA.FTZ R139, -R203, R203, 1 ;  /* 0x3f800000cb8b7423 */ /* 0x000fe200000101cb */
[----:B---3--:R-:W-:Y:S01]  /*35a0*/  FMUL.FTZ R132, R18, R191 ;  /* 0x000000bf12847220 */ /* 0x008fe20000410000 */
[----:B------:R-:W-:Y:S01]  /*35b0*/  FFMA.FTZ R137, -R204, R204, 1 ;  /* 0x3f800000cc897423 */ /* 0x000fe200000101cc */
[----:B------:R-:W-:Y:S01]  /*35c0*/  FMUL.FTZ R136, R136, R133 ;  /* 0x0000008588887220 */ /* 0x000fe20000410000 */
[----:B------:R-:W2:Y:S01]  /*35d0*/  MUFU.EX2 R20, R208 ;  /* 0x000000d000147308 */ /* 0x000ea20000000800 */
[----:B------:R-:W-:Y:S01]  /*35e0*/  FMUL.FTZ R139, R139, R200 ;  /* 0x000000c88b8b7220 */ /* 0x000fe20000410000 */
[--C-:B-----5:R-:W-:Y:S01]  /*35f0*/  FADD.FTZ R195, R142, -R14.reuse ;  /* 0x8000000e8ec37221 */ /* 0x120fe20000010000 */
[----:B------:R-:W-:Y:S01]  /*3600*/  FMUL.FTZ R137, R137, R132 ;  /* 0x0000008489897220 */ /* 0x000fe20000410000 */
[--C-:B------:R-:W-:Y:S01]  /*3610*/  FADD.FTZ R142, R141, -R15.reuse ;  /* 0x8000000f8d8e7221 */ /* 0x100fe20000010000 */
[----:B------:R-:W-:Y:S01]  /*3620*/  FADD.FTZ R200, R143, -R15 ;  /* 0x8000000f8fc87221 */ /* 0x000fe20000010000 */
[----:B------:R-:W-:Y:S01]  /*3630*/  FFMA.FTZ R15, -R154, R154, 1 ;  /* 0x3f8000009a0f7423 */ /* 0x000fe2000001019a */
[----:B------:R-:W-:Y:S01]  /*3640*/  FFMA.FTZ R138, -R205, R205, 1 ;  /* 0x3f800000cd8a7423 */ /* 0x000fe200000101cd */
[----:B------:R-:W3:Y:S01]  /*3650*/  MUFU.EX2 R133, R189 ;  /* 0x000000bd00857308 */ /* 0x000ee20000000800 */
[----:B-1----:R-:W-:Y:S01]  /*3660*/  FMUL.FTZ R191, R19, R202 ;  /* 0x000000ca13bf7220 */ /* 0x002fe20000410000 */
[----:B------:R-:W-:Y:S01]  /*3670*/  FFMA.FTZ R141, -R153, R153, 1 ;  /* 0x3f800000998d7423 */ /* 0x000fe20000010199 */
[----:B------:R-:W-:Y:S01]  /*3680*/  FMUL.FTZ R142, R121, R142 ;  /* 0x0000008e798e7220 */ /* 0x000fe20000410000 */
[----:B------:R-:W-:Y:S01]  /*3690*/  FFMA.FTZ R223, -R223, R223, 1 ;  /* 0x3f800000dfdf7423 */ /* 0x000fe200000101df */
[--C-:B------:R-:W-:Y:S01]  /*36a0*/  FADD.FTZ R145, R145, -R11.reuse ;  /* 0x8000000b91917221 */ /* 0x100fe20000010000 */
[----:B------:R-:W-:Y:S01]  /*36b0*/  FMUL.FTZ R138, R138, R191 ;  /* 0x000000bf8a8a7220 */ /* 0x000fe20000410000 */
[----:B------:R-:W-:Y:S01]  /*36c0*/  FADD.FTZ R191, R140, -R14 ;  /* 0x8000000e8cbf7221 */ /* 0x000fe20000010000 */
[----:B------:R-:W1:Y:S01]  /*36d0*/  MUFU.EX2 R23, R23 ;  /* 0x0000001700177308 */ /* 0x000e620000000800 */
[----:B--2---:R-:W-:Y:S01]  /*36e0*/  FMUL.FTZ R4, R20, R195 ;  /* 0x000000c314047220 */ /* 0x004fe20000410000 */
[----:B------:R-:W-:Y:S01]  /*36f0*/  FFMA.FTZ R140, -R215, R215, 1 ;  /* 0x3f800000d78c7423 */ /* 0x000fe200000101d7 */
[--C-:B------:R-:W-:Y:S01]  /*3700*/  FADD.FTZ R144, R144, -R10.reuse ;  /* 0x8000000a90907221 */ /* 0x100fe20000010000 */
[----:B------:R-:W-:Y:S01]  /*3710*/  FMUL.FTZ R145, R12, R145 ;  /* 0x000000910c917220 */ /* 0x000fe20000410000 */
[----:B------:R-:W-:Y:S01]  /*3720*/  FMUL.FTZ R15, R15, R4 ;  /* 0x000000040f0f7220 */ /* 0x000fe20000410000 */
[----:B------:R-:W-:Y:S01]  /*3730*/  FADD.FTZ R153, R146, -R10 ;  /* 0x8000000a92997221 */ /* 0x000fe20000010000 */
[----:B------:R-:W-:Y:S01]  /*3740*/  FMUL.FTZ R141, R141, R142 ;  /* 0x0000008e8d8d7220 */ /* 0x000fe20000410000 */
[----:B------:R2:W5:Y:S01]  /*3750*/  MUFU.EX2 R132, R124 ;  /* 0x0000007c00847308 */ /* 0x0005620000000800 */
[----:B---3--:R-:W-:Y:S01]  /*3760*/  FMUL.FTZ R143, R133, R200 ;  /* 0x000000c8858f7220 */ /* 0x008fe20000410000 */
[----:B------:R-:W-:Y:S01]  /*3770*/  FFMA.FTZ R14, -R152, R152, 1 ;  /* 0x3f800000980e7423 */ /* 0x000fe20000010198 */
[----:B------:R-:W-:Y:S01]  /*3780*/  FFMA.FTZ R225, -R225, R225, 1 ;  /* 0x3f800000e1e17423 */ /* 0x000fe200000101e1 */
[----:B------:R-:W-:Y:S01]  /*3790*/  F2FP.BF16.F32.PACK_AB R189, R218, R159 ;  /* 0x0000009fdabd723e */ /* 0x000fe200000010ff */
[----:B------:R-:W-:Y:S01]  /*37a0*/  FMUL.FTZ R140, R140, R143 ;  /* 0x0000008f8c8c7220 */ /* 0x000fe20000410000 */
[----:B------:R-:W-:Y:S01]  /*37b0*/  FMUL.FTZ R143, R197, R144 ;  /* 0x00000090c58f7220 */ /* 0x000fe20000410000 */
[----:B------:R-:W-:Y:S01]  /*37c0*/  FMUL.FTZ R144, R234, R145 ;  /* 0x00000091ea907220 */ /* 0x000fe20000410000 */
[----:B------:R-:W3:Y:S01]  /*37d0*/  MUFU.EX2 R120, R120 ;  /* 0x0000007800787308 */ /* 0x000ee20000000800 */
[----:B--2---:R-:W-:Y:S01]  /*37e0*/  FADD.FTZ R124, R147, -R11 ;  /* 0x8000000b937c7221 */ /* 0x004fe20000010000 */
[----:B----4-:R-:W-:Y:S01]  /*37f0*/  FADD.FTZ R147, R148, -R6 ;  /* 0x8000000694937221 */ /* 0x010fe20000010000 */
[----:B------:R-:W-:Y:S01]  /*3800*/  FADD.FTZ R142, R151, -R7 ;  /* 0x80000007978e7221 */ /* 0x000fe20000010000 */
[----:B------:R-:W-:Y:S01]  /*3810*/  FMUL.FTZ R143, R156, R143 ;  /* 0x0000008f9c8f7220 */ /* 0x000fe20000410000 */
[----:B-1----:R-:W-:Y:S01]  /*3820*/  FMUL.FTZ R124, R23, R124 ;  /* 0x0000007c177c7220 */ /* 0x002fe20000410000 */
[----:B------:R-:W-:-:S02]  /*3830*/  F2FP.BF16.F32.PACK_AB R156, R192, R131 ;  /* 0x00000083c09c723e */ /* 0x000fc400000010ff */
[----:B------:R-:W1:Y:S01]  /*3840*/  MUFU.EX2 R128, R128 ;  /* 0x0000008000807308 */ /* 0x000e620000000800 */
[----:B-----5:R-:W-:Y:S01]  /*3850*/  FMUL.FTZ R10, R132, R153 ;  /* 0x00000099840a7220 */ /* 0x020fe20000410000 */
[----:B------:R-:W-:Y:S01]  /*3860*/  FMUL.FTZ R145, R221, R124 ;  /* 0x0000007cdd917220 */ /* 0x000fe20000410000 */
[----:B------:R-:W-:Y:S01]  /*3870*/  FADD.FTZ R153, R150, -R6 ;  /* 0x8000000696997221 */ /* 0x000fe20000010000 */
[----:B------:R-:W-:Y:S01]  /*3880*/  FADD.FTZ R124, R149, -R7 ;  /* 0x80000007957c7221 */ /* 0x000fe20000010000 */
[----:B------:R-:W-:Y:S02]  /*3890*/  IMAD.U32 R7, RZ, RZ, UR5 ;  /* 0x00000005ff077e24 */ /* 0x000fe4000f8e00ff */
[----:B------:R-:W-:Y:S01]  /*38a0*/  FMUL.FTZ R10, R219, R10 ;  /* 0x0000000adb0a7220 */ /* 0x000fe20000410000 */
[----:B------:R-:W-:Y:S01]  /*38b0*/  F2FP.BF16.F32.PACK_AB R159, R193, R134 ;  /* 0x00000086c19f723e */ /* 0x000fe200000010ff */
[----:B------:R-:W2:Y:S01]  /*38c0*/  MUFU.EX2 R13, R13 ;  /* 0x0000000d000d7308 */ /* 0x000ea20000000800 */
[----:B---3--:R-:W-:Y:S01]  /*38d0*/  FMUL.FTZ R191, R120, R191 ;  /* 0x000000bf78bf7220 */ /* 0x008fe20000410000 */
[----:B------:R-:W-:-:S02]  /*38e0*/  F2FP.BF16.F32.PACK_AB R148, R139, R136 ;  /* 0x000000888b94723e */ /* 0x000fc400000010ff */
[----:B------:R-:W-:Y:S01]  /*38f0*/  F2FP.BF16.F32.PACK_AB R149, R138, R137 ;  /* 0x000000898a95723e */ /* 0x000fe200000010ff */
[----:B------:R-:W-:Y:S01]  /*3900*/  FMUL.FTZ R14, R14, R191 ;  /* 0x000000bf0e0e7220 */ /* 0x000fe20000410000 */
[----:B------:R-:W-:Y:S01]  /*3910*/  F2FP.BF16.F32.PACK_AB R191, R157, R126 ;  /* 0x0000007e9dbf723e */ /* 0x000fe200000010ff */
[----:B------:R-:W-:Y:S01]  /*3920*/  IMAD R126, R7, 0x2000, R236 ;  /* 0x00002000077e7824 */ /* 0x000fe200078e02ec */
[----:B------:R3:W4:Y:S01]  /*3930*/  MUFU.EX2 R4, R188 ;  /* 0x000000bc00047308 */ /* 0x0007220000000800 */
[----:B-1----:R-:W-:Y:S01]  /*3940*/  FMUL.FTZ R6, R128, R147 ;  /* 0x0000009380067220 */ /* 0x002fe20000410000 */
[----:B------:R-:W-:Y:S01]  /*3950*/  F2FP.BF16.F32.PACK_AB R157, R21, R130 ;  /* 0x00000082159d723e */ /* 0x000fe200000010ff */
[----:B------:R-:W-:Y:S01]  /*3960*/  IMAD R7, R126, 0x2, R235 ;  /* 0x000000027e077824 */ /* 0x000fe200078e02eb */
[----:B------:R-:W-:Y:S01]  /*3970*/  F2FP.BF16.F32.PACK_AB R150, R141, R14 ;  /* 0x0000000e8d96723e */ /* 0x000fe200000010ff */
[----:B------:R-:W-:Y:S01]  /*3980*/  FMUL.FTZ R6, R233, R6 ;  /* 0x00000006e9067220 */ /* 0x000fe20000410000 */
[----:B------:R-:W-:-:S02]  /*3990*/  F2FP.BF16.F32.PACK_AB R151, R140, R15 ;  /* 0x0000000f8c97723e */ /* 0x000fc400000010ff */
[----:B------:R1:W5:Y:S01]  /*39a0*/  MUFU.EX2 R11, R190 ;  /* 0x000000be000b7308 */ /* 0x0003620000000800 */
[----:B--2---:R-:W-:Y:S01]  /*39b0*/  FMUL.FTZ R124, R13, R124 ;  /* 0x0000007c0d7c7220 */ /* 0x004fe20000410000 */
[----:B---3--:R-:W-:Y:S02]  /*39c0*/  F2FP.BF16.F32.PACK_AB R188, R220, R158 ;  /* 0x0000009edcbc723e */ /* 0x008fe400000010ff */
[----:B------:R-:W-:Y:S01]  /*39d0*/  F2FP.BF16.F32.PACK_AB R158, R194, R135 ;  /* 0x00000087c29e723e */ /* 0x000fe200000010ff */
[----:B------:R-:W-:Y:S01]  /*39e0*/  FMUL.FTZ R223, R223, R124 ;  /* 0x0000007cdfdf7220 */ /* 0x000fe20000410000 */
[----:B------:R-:W-:Y:S02]  /*39f0*/  F2FP.BF16.F32.PACK_AB R144, R144, R143 ;  /* 0x0000008f9090723e */ /* 0x000fe400000010ff */
[----:B------:R-:W-:Y:S01]  /*3a00*/  F2FP.BF16.F32.PACK_AB R145, R145, R10 ;  /* 0x0000000a9191723e */ /* 0x000fe200000010ff */
[----:B----4-:R-:W-:Y:S01]  /*3a10*/  FMUL.FTZ R153, R4, R153 ;  /* 0x0000009904997220 */ /* 0x010fe20000410000 */
[----:B-1----:R-:W-:-:S02]  /*3a20*/  F2FP.BF16.F32.PACK_AB R190, R127, R125 ;  /* 0x0000007d7fbe723e */ /* 0x002fc400000010ff */
[----:B------:R-:W-:Y:S01]  /*3a30*/  F2FP.BF16.F32.PACK_AB R146, R223, R6 ;  /* 0x00000006df92723e */ /* 0x000fe200000010ff */
[----:B------:R-:W-:Y:S01]  /*3a40*/  FMUL.FTZ R147, R224, R153 ;  /* 0x00000099e0937220 */ /* 0x000fe20000410000 */
[----:B------:R-:W-:Y:S01]  /*3a50*/  F2FP.BF16.F32.PACK_AB R124, R227, R226 ;  /* 0x000000e2e37c723e */ /* 0x000fe200000010ff */
[----:B------:R1:W-:Y:S01]  /*3a60*/  STSM.16.MT88.4 [R7+0x1e800], R188 ;  /* 0x01e800bc07007844 */ /* 0x0003e20000004200 */
[----:B------:R-:W-:Y:S01]  /*3a70*/  F2FP.BF16.F32.PACK_AB R126, R161, R155 ;  /* 0x0000009ba17e723e */ /* 0x000fe200000010ff */
[----:B-----5:R-:W-:Y:S01]  /*3a80*/  FMUL.FTZ R142, R11, R142 ;  /* 0x0000008e0b8e7220 */ /* 0x020fe20000410000 */
[----:B------:R-:W-:Y:S01]  /*3a90*/  F2FP.BF16.F32.PACK_AB R125, R5, R123 ;  /* 0x0000007b057d723e */ /* 0x000fe200000010ff */
[----:B------:R1:W-:Y:S01]  /*3aa0*/  STSM.16.MT88.4 [R7+0x1f000], R156 ;  /* 0x01f0009c07007844 */ /* 0x0003e20000004200 */
[----:B------:R-:W-:Y:S01]  /*3ab0*/  F2FP.BF16.F32.PACK_AB R127, R9, R8 ;  /* 0x00000008097f723e */ /* 0x000fe200000010ff */
[----:B------:R-:W-:Y:S01]  /*3ac0*/  FMUL.FTZ R142, R225, R142 ;  /* 0x0000008ee18e7220 */ /* 0x000fe20000410000 */
[----:B------:R-:W-:Y:S01]  /*3ad0*/  IMAD R5, R16, 0x1000, R235 ;  /* 0x0000100010057824 */ /* 0x000fe200078e02eb */
[----:B------:R1:W-:Y:S01]  /*3ae0*/  STSM.16.MT88.4 [R7+0x1f800], R148 ;  /* 0x01f8009407007844 */ /* 0x0003e20000004200 */
[----:B------:R-:W-:-:S02]  /*3af0*/  F2FP.BF16.F32.PACK_AB R123, R11, R4 ;  /* 0x000000040b7b723e */ /* 0x000fc400000010ff */
[----:B------:R-:W-:-:S05]  /*3b00*/  F2FP.BF16.F32.PACK_AB R147, R142, R147 ;  /* 0x000000938e93723e */ /* 0x000fca00000010ff */
[----:B------:R1:W-:Y:S01]  /*3b10*/  STSM.16.MT88.4 [R7+0x20000], R144 ;  /* 0x0200009007007844 */ /* 0x0003e20000004200 */
[----:B------:R-:W-:-:S06]  /*3b20*/  WARPGROUP.ARRIVE ;  /* 0x00000000000079c5 */ /* 0x000fcc0000000000 */
[----:B------:R-:W-:Y:S01]  /*3b30*/  HGMMA.64x96x16.F32.BF16 R72, R124, gdesc[UR12].tnspB, R72, gsb0 ;  /* 0x4160000c7c487df0 */ /* 0x000fe20008001848 */
[----:B------:R-:W-:Y:S01]  /*3b40*/  UIADD3 UR14, UR12, 0x40, URZ ;  /* 0x000000400c0e7890 */ /* 0x000fe2000fffe03f */
[----:B------:R-:W-:Y:S01]  /*3b50*/  UMOV UR15, 0x80000020 ;  /* 0x80000020000f7882 */ /* 0x000fe20000000000 */
[----:B------:R-:W-:Y:S02]  /*3b60*/  WARPGROUP.DEPBAR.LE gsb0, 0x0 ;  /* 0x00008000000079c5 */ /* 0x000fe40000010000 */
[----:B------:R-:W-:Y:S02]  /*3b70*/  F2FP.BF16.F32.PACK_AB R124, R163, R162 ;  /* 0x000000a2a37c723e */ /* 0x000fe400000010ff */
[----:B------:R-:W-:Y:S02]  /*3b80*/  F2FP.BF16.F32.PACK_AB R126, R122, R196 ;  /* 0x000000c47a7e723e */ /* 0x000fe400000010ff */
[----:B------:R-:W-:Y:S02]  /*3b90*/  F2FP.BF16.F32.PACK_AB R125, R129, R160 ;  /* 0x000000a0817d723e */ /* 0x000fe400000010ff */
[----:B------:R-:W-:-:S02]  /*3ba0*/  F2FP.BF16.F32.PACK_AB R127, R17, R22 ;  /* 0x00000016117f723e */ /* 0x000fc400000010ff */
[----:B------:R-:W-:Y:S02]  /*3bb0*/  F2FP.BF16.F32.PACK_AB R122, R13, R128 ;  /* 0x000000800d7a723e */ /* 0x000fe400000010ff */
        /* <DEDUP_REMOVED lines=10> */
[----:B------:R-:W-:Y:S01]  /*3c60*/  WARPGROUP.ARRIVE ;  /* 0x00000000000079c5 */ /* 0x000fe20000000000 */
[----:B------:R-:W-:-:S05]  /*3c70*/  F2FP.BF16.F32.PACK_AB R121, R23, R132 ;  /* 0x000000841779723e */ /* 0x000fca00000010ff */
[----:B------:R-:W-:Y:S01]  /*3c80*/  HGMMA.64x96x16.F32.BF16 R72, R124, gdesc[UR12].tnspB, R72, gsb0 ;  /* 0x4160000c7c487df0 */ /* 0x000fe20008001848 */
[----:B------:R-:W-:Y:S01]  /*3c90*/  R2UR UR14, R5 ;  /* 0x00000000050e72ca */ /* 0x000fe200000e0000 */
[----:B------:R-:W-:-:S12]  /*3ca0*/  UMOV UR15, 0x80000020 ;  /* 0x80000020000f7882 */ /* 0x000fd80000000000 */
[----:B------:R-:W-:Y:S02]  /*3cb0*/  USHF.R.U32.HI UR16, URZ, 0x4, UR14 ;  /* 0x000000043f107899 */ /* 0x000fe4000801160e */
[----:B------:R-:W-:Y:S02]  /*3cc0*/  UIADD3 UR14, UR12, 0xc0, URZ ;  /* 0x000000c00c0e7890 */ /* 0x000fe4000fffe03f */
[----:B------:R-:W-:Y:S01]  /*3cd0*/  ULOP3.LUT UR16, UR16, 0x3fff, URZ, 0xc0, !UPT ;  /* 0x00003fff10107892 */ /* 0x000fe2000f8ec03f */
[----:B------:R-:W-:-:S03]  /*3ce0*/  UMOV UR12, UR17 ;  /* 0x00000011000c7c82 */ /* 0x000fc60008000000 */
        /* <DEDUP_REMOVED lines=163> */
.L_x_2171:
        /* <DEDUP_REMOVED lines=48> */
.L_x_2172:
        /* <DEDUP_REMOVED lines=62> */
.L_x_2154:
[----:B------:R-:W-:Y:S05]  /*4e00*/  @P0 BRA `(.L_x_2174) ;  /* 0x0000000c008c0947 */ /* 0x000fea0003800000 */
[----:B------:R-:W2:Y:S01]  /*4e10*/  S2UR UR4, SR_CgaCtaId ;  /* 0x00000000000479c3 */ /* 0x000ea20000008800 */
[----:B------:R-:W-:Y:S02]  /*4e20*/  UMOV UR39, 0x400 ;  /* 0x0000040000277882 */ /* 0x000fe40000000000 */
[----:B--2---:R-:W-:-:S06]  /*4e30*/  ULEA UR39, UR4, UR39, 0x18 ;  /* 0x0000002704277291 */ /* 0x004fcc000f8ec03f */
[----:B------:R-:W-:-:S05]  /*4e40*/  IMAD.U32 R16, RZ, RZ, UR39 ;  /* 0x00000027ff107e24 */ /* 0x000fca000f8e00ff */
        /* <DEDUP_REMOVED lines=18> */
.L_x_2175:
[----:B------:R-:W-:-:S06]  /*4f70*/  UIADD3 UR4, UR39, 0x6000, URZ ;  /* 0x0000600027047890 */ /* 0x000fcc000fffe03f */
        /* <DEDUP_REMOVED lines=19> */
.L_x_2176:
        /* <DEDUP_REMOVED lines=18> */
.L_x_2177:
        /* <DEDUP_REMOVED lines=18> */
.L_x_2178:
        /* <DEDUP_REMOVED lines=16> */
[----:B-1----:R-:W-:Y:S01]  /*53f0*/  VIADD R0, R0, 0xffffff80 ;  /* 0xffffff8000007836 */ /* 0x002fe20000000000 */
[----:B------:R-:W-:Y:S02]  /*5400*/  F2FP.BF16.F32.PACK_AB R97, R99, R98 ;  /* 0x000000626361723e */ /* 0x000fe400000010ff */
[----:B------:R-:W-:-:S02]  /*5410*/  F2FP.BF16.F32.PACK_AB R104, R105, R104 ;  /* 0x000000686968723e */ /* 0x000fc400000010ff */
[----:B------:R-:W-:Y:S02]  /*5420*/  SHF.R.S32.HI R3, RZ, 0x1f, R0 ;  /* 0x0000001fff037819 */ /* 0x000fe40000011400 */
[----:B------:R-:W-:Y:S02]  /*5430*/  F2FP.BF16.F32.PACK_AB R98, R101, R100 ;  /* 0x000000646562723e */ /* 0x000fe400000010ff */
[CC--:B------:R-:W-:Y:S02]  /*5440*/  LEA.HI R2, R3.reuse, R0.reuse, RZ, 0x4 ;  /* 0x0000000003027211 */ /* 0x0c0fe400078f20ff */
[----:B------:R-:W-:Y:S02]  /*5450*/  LEA.HI R3, R3, R0, RZ, 0x5 ;  /* 0x0000000003037211 */ /* 0x000fe400078f28ff */
[----:B------:R-:W-:Y:S02]  /*5460*/  LOP3.LUT R5, R2, 0xfffffff0, RZ, 0xc0, !PT ;  /* 0xfffffff002057812 */ /* 0x000fe400078ec0ff */
        /* <DEDUP_REMOVED lines=86> */
[----:B------:R-:W-:Y:S01]  /*59d0*/  ULDC.64 UR6, c[0x0][0x198] ;  /* 0x0000660000067ab9 */ /* 0x000fe20000000a00 */
[----:B------:R-:W-:Y:S02]  /*59e0*/  UIADD3 UR40, UR39, 0x6000, URZ ;  /* 0x0000600027287890 */ /* 0x000fe4000fffe03f */
[----:B------:R-:W-:Y:S02]  /*59f0*/  UIADD3 UR4, UP0, UR6, 0x770, URZ ;  /* 0x0000077006047890 */ /* 0x000fe4000ff1e03f */
[----:B------:R-:W-:Y:S02]  /*5a00*/  USHF.L.U32 UR42, UR37, 0x7, URZ ;  /* 0x00000007252a7899 */ /* 0x000fe4000800063f */
[----:B------:R-:W-:Y:S02]  /*5a10*/  UIADD3.X UR5, URZ, UR7, URZ, UP0, !UPT ;  /* 0x000000073f057290 */ /* 0x000fe400087fe43f */
[----:B------:R-:W-:Y:S02]  /*5a20*/  UIADD3 UR6, UP0, UR6, 0x670, URZ ;  /* 0x0000067006067890 */ /* 0x000fe4000ff1e03f */
[----:B------:R-:W-:-:S02]  /*5a30*/  UIADD3 UR32, UR39, 0x8000, URZ ;  /* 0x0000800027207890 */ /* 0x000fc4000fffe03f */
[----:B------:R-:W-:Y:S02]  /*5a40*/  UIADD3 UR24, UR39, 0xa000, URZ ;  /* 0x0000a00027187890 */ /* 0x000fe4000fffe03f */
[----:B------:R-:W-:Y:S02]  /*5a50*/  UIADD3.X UR7, URZ, UR7, URZ, UP0, !UPT ;  /* 0x000000073f077290 */ /* 0x000fe400087fe43f */
[----:B------:R-:W-:Y:S02]  /*5a60*/  UIADD3 UR16, UR39, 0x2000, URZ ;  /* 0x0000200027107890 */ /* 0x000fe4000fffe03f */
[----:B------:R-:W-:Y:S01]  /*5a70*/  UIADD3 UR8, UR39, 0x4000, URZ ;  /* 0x0000400027087890 */ /* 0x000fe2000fffe03f */
[----:B------:R-:W-:Y:S01]  /*5a80*/  UMOV UR41, URZ ;  /* 0x0000003f00297c82 */ /* 0x000fe20008000000 */
[----:B------:R-:W-:Y:S01]  /*5a90*/  UMOV UR33, 0x20 ;  /* 0x0000002000217882 */ /* 0x000fe20000000000 */
[----:B------:R-:W-:Y:S01]  /*5aa0*/  UMOV UR35, UR43 ;  /* 0x0000002b00237c82 */ /* 0x000fe20008000000 */
[----:B------:R-:W-:Y:S01]  /*5ab0*/  UMOV UR36, UR44 ;  /* 0x0000002c00247c82 */ /* 0x000fe20008000000 */
[----:B------:R-:W-:Y:S01]  /*5ac0*/  UMOV UR34, UR42 ;  /* 0x0000002a00227c82 */ /* 0x000fe20008000000 */
[----:B------:R-:W-:Y:S01]  /*5ad0*/  UMOV UR25, 0x40 ;  /* 0x0000004000197882 */ /* 0x000fe20000000000 */
[----:B------:R-:W-:Y:S01]  /*5ae0*/  UMOV UR27, UR43 ;  /* 0x0000002b001b7c82 */ /* 0x000fe20008000000 */
[----:B------:R-:W-:Y:S01]  /*5af0*/  UMOV UR28, UR44 ;  /* 0x0000002c001c7c82 */ /* 0x000fe20008000000 */
[----:B------:R1:W-:Y:S01]  /*5b00*/  UTMASTG.4D [UR40], [UR4] ;  /* 0x00000028040073b5 */ /* 0x0003e20008018000 */
[----:B------:R-:W-:Y:S01]  /*5b10*/  UMOV UR26, UR42 ;  /* 0x0000002a001a7c82 */ /* 0x000fe20008000000 */
[----:B------:R-:W-:Y:S01]  /*5b20*/  UMOV UR17, 0x20 ;  /* 0x0000002000117882 */ /* 0x000fe20000000000 */
[----:B------:R-:W-:Y:S01]  /*5b30*/  UMOV UR19, UR43 ;  /* 0x0000002b00137c82 */ /* 0x000fe20008000000 */
[----:B------:R-:W-:Y:S01]  /*5b40*/  UMOV UR20, UR44 ;  /* 0x0000002c00147c82 */ /* 0x000fe20008000000 */
[----:B------:R-:W-:Y:S01]  /*5b50*/  UMOV UR18, UR42 ;  /* 0x0000002a00127c82 */ /* 0x000fe20008000000 */
[----:B------:R-:W-:Y:S01]  /*5b60*/  UMOV UR9, 0x40 ;  /* 0x0000004000097882 */ /* 0x000fe20000000000 */
[----:B------:R-:W-:Y:S01]  /*5b70*/  UMOV UR11, UR43 ;  /* 0x0000002b000b7c82 */ /* 0x000fe20008000000 */
[----:B------:R3:W-:Y:S01]  /*5b80*/  UTMASTG.4D [UR32], [UR4] ;  /* 0x00000020040073b5 */ /* 0x0007e20008018000 */
[----:B------:R-:W-:Y:S01]  /*5b90*/  UMOV UR12, UR44 ;  /* 0x0000002c000c7c82 */ /* 0x000fe20008000000 */
[----:B------:R-:W-:Y:S01]  /*5ba0*/  UMOV UR10, UR42 ;  /* 0x0000002a000a7c82 */ /* 0x000fe20008000000 */
[----:B------:R3:W-:Y:S01]  /*5bb0*/  UTMASTG.4D [UR24], [UR4] ;  /* 0x00000018040073b5 */ /* 0x0007e20008018000 */
[----:B-1----:R-:W-:-:S02]  /*5bc0*/  UMOV UR40, UR39 ;  /* 0x0000002700287c82 */ /* 0x002fc40008000000 */
[----:B------:R3:W-:Y:S01]  /*5bd0*/  UTMASTG.4D [UR40], [UR6] ;  /* 0x00000028060073b5 */ /* 0x0007e20008018000 */
[----:B------:R3:W-:Y:S01]  /*5be0*/  UTMASTG.4D [UR16], [UR6] ;  /* 0x00000010060073b5 */ /* 0x0007e20008018000 */
[----:B------:R3:W-:Y:S02]  /*5bf0*/  UTMASTG.4D [UR8], [UR6] ;  /* 0x00000008060073b5 */ /* 0x0007e40008018000 */
[----:B---3--:R0:W-:Y:S02]  /*5c00*/  UTMACMDFLUSH ;  /* 0x00000000000079b7 */ /* 0x0081e40000000000 */
.L_x_2180:
[----:B------:R-:W-:Y:S05]  /*5c10*/  BSYNC B0 ;  /* 0x0000000000007941 */ /* 0x000fea0003800000 */
.L_x_2179:
[----:B------:R-:W-:-:S04]  /*5c20*/  DEPBAR.LE SB0, 0x0 ;  /* 0x000080000000791a */ /* 0x000fc80000000000 */
[----:B------:R-:W-:Y:S05]  /*5c30*/  EXIT ;  /* 0x000000000000794d */ /* 0x000fea0003800000 */
.L_x_2174:
[----:B-1----:R-:W1:Y:S01]  /*5c40*/  S2R R0, SR_TID.X ;  /* 0x0000000000007919 */ /* 0x002e620000002100 */
[----:B------:R-:W2:Y:S01]  /*5c50*/  LDC.64 R12, c[0x0][0x850] ;  /* 0x00021400ff0c7b82 */ /* 0x000ea20000000a00 */
[----:B------:R-:W-:Y:S01]  /*5c60*/  USHF.R.S32.HI UR10, URZ, 0x1f, UR43 ;  /* 0x0000001f3f0a7899 */ /* 0x000fe2000801142b */
[----:B------:R-:W-:Y:S01]  /*5c70*/  IMAD.U32 R19, RZ, RZ, UR37 ;  /* 0x00000025ff137e24 */ /* 0x000fe2000f8e00ff */
[----:B------:R-:W-:Y:S01]  /*5c80*/  ULDC UR4, c[0x0][0x808] ;  /* 0x0002020000047ab9 */ /* 0x000fe20000000800 */
[----:B------:R-:W-:Y:S01]  /*5c90*/  USHF.R.S32.HI UR11, URZ, 0x1f, UR44 ;  /* 0x0000001f3f0b7899 */ /* 0x000fe2000801142c */
[----:B------:R-:W-:Y:S01]  /*5ca0*/  BSSY B0, `(.L_x_2181) ;  /* 0x0000036000007945 */ /* 0x000fe20003800000 */
[----:B------:R-:W-:Y:S02]  /*5cb0*/  UIMAD UR4, UR37, -0x80, UR4 ;  /* 0xffffff80250478a4 */ /* 0x000fe4000f8e0204 */
[----:B------:R-:W3:Y:S01]  /*5cc0*/  LDC.64 R10, c[0x0][0x820] ;  /* 0x00020800ff0a7b82 */ /* 0x000ee20000000a00 */
[----:B------:R-:W-:-:S07]  /*5cd0*/  ULDC.64 UR6, c[0x0][0x208] ;  /* 0x0000820000067ab9 */ /* 0x000fce0000000a00 */
[----:B------:R-:W4:Y:S08]  /*5ce0*/  LDC.64 R16, c[0x0][0x828] ;  /* 0x00020a00ff107b82 */ /* 0x000f300000000a00 */
[----:B------:R-:W5:Y:S01]  /*5cf0*/  LDC.64 R14, c[0x0][0x858] ;  /* 0x00021600ff0e7b82 */ /* 0x000f620000000a00 */
[----:B--2---:R-:W-:-:S04]  /*5d00*/  IMAD R4, R12, UR10, RZ ;  /* 0x0000000a0c047c24 */ /* 0x004fc8000f8e02ff */
[----:B------:R-:W-:Y:S02]  /*5d10*/  IMAD R13, R13, UR43, R4 ;  /* 0x0000002b0d0d7c24 */ /* 0x000fe4000f8e0204 */
[----:B-1----:R-:W-:-:S05]  /*5d20*/  VIADD R3, R0, 0xffffff80 ;  /* 0xffffff8000037836 */ /* 0x002fca0000000000 */
[----:B------:R-:W-:-:S04]  /*5d30*/  SHF.R.S32.HI R2, RZ, 0x1f, R3 ;  /* 0x0000001fff027819 */ /* 0x000fc80000011403 */
[----:B------:R-:W-:-:S04]  /*5d40*/  LEA.HI R2, R2, R3, RZ, 0x2 ;  /* 0x0000000302027211 */ /* 0x000fc800078f10ff */
[----:B------:R-:W-:Y:S02]  /*5d50*/  LOP3.LUT R0, R2, 0x1ffffffc, RZ, 0xc0, !PT ;  /* 0x1ffffffc02007812 */ /* 0x000fe400078ec0ff */
[----:B------:R-:W-:-:S03]  /*5d60*/  SHF.R.S32.HI R2, RZ, 0x2, R2 ;  /* 0x00000002ff027819 */ /* 0x000fc60000011402 */
[----:B------:R-:W-:Y:S01]  /*5d70*/  IMAD.IADD R0, R3, 0x1, -R0 ;  /* 0x0000000103007824 */ /* 0x000fe200078e0a00 */
[C---:B------:R-:W-:Y:S01]  /*5d80*/  ISETP.GE.AND P1, PT, R2.reuse, UR4, PT ;  /* 0x0000000402007c0c */ /* 0x040fe2000bf26270 */
[----:B------:R-:W-:Y:S02]  /*5d90*/  VIADD R3, R2, 0x40 ;  /* 0x0000004002037836 */ /* 0x000fe40000000000 */
[----:B------:R-:W-:Y:S02]  /*5da0*/  IMAD.SHL.U32 R6, R0, 0x8, RZ ;  /* 0x0000000800067824 */ /* 0x000fe400078e00ff */
[----:B---3--:R-:W-:Y:S01]  /*5db0*/  IMAD R0, R10, UR10, RZ ;  /* 0x0000000a0a007c24 */ /* 0x008fe2000f8e02ff */
[----:B------:R-:W-:Y:S01]  /*5dc0*/  ISETP.GE.AND P0, PT, R3, UR4, PT ;  /* 0x0000000403007c0c */ /* 0x000fe2000bf06270 */
[----:B------:R-:W-:Y:S01]  /*5dd0*/  VIADD R18, R6, 0x40 ;  /* 0x0000004006127836 */ /* 0x000fe20000000000 */
[----:B------:R-:W-:Y:S01]  /*5de0*/  SHF.R.S32.HI R7, RZ, 0x1f, R6 ;  /* 0x0000001fff077819 */ /* 0x000fe20000011406 */
[----:B------:R-:W-:Y:S01]  /*5df0*/  IMAD R11, R11, UR43, R0 ;  /* 0x0000002b0b0b7c24 */ /* 0x000fe2000f8e0200 */
[----:B------:R-:W-:Y:S01]  /*5e00*/  SHF.R.S32.HI R3, RZ, 0x1f, R2 ;  /* 0x0000001fff037819 */ /* 0x000fe20000011402 */
[----:B----4-:R-:W-:-:S02]  /*5e10*/  IMAD R0, R16, UR11, RZ ;  /* 0x0000000b10007c24 */ /* 0x010fc4000f8e02ff */
[----:B------:R-:W-:-:S04]  /*5e20*/  IMAD.WIDE.U32 R4, R10, UR43, R6 ;  /* 0x0000002b0a047c25 */ /* 0x000fc8000f8e0006 */
[----:B------:R-:W-:-:S04]  /*5e30*/  IMAD.WIDE.U32 R8, R12, UR43, R6 ;  /* 0x0000002b0c087c25 */ /* 0x000fc8000f8e0006 */
[----:B------:R-:W-:Y:S02]  /*5e40*/  IMAD.IADD R5, R5, 0x1, R11 ;  /* 0x0000000105057824 */ /* 0x000fe400078e020b */
[----:B------:R-:W-:-:S04]  /*5e50*/  IMAD.WIDE R10, R19, 0x80, R2 ;  /* 0x00000080130a7825 */ /* 0x000fc800078e0202 */
[C---:B-----5:R-:W-:Y:S02]  /*5e60*/  IMAD R2, R14.reuse, UR11, RZ ;  /* 0x0000000b0e027c24 */ /* 0x060fe4000f8e02ff */
[----:B------:R-:W-:Y:S02]  /*5e70*/  IMAD.IADD R9, R9, 0x1, R13 ;  /* 0x0000000109097824 */ /* 0x000fe400078e020d */
[----:B------:R-:W-:Y:S02]  /*5e80*/  IMAD R3, R17, UR44, R0 ;  /* 0x0000002c11037c24 */ /* 0x000fe4000f8e0200 */
[----:B------:R-:W-:Y:S02]  /*5e90*/  IMAD R17, R15, UR44, R2 ;  /* 0x0000002c0f117c24 */ /* 0x000fe4000f8e0202 */
        /* <DEDUP_REMOVED lines=22> */
.L_x_2182:
[----:B------:R-:W-:Y:S05]  /*6000*/  BSYNC B0 ;  /* 0x0000000000007941 */ /* 0x000fea0003800000 */
.L_x_2181:
        /* <DEDUP_REMOVED lines=21> */
.L_x_2184:
[----:B------:R-:W-:Y:S05]  /*6160*/  BSYNC B0 ;  /* 0x0000000000007941 */ /* 0x000fea0003800000 */
.L_x_2183:
        /* <DEDUP_REMOVED lines=18> */
.L_x_2186:
[----:B------:R-:W-:Y:S05]  /*6290*/  BSYNC B0 ;  /* 0x0000000000007941 */ /* 0x000fea0003800000 */
.L_x_2185:
        /* <DEDUP_REMOVED lines=22> */
.L_x_2188:
[----:B------:R-:W-:Y:S05]  /*6400*/  BSYNC B0 ;  /* 0x0000000000007941 */ /* 0x000fea0003800000 */
.L_x_2187:
[----:B------:R-:W-:Y:S05]  /*6410*/  EXIT ;  /* 0x000000000000794d */ /* 0x000fea0003800000 */
.L_x_2150:
[----:B------:R-:W-:-:S08]  /*6420*/  NOP ;  /* 0x0000000000007918 */ /* 0x000fd00000000000 */
[----:B------:R-:W1:-:S00]  /*6430*/  USETMAXREG.DEALLOC.CTAPOOL 0x18 ;  /* 0x00000018000079c8 */ /* 0x000e4000080e0500 */
[----:B-1----:R-:W-:Y:S01]  /*6440*/  LOP3.LUT R0, R0, 0x3, RZ, 0xc0, !PT ;  /* 0x0000000300007812 */ /* 0x002fe200078ec0ff */
[----:B------:R-:W-:Y:S05]  /*6450*/  BSSY B0, `(.L_x_2189) ;  /* 0x0000364000007945 */ /* 0x000fea0003800000 */
[----:B------:R-:W1:Y:S02]  /*6460*/  SHFL.IDX PT, R0, R0, RZ, 0x1f ;  /* 0x00001fff00007589 */ /* 0x000e6400000e0000 */
[----:B-1----:R-:W-:-:S13]  /*6470*/  ISETP.NE.AND P0, PT, R0, RZ, PT ;  /* 0x000000ff0000720c */ /* 0x002fda0003f05270 */
[----:B------:R-:W-:Y:S05]  /*6480*/  @!P0 BRA `(.L_x_2190) ;  /* 0x0000000c00888947 */ /* 0x000fea0003800000 */
[----:B------:R-:W-:-:S13]  /*6490*/  ISETP.NE.AND P0, PT, R0, 0x1, PT ;  /* 0x000000010000780c */ /* 0x000fda0003f05270 */
[----:B------:R-:W-:Y:S05]  /*64a0*/  @P0 BRA `(.L_x_2191) ;  /* 0x0000003400780947 */ /* 0x000fea0003800000 */
[----:B------:R-:W1:Y:S01]  /*64b0*/  S2UR UR7, SR_CTAID.X ;  /* 0x00000000000779c3 */ /* 0x000e620000002500 */
[----:B------:R-:W-:Y:S02]  /*64c0*/  ULDC UR8, c[0x0][0xb50] ;  /* 0x0002d40000087ab9 */ /* 0x000fe40000000800 */
[----:B------:R-:W-:-:S05]  /*64d0*/  UISETP.NE.AND UP0, UPT, UR8, 0x1, UPT ;  /* 0x000000010800788c */ /* 0x000fca000bf05270 */
[----:B------:R-:W2:Y:S06]  /*64e0*/  LDC R0, c[0x0][0xb68] ;  /* 0x0002da00ff007b82 */ /* 0x000eac0000000800 */
[----:B------:R-:W-:Y:S01]  /*64f0*/  @UP0 ULDC UR4, c[0x0][0xb54] ;  /* 0x0002d50000040ab9 */ /* 0x000fe20000000800 */
[----:B------:R-:W-:Y:S01]  /*6500*/  @UP0 ULDC UR9, c[0x0][0xb58] ;  /* 0x0002d60000090ab9 */ /* 0x000fe20000000800 */
[----:B-1----:R-:W-:Y:S02]  /*6510*/  UIMAD.WIDE.U32 UR4, UR7, UR4, URZ ;  /* 0x00000004070472a5 */ /* 0x002fe4000f8e003f */
[----:B------:R-:W-:-:S02]  /*6520*/  UMOV UR6, UR7 ;  /* 0x0000000700067c82 */ /* 0x000fc40008000000 */
[----:B------:R-:W-:-:S04]  /*6530*/  @UP0 USHF.R.U32.HI UR6, URZ, UR9, UR5 ;  /* 0x000000093f060299 */ /* 0x000fc80008011605 */
[----:B------:R-:W-:Y:S02]  /*6540*/  UIADD3 UR4, -UR6, URZ, URZ ;  /* 0x0000003f06047290 */ /* 0x000fe4000fffe13f */
[----:B--2---:R-:W-:Y:S02]  /*6550*/  ISETP.LE.AND P0, PT, R0, UR6, PT ;  /* 0x0000000600007c0c */ /* 0x004fe4000bf03270 */
[----:B------:R-:W-:-:S11]  /*6560*/  UIMAD UR8, UR8, UR4, UR7 ;  /* 0x00000004080872a4 */ /* 0x000fd6000f8e0207 */
[----:B------:R-:W-:Y:S05]  /*6570*/  @!P0 BRA `(.L_x_2192) ;  /* 0x0000000000208947 */ /* 0x000fea0003800000 */
        /* <DEDUP_REMOVED lines=8> */
.L_x_2192:
[----:B------:R-:W-:Y:S01]  /*6600*/  ULDC UR9, c[0x0][0xb44] ;  /* 0x0002d10000097ab9 */ /* 0x000fe20000000800 */
[----:B------:R-:W-:Y:S01]  /*6610*/  UMOV UR7, UR8 ;  /* 0x0000000800077c82 */ /* 0x000fe20008000000 */
[----:B------:R-:W-:-:S11]  /*6620*/  UISETP.NE.AND UP0, UPT, UR9, 0x1, UPT ;  /* 0x000000010900788c */ /* 0x000fd6000bf05270 */
[----:B------:R-:W-:Y:S02]  /*6630*/  @UP0 ULDC.64 UR10, c[0x0][0xb48] ;  /* 0x0002d200000a0ab9 */ /* 0x000fe40000000a00 */
[----:B------:R-:W-:-:S04]  /*6640*/  UIMAD.WIDE.U32 UR4, UR8, UR10, URZ ;  /* 0x0000000a080472a5 */ /* 0x000fc8000f8e003f */
[----:B------:R-:W-:-:S04]  /*6650*/  @UP0 USHF.R.U32.HI UR7, URZ, UR11, UR5 ;  /* 0x0000000b3f070299 */ /* 0x000fc80008011605 */
[----:B------:R-:W-:-:S12]  /*6660*/  UIMAD UR4, UR7, UR9, URZ ;  /* 0x00000009070472a4 */ /* 0x000fd8000f8e023f */
.L_x_2193:
        /* <DEDUP_REMOVED lines=13> */
[----:B------:R-:W-:Y:S05]  /*6740*/  @!P0 BRA `(.L_x_2191) ;  /* 0x0000003000d08947 */ /* 0x000fea0003800000 */
[----:B------:R-:W-:Y:S01]  /*6750*/  ULDC UR5, c[0x0][0x280] ;  /* 0x0000a00000057ab9 */ /* 0x000fe20000000800 */
[----:B------:R-:W-:Y:S01]  /*6760*/  ULDC UR4, c[0x0][0x290] ;  /* 0x0000a40000047ab9 */ /* 0x000fe20000000800 */
[----:B------:R-:W-:Y:S01]  /*6770*/  ULEA UR7, UR7, UR5, 0x7 ;  /* 0x0000000507077291 */ /* 0x000fe2000f8e383f */
[----:B------:R-:W-:Y:S01]  /*6780*/  ULDC UR6, c[0x0][0x74c] ;  /* 0x0001d30000067ab9 */ /* 0x000fe20000000800 */
[----:B------:R-:W-:Y:S02]  /*6790*/  UIADD3 UR5, UR5, 0x3f, URZ ;  /* 0x0000003f05057890 */ /* 0x000fe4000fffe03f */
[----:B------:R-:W-:Y:S02]  /*67a0*/  UIADD3 UR7, -UR6, UR7, -UR4 ;  /* 0x0000000706077290 */ /* 0x000fe4000fffe904 */
[----:B------:R-:W-:Y:S02]  /*67b0*/  USHF.R.S32.HI UR6, URZ, 0x1f, UR5 ;  /* 0x0000001f3f067899 */ /* 0x000fe40008011405 */
[----:B------:R-:W-:-:S02]  /*67c0*/  USHF.R.S32.HI UR4, URZ, 0x1f, UR7 ;  /* 0x0000001f3f047899 */ /* 0x000fc40008011407 */
[----:B------:R-:W-:Y:S02]  /*67d0*/  ULEA.HI UR5, UR6, UR5, URZ, 0x6 ;  /* 0x0000000506057291 */ /* 0x000fe4000f8f303f */
[----:B------:R-:W-:Y:S02]  /*67e0*/  ULEA.HI UR4, UR4, UR7, URZ, 0x6 ;  /* 0x0000000704047291 */ /* 0x000fe4000f8f303f */
[----:B------:R-:W-:Y:S02]  /*67f0*/  USHF.R.S32.HI UR5, URZ, 0x6, UR5 ;  /* 0x000000063f057899 */ /* 0x000fe40008011405 */
[----:B------:R-:W-:-:S04]  /*6800*/  USHF.R.S32.HI UR4, URZ, 0x6, UR4 ;  /* 0x000000063f047899 */ /* 0x000fc80008011404 */
[----:B------:R-:W-:-:S04]  /*6810*/  UISETP.LT.AND UP0, UPT, URZ, UR4, UPT ;  /* 0x000000043f00728c */ /* 0x000fc8000bf01270 */
[----:B------:R-:W-:-:S04]  /*6820*/  USEL UR8, URZ, UR4, !UP0 ;  /* 0x000000043f087287 */ /* 0x000fc8000c000000 */
[----:B------:R-:W-:-:S06]  /*6830*/  UISETP.GT.AND UP0, UPT, UR5, UR8, UPT ;  /* 0x000000080500728c */ /* 0x000fcc000bf04270 */
[----:B------:R-:W-:-:S13]  /*6840*/  PLOP3.LUT P0, PT, PT, PT, UP0, 0x80, 0x0 ;  /* 0x000000000000781c */ /* 0x000fda0003f0f008 */
[----:B------:R-:W-:Y:S05]  /*6850*/  @!P0 BRA `(.L_x_2191) ;  /* 0x00000030008c8947 */ /* 0x000fea0003800000 */
[----:B------:R-:W-:Y:S01]  /*6860*/  USHF.R.S32.HI UR4, URZ, 0x1f, UR11 ;  /* 0x0000001f3f047899 */ /* 0x000fe2000801140b */
[----:B------:R-:W-:Y:S01]  /*6870*/  ULDC.64 UR12, c[0x0][0x2d8] ;  /* 0x0000b600000c7ab9 */ /* 0x000fe20000000a00 */
[----:B------:R-:W-:Y:S02]  /*6880*/  ELECT P0, URZ, PT ;  /* 0x00000000003f782f */ /* 0x000fe40003800000 */
[----:B------:R-:W-:Y:S02]  /*6890*/  UIMAD UR9, UR4, UR12, URZ ;  /* 0x0000000c040972a4 */ /* 0x000fe4000f8e023f */
[----:B------:R-:W-:Y:S02]  /*68a0*/  UIADD3 UR4, UR5, -UR8, URZ ;  /* 0x8000000805047290 */ /* 0x000fe4000fffe03f */
[----:B------:R-:W-:Y:S02]  /*68b0*/  UIMAD.WIDE.U32 UR6, UR11, UR12, URZ ;  /* 0x0000000c0b0672a5 */ /* 0x000fe4000f8e003f */
[----:B------:R-:W-:-:S02]  /*68c0*/  ULOP3.LUT UR4, UR4, 0x1, URZ, 0xc0, !UPT ;  /* 0x0000000104047892 */ /* 0x000fc4000f8ec03f */
[----:B------:R-:W-:Y:S02]  /*68d0*/  UIMAD UR9, UR11, UR13, UR9 ;  /* 0x0000000d0b0972a4 */ /* 0x000fe4000f8e0209 */
[----:B------:R-:W-:Y:S02]  /*68e0*/  UISETP.NE.U32.AND UP0, UPT, UR4, 0x1, UPT ;  /* 0x000000010400788c */ /* 0x000fe4000bf05070 */
[----:B------:R-:W-:Y:S01]  /*68f0*/  USHF.R.S32.HI UR11, URZ, 0x1f, UR10 ;  /* 0x0000001f3f0b7899 */ /* 0x000fe2000801140a */
[----:B------:R-:W-:Y:S01]  /*6900*/  ULDC.64 UR12, c[0x0][0x2e0] ;  /* 0x0000b800000c7ab9 */ /* 0x000fe20000000a00 */
[----:B------:R-:W-:Y:S02]  /*6910*/  UIADD3 UR7, UR7, UR9, URZ ;  /* 0x0000000907077290 */ /* 0x000fe4000fffe03f */
[----:B------:R-:W-:Y:S01]  /*6920*/  PLOP3.LUT P1, PT, PT, PT, UP0, 0x80, 0x0 ;  /* 0x000000000000781c */ /* 0x000fe20003f2f008 */
[----:B------:R-:W-:Y:S02]  /*6930*/  UIMAD UR9, UR11, UR12, URZ ;  /* 0x0000000c0b0972a4 */ /* 0x000fe4000f8e023f */
[----:B------:R-:W-:-:S02]  /*6940*/  UIMAD.WIDE.U32 UR6, UR10, UR12, UR6 ;  /* 0x0000000c0a0672a5 */ /* 0x000fc4000f8e0006 */
[----:B------:R-:W-:-:S04]  /*6950*/  UIMAD UR9, UR10, UR13, UR9 ;  /* 0x0000000d0a0972a4 */ /* 0x000fc8000f8e0209 */
[----:B------:R-:W-:-:S04]  /*6960*/  UIADD3 UR23, UR7, UR9, URZ ;  /* 0x0000000907177290 */ /* 0x000fc8000fffe03f */
[----:B------:R-:W-:Y:S08]  /*6970*/  @P1 BRA `(.L_x_2194) ;  /* 0x0000000000bc1947 */ /* 0x000ff00003800000 */
        /* <DEDUP_REMOVED lines=18> */
.L_x_2196:
[----:B------:R-:W-:Y:S05]  /*6aa0*/  BSYNC B1 ;  /* 0x0000000000017941 */ /* 0x000fea0003800000 */
.L_x_2195:
        /* <DEDUP_REMOVED lines=19> */
.L_x_2198:
[----:B------:R-:W-:Y:S05]  /*6be0*/  BSYNC B1 ;  /* 0x0000000000017941 */ /* 0x000fea0003800000 */
.L_x_2197:
[----:B------:R-:W-:Y:S06]  /*6bf0*/  BAR.ARV 0xa, 0xa0 ;  /* 0x0282800000007b1d */ /* 0x000fec0000002000 */
[----:B------:R-:W-:Y:S04]  /*6c00*/  BSSY B1, `(.L_x_2199) ;  /* 0x0000003000017945 */ /* 0x000fe80003800000 */
[----:B------:R-:W-:Y:S05]  /*6c10*/  @!P0 BRA `(.L_x_2200) ;  /* 0x0000000000048947 */ /* 0x000fea0003800000 */
[----:B------:R-:W-:-:S04]  /*6c20*/  DEPBAR.LE SB0, 0x0 ;  /* 0x000080000000791a */ /* 0x000fc80000000000 */
.L_x_2200:
[----:B------:R-:W-:Y:S05]  /*6c30*/  BSYNC B1 ;  /* 0x0000000000017941 */ /* 0x000fea0003800000 */
.L_x_2199:
[----:B------:R-:W-:Y:S06]  /*6c40*/  BAR.ARV 0xb, 0xa0 ;  /* 0x02c2800000007b1d */ /* 0x000fec0000002000 */
[----:B------:R-:W-:Y:S01]  /*6c50*/  UIADD3 UR12, UR8, 0x1, URZ ;  /* 0x00000001080c7890 */ /* 0x000fe2000fffe03f */
[----:B------:R-:W-:Y:S11]  /*6c60*/  BRA `(.L_x_2201) ;  /* 0x0000000000047947 */ /* 0x000ff60003800000 */
.L_x_2194:
[----:B------:R-:W-:-:S05]  /*6c70*/  UMOV UR12, UR8 ;  /* 0x00000008000c7c82 */ /* 0x000fca0008000000 */
.L_x_2201:
[----:B------:R-:W-:-:S04]  /*6c80*/  UIADD3 UR4, UR8, 0x1, URZ ;  /* 0x0000000108047890 */ /* 0x000fc8000fffe03f */
[----:B------:R-:W-:-:S06]  /*6c90*/  UISETP.NE.AND UP0, UPT, UR5, UR4, UPT ;  /* 0x000000040500728c */ /* 0x000fcc000bf05270 */
[----:B------:R-:W-:-:S13]  /*6ca0*/  PLOP3.LUT P1, PT, PT, PT, UP0, 0x80, 0x0 ;  /* 0x000000000000781c */ /* 0x000fda0003f2f008 */
[----:B------:R-:W-:Y:S05]  /*6cb0*/  @!P1 BRA `(.L_x_2191) ;  /* 0x0000002c00749947 */ /* 0x000fea0003800000 */
[----:B------:R-:W-:Y:S01]  /*6cc0*/  ULDC.64 UR10, c[0x0][0x2c0] ;  /* 0x0000b000000a7ab9 */ /* 0x000fe20000000a00 */
[----:B------:R-:W-:Y:S02]  /*6cd0*/  UIADD3 UR19, UR9, UR7, URZ ;  /* 0x0000000709137290 */ /* 0x000fe4000fffe03f */
        /* <DEDUP_REMOVED lines=10> */
[----:B------:R-:W-:Y:S01]  /*6d80*/  ULDC.64 UR24, c[0x0][0x2c0] ;  /* 0x0000b00000187ab9 */ /* 0x000fe20000000a00 */
[----:B------:R-:W-:-:S09]  /*6d90*/  UMOV UR20, UR13 ;  /* 0x0000000d00147c82 */ /* 0x000fd20008000000 */
.L_x_2214:
        /* <DEDUP_REMOVED lines=20> */
.L_x_2203:
[----:B------:R-:W-:Y:S05]  /*6ee0*/  BSYNC B1 ;  /* 0x0000000000017941 */ /* 0x000fea0003800000 */
.L_x_2202:
        /* <DEDUP_REMOVED lines=13> */
.L_x_2205:
[----:B------:R-:W-:Y:S05]  /*6fc0*/  BSYNC B1 ;  /* 0x0000000000017941 */ /* 0x000fea0003800000 */
.L_x_2204:
[----:B------:R-:W-:Y:S06]  /*6fd0*/  BAR.ARV 0xa, 0xa0 ;  /* 0x0282800000007b1d */ /* 0x000fec0000002000 */
[----:B------:R-:W-:Y:S04]  /*6fe0*/  BSSY B1, `(.L_x_2206) ;  /* 0x0000003000017945 */ /* 0x000fe80003800000 */
[----:B------:R-:W-:Y:S05]  /*6ff0*/  @!P0 BRA `(.L_x_2207) ;  /* 0x0000000000048947 */ /* 0x000fea0003800000 */
[----:B------:R-:W-:-:S04]  /*7000*/  DEPBAR.LE SB0, 0x0 ;  /* 0x000080000000791a */ /* 0x000fc80000000000 */
.L_x_2207:
[----:B------:R-:W-:Y:S05]  /*7010*/  BSYNC B1 ;  /* 0x0000000000017941 */ /* 0x000fea0003800000 */
.L_x_2206:
        /* <DEDUP_REMOVED lines=13> */
.L_x_2209:
[----:B------:R-:W-:Y:S05]  /*70f0*/  BSYNC B1 ;  /* 0x0000000000017941 */ /* 0x000fea0003800000 */
.L_x_2208:
        /* <DEDUP_REMOVED lines=13> */
.L_x_2211:
[----:B------:R-:W-:Y:S05]  /*71d0*/  BSYNC B1 ;  /* 0x0000000000017941 */ /* 0x000fea0003800000 */
.L_x_2210:
[----:B------:R-:W-:Y:S01]  /*71e0*/  UIADD3 UR12, UR12, 0x2, URZ ;  /* 0x000000020c0c7890 */ /* 0x000fe2000fffe03f */
[----:B------:R-:W-:Y:S06]  /*71f0*/  BAR.ARV 0xa, 0xa0 ;  /* 0x0282800000007b1d */ /* 0x000fec0000002000 */
[----:B------:R-:W-:Y:S01]  /*7200*/  UISETP.GE.AND UP0, UPT, UR12, UR5, UPT ;  /* 0x000000050c00728c */ /* 0x000fe2000bf06270 */
[----:B------:R-:W-:Y:S04]  /*7210*/  BSSY B1, `(.L_x_2212) ;  /* 0x0000003000017945 */ /* 0x000fe80003800000 */
[----:B------:R-:W-:Y:S06]  /*7220*/  @!P0 BRA `(.L_x_2213) ;  /* 0x0000000000048947 */ /* 0x000fec0003800000 */
[----:B------:R-:W-:-:S04]  /*7230*/  DEPBAR.LE SB0, 0x0 ;  /* 0x000080000000791a */ /* 0x000fc80000000000 */
.L_x_2213:
[----:B------:R-:W-:Y:S05]  /*7240*/  BSYNC B1 ;  /* 0x0000000000017941 */ /* 0x000fea0003800000 */
.L_x_2212:
[----:B------:R-:W-:Y:S06]  /*7250*/  BAR.ARV 0xb, 0xa0 ;  /* 0x02c2800000007b1d */ /* 0x000fec0000002000 */
[----:B------:R-:W-:Y:S01]  /*7260*/  PLOP3.LUT P1, PT, PT, PT, UP0, 0x80, 0x0 ;  /* 0x000000000000781c */ /* 0x000fe20003f2f008 */
[----:B------:R-:W-:Y:S02]  /*7270*/  UIADD3 UR20, UR20, 0x3000, URZ ;  /* 0x0000300014147890 */ /* 0x000fe4000fffe03f */
[----:B------:R-:W-:-:S10]  /*7280*/  UIADD3 UR4, UR4, 0x3000, URZ ;  /* 0x0000300004047890 */ /* 0x000fd4000fffe03f */
[----:B------:R-:W-:Y:S05]  /*7290*/  @!P1 BRA `(.L_x_2214) ;  /* 0xfffffff800c09947 */ /* 0x000fea000383ffff */
[----:B------:R-:W-:Y:S05]  /*72a0*/  BRA `(.L_x_2191) ;  /* 0x0000002400f87947 */ /* 0x000fea0003800000 */
.L_x_2190:
        /* <DEDUP_REMOVED lines=21> */
.L_x_2215:
[----:B------:R-:W-:Y:S01]  /*7400*/  ULDC UR8, c[0x0][0xb44] ;  /* 0x0002d10000087ab9 */ /* 0x000fe20000000800 */
[----:B------:R-:W-:Y:S01]  /*7410*/  UMOV UR11, UR7 ;  /* 0x00000007000b7c82 */ /* 0x000fe20008000000 */
[----:B------:R-:W-:-:S11]  /*7420*/  UISETP.NE.AND UP0, UPT, UR8, 0x1, UPT ;  /* 0x000000010800788c */ /* 0x000fd6000bf05270 */
[----:B------:R-:W-:Y:S02]  /*7430*/  @UP0 ULDC.64 UR12, c[0x0][0xb48] ;  /* 0x0002d200000c0ab9 */ /* 0x000fe40000000a00 */
[----:B------:R-:W-:-:S04]  /*7440*/  UIMAD.WIDE.U32 UR4, UR7, UR12, URZ ;  /* 0x0000000c070472a5 */ /* 0x000fc8000f8e003f */
[----:B------:R-:W-:-:S04]  /*7450*/  @UP0 USHF.R.U32.HI UR11, URZ, UR13, UR5 ;  /* 0x0000000d3f0b0299 */ /* 0x000fc80008011605 */
[----:B------:R-:W-:-:S12]  /*7460*/  UIMAD UR4, UR11, UR8, URZ ;  /* 0x000000080b0472a4 */ /* 0x000fd8000f8e023f */
.L_x_2216:
[----:B------:R-:W-:Y:S01]  /*7470*/  ULDC UR8, c[0x0][0xb38] ;  /* 0x0002ce0000087ab9 */ /* 0x000fe20000000800 */
[----:B------:R-:W-:Y:S01]  /*7480*/  UIADD3 UR4, UR7, -UR4, URZ ;  /* 0x8000000407047290 */ /* 0x000fe2000fffe03f */
[----:B------:R-:W-:Y:S01]  /*7490*/  IMAD.MOV.U32 R11, RZ, RZ, 0x1 ;  /* 0x00000001ff0b7424 */ /* 0x000fe200078e00ff */
[----:B------:R-:W-:Y:S01]  /*74a0*/  UISETP.NE.AND UP0, UPT, UR8, 0x1, UPT ;  /* 0x000000010800788c */ /* 0x000fe2000bf05270 */
[----:B------:R-:W-:Y:S01]  /*74b0*/  IMAD.MOV.U32 R0, RZ, RZ, RZ ;  /* 0x000000ffff007224 */ /* 0x000fe200078e00ff */
[----:B------:R-:W-:Y:S02]  /*74c0*/  ULDC UR5, c[0x0][0xb44] ;  /* 0x0002d10000057ab9 */ /* 0x000fe40000000800 */
[----:B------:R-:W-:-:S07]  /*74d0*/  UIMAD UR6, UR6, UR5, UR4 ;  /* 0x00000005060672a4 */ /* 0x000fce000f8e0204 */
        /* <DEDUP_REMOVED lines=9> */
[----:B------:R-:W-:Y:S01]  /*7570*/  USHF.L.U32 UR11, UR11, 0x7, URZ ;  /* 0x000000070b0b7899 */ /* 0x000fe2000800063f */
[----:B------:R-:W-:Y:S01]  /*7580*/  ULDC UR5, c[0x0][0x280] ;  /* 0x0000a00000057ab9 */ /* 0x000fe20000000800 */
[----:B------:R-:W-:Y:S01]  /*7590*/  ULDC UR4, c[0x0][0x290] ;  /* 0x0000a40000047ab9 */ /* 0x000fe20000000800 */
[----:B------:R-:W-:Y:S01]  /*75a0*/  ULDC UR6, c[0x0][0x74c] ;  /* 0x0001d30000067ab9 */ /* 0x000fe20000000800 */
[----:B------:R-:W-:-:S04]  /*75b0*/  UIADD3 UR4, -UR4, UR11, UR5 ;  /* 0x0000000b04047290 */ /* 0x000fc8000fffe105 */
[----:B------:R-:W-:Y:S02]  /*75c0*/  UIADD3 UR4, UR4, -UR6, URZ ;  /* 0x8000000604047290 */ /* 0x000fe4000fffe03f */
[----:B------:R-:W-:Y:S02]  /*75d0*/  UIADD3 UR6, UR5, 0x3f, URZ ;  /* 0x0000003f05067890 */ /* 0x000fe4000fffe03f */
[----:B------:R-:W-:Y:S02]  /*75e0*/  USHF.R.S32.HI UR5, URZ, 0x1f, UR4 ;  /* 0x0000001f3f057899 */ /* 0x000fe40008011404 */
[----:B------:R-:W-:Y:S02]  /*75f0*/  USHF.R.S32.HI UR7, URZ, 0x1f, UR6 ;  /* 0x0000001f3f077899 */ /* 0x000fe40008011406 */
[----:B------:R-:W-:Y:S02]  /*7600*/  ULEA.HI UR5, UR5, UR4, URZ, 0x6 ;  /* 0x0000000405057291 */ /* 0x000fe4000f8f303f */
[----:B------:R-:W-:-:S02]  /*7610*/  ULEA.HI UR4, UR7, UR6, URZ, 0x6 ;  /* 0x0000000607047291 */ /* 0x000fc4000f8f303f */
[----:B------:R-:W-:Y:S02]  /*7620*/  USHF.R.S32.HI UR5, URZ, 0x6, UR5 ;  /* 0x000000063f057899 */ /* 0x000fe40008011405 */
[----:B------:R-:W-:-:S04]  /*7630*/  USHF.R.S32.HI UR4, URZ, 0x6, UR4 ;  /* 0x000000063f047899 */ /* 0x000fc80008011404 */
[----:B------:R-:W-:-:S04]  /*7640*/  VIMNMX R4, RZ, UR5, !PT ;  /* 0x00000005ff047c48 */ /* 0x000fc8000ffe0100 */
[----:B------:R-:W-:-:S13]  /*7650*/  ISETP.LT.AND P0, PT, R4, UR4, PT ;  /* 0x0000000404007c0c */ /* 0x000fda000bf01270 */
[----:B------:R-:W-:Y:S05]  /*7660*/  @!P0 BRA `(.L_x_2217) ;  /* 0x0000002000748947 */ /* 0x000fea0003800000 */
[----:B------:R-:W-:Y:S01]  /*7670*/  USHF.R.S32.HI UR5, URZ, 0x1f, UR20 ;  /* 0x0000001f3f057899 */ /* 0x000fe20008011414 */
[----:B------:R-:W-:Y:S01]  /*7680*/  BSSY B1, `(.L_x_2217) ;  /* 0x000021b000017945 */ /* 0x000fe20003800000 */
[----:B------:R-:W-:Y:S01]  /*7690*/  ULDC.64 UR6, c[0x0][0x718] ;  /* 0x0001c60000067ab9 */ /* 0x000fe20000000a00 */
[----:B------:R-:W-:Y:S01]  /*76a0*/  ULDC.64 UR14, c[0x0][0x730] ;  /* 0x0001cc00000e7ab9 */ /* 0x000fe20000000a00 */
[----:B------:R-:W-:Y:S01]  /*76b0*/  UIMAD.WIDE.U32 UR8, UR20, UR6, URZ ;  /* 0x00000006140872a5 */ /* 0x000fe2000f8e003f */
[----:B------:R-:W-:Y:S01]  /*76c0*/  IMAD.MOV.U32 R0, RZ, RZ, RZ ;  /* 0x000000ffff007224 */ /* 0x000fe200078e00ff */
[----:B------:R-:W-:Y:S02]  /*76d0*/  UIMAD UR6, UR5, UR6, URZ ;  /* 0x00000006050672a4 */ /* 0x000fe4000f8e023f */
[----:B------:R-:W-:Y:S02]  /*76e0*/  UIMAD UR5, UR5, UR14, URZ ;  /* 0x0000000e050572a4 */ /* 0x000fe4000f8e023f */
[----:B------:R-:W-:-:S02]  /*76f0*/  UIMAD UR6, UR20, UR7, UR6 ;  /* 0x00000007140672a4 */ /* 0x000fc4000f8e0206 */
[----:B------:R-:W-:Y:S01]  /*7700*/  UIMAD UR10, UR20, UR15, UR5 ;  /* 0x0000000f140a72a4 */ /* 0x000fe2000f8e0205 */
[----:B------:R-:W-:Y:S01]  /*7710*/  ULDC UR7, c[0x0][0x2e8] ;  /* 0x0000ba0000077ab9 */ /* 0x000fe20000000800 */
[----:B------:R-:W-:Y:S02]  /*7720*/  USHF.R.S32.HI UR5, URZ, 0x1f, UR21 ;  /* 0x0000001f3f057899 */ /* 0x000fe40008011415 */
[----:B------:R-:W-:Y:S01]  /*7730*/  UISETP.NE.AND UP0, UPT, UR7, 0x1, UPT ;  /* 0x000000010700788c */ /* 0x000fe2000bf05270 */
[----:B------:R-:W-:Y:S01]  /*7740*/  ULDC.64 UR22, c[0x0][0x720] ;  /* 0x0001c80000167ab9 */ /* 0x000fe20000000a00 */
[----:B------:R-:W-:Y:S01]  /*7750*/  ELECT P0, URZ, PT ;  /* 0x00000000003f782f */ /* 0x000fe20003800000 */
[----:B------:R-:W-:Y:S02]  /*7760*/  UIMAD UR7, UR5, UR22, URZ ;  /* 0x00000016050772a4 */ /* 0x000fe4000f8e023f */
[----:B------:R-:W-:Y:S02]  /*7770*/  UIADD3 UR9, UR9, UR6, URZ ;  /* 0x0000000609097290 */ /* 0x000fe4000fffe03f */
[----:B------:R-:W-:-:S02]  /*7780*/  UIMAD.WIDE.U32 UR12, UR20, UR14, URZ ;  /* 0x0000000e140c72a5 */ /* 0x000fc4000f8e003f */
[----:B------:R-:W-:Y:S01]  /*7790*/  UIMAD UR6, UR21, UR23, UR7 ;  /* 0x00000017150672a4 */ /* 0x000fe2000f8e0207 */
[----:B------:R-:W-:Y:S01]  /*77a0*/  ULDC.64 UR14, c[0x0][0x738] ;  /* 0x0001ce00000e7ab9 */ /* 0x000fe20000000a00 */
[----:B------:R-:W-:Y:S02]  /*77b0*/  UIMAD.WIDE.U32 UR22, UR21, UR22, UR8 ;  /* 0x00000016151672a5 */ /* 0x000fe4000f8e0008 */
[----:B------:R-:W-:Y:S02]  /*77c0*/  UIMAD UR5, UR5, UR14, URZ ;  /* 0x0000000e050572a4 */ /* 0x000fe4000f8e023f */
[----:B------:R-:W-:Y:S01]  /*77d0*/  UIADD3 UR13, UR13, UR10, URZ ;  /* 0x0000000a0d0d7290 */ /* 0x000fe2000fffe03f */
[----:B------:R-:W-:Y:S01]  /*77e0*/  @UP0 ULDC UR8, c[0x0][0x2ec] ;  /* 0x0000bb0000080ab9 */ /* 0x000fe20000000800 */
[----:B------:R-:W-:Y:S02]  /*77f0*/  UIMAD UR5, UR21, UR15, UR5 ;  /* 0x0000000f150572a4 */ /* 0x000fe4000f8e0205 */
[----:B------:R-:W-:-:S02]  /*7800*/  UIMAD.WIDE.U32 UR8, UR20, UR8, URZ ;  /* 0x00000008140872a5 */ /* 0x000fc4000f8e003f */
[----:B------:R-:W-:Y:S01]  /*7810*/  UIMAD.WIDE.U32 UR14, UR21, UR14, UR12 ;  /* 0x0000000e150e72a5 */ /* 0x000fe2000f8e000c */
[----:B------:R-:W-:Y:S02]  /*7820*/  @UP0 ULDC UR7, c[0x0][0x2f0] ;  /* 0x0000bc0000070ab9 */ /* 0x000fe40000000800 */
[----:B------:R-:W-:Y:S01]  /*7830*/  UMOV UR12, UR20 ;  /* 0x00000014000c7c82 */ /* 0x000fe20008000000 */
        /* <DEDUP_REMOVED lines=9> */
.L_x_2247:
        /* <DEDUP_REMOVED lines=15> */
.L_x_2220:
        /* <DEDUP_REMOVED lines=67> */
[----:B------:R-:W-:Y:S01]  /*7df0*/  ISETP.GE.AND P1, PT, R4, R6, PT ;  /* 0x000000060400720c */ /* 0x000fe20003f26270 */
[----:B------:R-:W-:Y:S01]  /*7e00*/  UTMALDG.4D [UR16], [UR48], desc[UR50] ;  /* 0x00003210300075b4 */ /* 0x000fe20008019000 */
[----:B------:R-:W-:Y:S01]  /*7e10*/  UMOV UR60, UR12 ;  /* 0x0000000c003c7c82 */ /* 0x000fe20008000000 */
[----:B------:R-:W-:Y:S01]  /*7e20*/  UMOV UR61, UR21 ;  /* 0x00000015003d7c82 */ /* 0x000fe20008000000 */
[----:B------:R1:W-:Y:S01]  /*7e30*/  UTMALDG.4D [UR40], [UR48], desc[UR50] ;  /* 0x00003228300075b4 */ /* 0x0003e20008019000 */
[----:B------:R-:W-:Y:S01]  /*7e40*/  UTMALDG.4D [UR24], [UR48], desc[UR50] ;  /* 0x00003218300075b4 */ /* 0x000fe20008019000 */
[----:B------:R2:W-:Y:S01]  /*7e50*/  UBLKCP.S.G [UR56], [UR32], UR7 ;  /* 0x00000038200073ba */ /* 0x0005e20008000207 */
[----:B------:R3:W-:Y:S01]  /*7e60*/  SYNCS.ARRIVE.TRANS64 RZ, [R16+URZ+0x26800], R5 ;  /* 0x0268000510ff79a7 */ /* 0x0007e2000800003f */
[----:B------:R4:W-:Y:S01]  /*7e70*/  UTMALDG.4D [UR8], [UR46], desc[UR54] ;  /* 0x000036082e0075b4 */ /* 0x0009e20008019000 */
[----:B-1----:R-:W-:Y:S01]  /*7e80*/  UIADD3 UR40, UR8, 0x4000, URZ ;  /* 0x0000400008287890 */ /* 0x002fe2000fffe03f */
[----:B------:R-:W-:Y:S01]  /*7e90*/  UMOV UR42, 0x40 ;  /* 0x00000040002a7882 */ /* 0x000fe20000000000 */
[----:B------:R-:W-:Y:S01]  /*7ea0*/  UMOV UR43, UR11 ;  /* 0x0000000b002b7c82 */ /* 0x000fe20008000000 */
[----:B------:R-:W-:Y:S01]  /*7eb0*/  UMOV UR44, UR12 ;  /* 0x0000000c002c7c82 */ /* 0x000fe20008000000 */
[----:B------:R-:W-:Y:S01]  /*7ec0*/  UMOV UR41, UR9 ;  /* 0x0000000900297c82 */ /* 0x000fe20008000000 */
[----:B--2---:R-:W-:-:S02]  /*7ed0*/  UIADD3 UR32, UR8, 0x1000, URZ ;  /* 0x0000100008207890 */ /* 0x004fc4000fffe03f */
        /* <DEDUP_REMOVED lines=17> */
[----:B-1----:R-:W-:Y:S01]  /*7ff0*/  UIADD3 UR32, UR8, 0x6000, URZ ;  /* 0x0000600008207890 */ /* 0x002fe2000fffe03f */
        /* <DEDUP_REMOVED lines=8> */
[----:B---3--:R-:W-:Y:S05]  /*8080*/  @P1 BRA `(.L_x_2221) ;  /* 0x0000001000f41947 */ /* 0x008fea0003800000 */
        /* <DEDUP_REMOVED lines=10> */
[----:B------:R2:W-:Y:S01]  /*8130*/  STL [R1], R5 ;  /* 0x0000000501007387 */ /* 0x0005e20000100800 */
[----:B-1----:R-:W-:Y:S01]  /*8140*/  LOP3.LUT R6, R6, 0x1f, RZ, 0xc0, !PT ;  /* 0x0000001f06067812 */ /* 0x002fe200078ec0ff */
[----:B------:R-:W-:Y:S06]  /*8150*/  @!P1 BRA `(.L_x_2222) ;  /* 0x0000000c00209947 */ /* 0x000fec0003800000 */
[----:B------:R-:W-:Y:S01]  /*8160*/  R2UR UR8, R5 ;  /* 0x00000000050872ca */ /* 0x000fe200000e0000 */
[----:B------:R-:W-:Y:S02]  /*8170*/  IMAD.MOV.U32 R0, RZ, RZ, R4 ;  /* 0x000000ffff007224 */ /* 0x000fe400078e0004 */
[----:B------:R-:W-:-:S10]  /*8180*/  IMAD.MOV.U32 R11, RZ, RZ, 0x1 ;  /* 0x00000001ff0b7424 */ /* 0x000fd400078e00ff */
[----:B------:R-:W-:-:S06]  /*8190*/  UIADD3 UR7, UR7, -UR8, URZ ;  /* 0x8000000807077290 */ /* 0x000fcc000fffe03f */
[----:B------:R-:W-:-:S07]  /*81a0*/  IMAD.U32 R20, RZ, RZ, UR7 ;  /* 0x00000007ff147e24 */ /* 0x000fce000f8e00ff */
.L_x_2231:
[----:B--234-:R-:W-:-:S04]  /*81b0*/  SHF.L.U32 R21, R11, 0x1f, RZ ;  /* 0x0000001f0b157819 */ /* 0x01cfc800000006ff */
[----:B------:R-:W1:Y:S02]  /*81c0*/  SYNCS.PHASECHK.TRANS64.TRYWAIT P1, [R16+URZ+0x26840], R21 ;  /* 0x02684015100075a7 */ /* 0x000e64000802017f */
[----:B-1----:R-:W-:Y:S05]  /*81d0*/  @!P1 BRA `(.L_x_2223) ;  /* 0x0000001800ac9947 */ /* 0x002fea0003800000 */
.L_x_2248:
[----:B------:R-:W-:Y:S05]  /*81e0*/  @P0 BRA `(.L_x_2224) ;  /* 0x0000000000140947 */ /* 0x000fea0003800000 */
[----:B------:R-:W-:Y:S01]  /*81f0*/  ISETP.NE.AND P1, PT, R6, RZ, PT ;  /* 0x000000ff0600720c */ /* 0x000fe20003f25270 */
[----:B------:R-:W-:-:S04]  /*8200*/  IMAD.MOV.U32 R3, RZ, RZ, 0x3100 ;  /* 0x00003100ff037424 */ /* 0x000fc800078e00ff */
[----:B------:R3:W-:Y:S08]  /*8210*/  SYNCS.ARRIVE.TRANS64 RZ, [R16+URZ+0x26830], R3 ;  /* 0x0268300310ff79a7 */ /* 0x0007f0000800003f */
[----:B------:R-:W-:Y:S05]  /*8220*/  @!P1 BRA `(.L_x_2224) ;  /* 0x0000000000049947 */ /* 0x000fea0003800000 */
[----:B------:R-:W-:Y:S01]  /*8230*/  BPT.TRAP 0x1 ;  /* 0x000000040000795c */ /* 0x000fe20000300000 */
.L_x_2224:
        /* <DEDUP_REMOVED lines=43> */
.L_x_2249:
[----:B------:R-:W-:Y:S05]  /*84f0*/  @P0 BRA `(.L_x_2226) ;  /* 0x0000000000140947 */ /* 0x000fea0003800000 */
[----:B------:R-:W-:Y:S01]  /*8500*/  ISETP.NE.AND P1, PT, R6, RZ, PT ;  /* 0x000000ff0600720c */ /* 0x000fe20003f25270 */
[----:B------:R-:W-:-:S04]  /*8510*/  IMAD.MOV.U32 R2, RZ, RZ, 0x3100 ;  /* 0x00003100ff027424 */ /* 0x000fc800078e00ff */
[----:B------:R3:W-:Y:S08]  /*8520*/  SYNCS.ARRIVE.TRANS64 RZ, [R16+URZ+0x26818], R2 ;  /* 0x0268180210ff79a7 */ /* 0x0007f0000800003f */
[----:B------:R-:W-:Y:S05]  /*8530*/  @!P1 BRA `(.L_x_2226) ;  /* 0x0000000000049947 */ /* 0x000fea0003800000 */
[----:B------:R-:W-:Y:S01]  /*8540*/  BPT.TRAP 0x1 ;  /* 0x000000040000795c */ /* 0x000fe20000300000 */
.L_x_2226:
        /* <DEDUP_REMOVED lines=43> */
.L_x_2250:
[----:B------:R-:W-:Y:S05]  /*8800*/  @P0 BRA `(.L_x_2228) ;  /* 0x0000000000140947 */ /* 0x000fea0003800000 */
[----:B------:R-:W-:Y:S01]  /*8810*/  ISETP.NE.AND P1, PT, R6, RZ, PT ;  /* 0x000000ff0600720c */ /* 0x000fe20003f25270 */
[----:B-123--:R-:W-:-:S04]  /*8820*/  IMAD.MOV.U32 R21, RZ, RZ, 0x3100 ;  /* 0x00003100ff157424 */ /* 0x00efc800078e00ff */
[----:B------:R4:W-:Y:S08]  /*8830*/  SYNCS.ARRIVE.TRANS64 RZ, [R16+URZ+0x26838], R21 ;  /* 0x0268381510ff79a7 */ /* 0x0009f0000800003f */
[----:B------:R-:W-:Y:S05]  /*8840*/  @!P1 BRA `(.L_x_2228) ;  /* 0x0000000000049947 */ /* 0x000fea0003800000 */
[----:B------:R-:W-:Y:S01]  /*8850*/  BPT.TRAP 0x1 ;  /* 0x000000040000795c */ /* 0x000fe20000300000 */
.L_x_2228:
        /* <DEDUP_REMOVED lines=38> */
.L_x_2252:
[----:B------:R-:W-:Y:S05]  /*8ac0*/  @P0 BRA `(.L_x_2230) ;  /* 0x0000000000140947 */ /* 0x000fea0003800000 */
[----:B------:R-:W-:Y:S01]  /*8ad0*/  ISETP.NE.AND P1, PT, R6, RZ, PT ;  /* 0x000000ff0600720c */ /* 0x000fe20003f25270 */
[----:B------:R-:W-:-:S04]  /*8ae0*/  IMAD.MOV.U32 R5, RZ, RZ, 0x3100 ;  /* 0x00003100ff057424 */ /* 0x000fc800078e00ff */
[----:B------:R1:W-:Y:S08]  /*8af0*/  SYNCS.ARRIVE.TRANS64 RZ, [R16+URZ+0x26810], R5 ;  /* 0x0268100510ff79a7 */ /* 0x0003f0000800003f */
[----:B------:R-:W-:Y:S05]  /*8b00*/  @!P1 BRA `(.L_x_2230) ;  /* 0x0000000000049947 */ /* 0x000fea0003800000 */
[----:B------:R-:W-:Y:S01]  /*8b10*/  BPT.TRAP 0x1 ;  /* 0x000000040000795c */ /* 0x000fe20000300000 */
.L_x_2230:
        /* <DEDUP_REMOVED lines=44> */
.L_x_2222:
[----:B--2---:R-:W2:Y:S01]  /*8de0*/  LDL.LU R5, [R1] ;  /* 0x0000000001057983 */ /* 0x004ea20000300800 */
[----:B------:R-:W-:-:S04]  /*8df0*/  IMAD.U32 R4, RZ, RZ, UR4 ;  /* 0x00000004ff047e24 */ /* 0x000fc8000f8e00ff */
[----:B------:R-:W-:Y:S01]  /*8e00*/  VIADD R4, R4, 0xffffffff ;  /* 0xffffffff04047836 */ /* 0x000fe20000000000 */
[----:B--2---:R-:W-:-:S13]  /*8e10*/  ISETP.NE.AND P1, PT, R5, RZ, PT ;  /* 0x000000ff0500720c */ /* 0x004fda0003f25270 */
[----:B------:R-:W-:Y:S05]  /*8e20*/  @!P1 BRA `(.L_x_2221) ;  /* 0x00000004008c9947 */ /* 0x000fea0003800000 */
[----:B------:R-:W-:-:S04]  /*8e30*/  SHF.L.U32 R13, R11, 0x1f, RZ ;  /* 0x0000001f0b0d7819 */ /* 0x000fc800000006ff */
[----:B------:R-:W1:Y:S02]  /*8e40*/  SYNCS.PHASECHK.TRANS64.TRYWAIT P1, [R16+URZ+0x26840], R13 ;  /* 0x0268400d100075a7 */ /* 0x000e64000802017f */
[----:B-1----:R-:W-:Y:S05]  /*8e50*/  @!P1 BRA `(.L_x_2232) ;  /* 0x0000000c00e09947 */ /* 0x002fea0003800000 */
.L_x_2253:
[----:B------:R-:W-:Y:S05]  /*8e60*/  @P0 BRA `(.L_x_2233) ;  /* 0x0000000000140947 */ /* 0x000fea0003800000 */
[----:B------:R-:W-:Y:S01]  /*8e70*/  ISETP.NE.AND P1, PT, R6, RZ, PT ;  /* 0x000000ff0600720c */ /* 0x000fe20003f25270 */
[----:B------:R-:W-:-:S04]  /*8e80*/  IMAD.MOV.U32 R5, RZ, RZ, 0x3100 ;  /* 0x00003100ff057424 */ /* 0x000fc800078e00ff */
[----:B------:R2:W-:Y:S08]  /*8e90*/  SYNCS.ARRIVE.TRANS64 RZ, [R16+URZ+0x26830], R5 ;  /* 0x0268300510ff79a7 */ /* 0x0005f0000800003f */
[----:B------:R-:W-:Y:S05]  /*8ea0*/  @!P1 BRA `(.L_x_2233) ;  /* 0x0000000000049947 */ /* 0x000fea0003800000 */
[----:B------:R-:W-:Y:S01]  /*8eb0*/  BPT.TRAP 0x1 ;  /* 0x000000040000795c */ /* 0x000fe20000300000 */
.L_x_2233:
        /* <DEDUP_REMOVED lines=38> */
[----:B------:R-:W5:Y:S02]  /*9120*/  SYNCS.PHASECHK.TRANS64.TRYWAIT P1, [R16+URZ+0x26828], R13 ;  /* 0x0268280d100075a7 */ /* 0x000f64000802017f */
[----:B--2--5:R-:W-:Y:S05]  /*9130*/  @!P1 BRA `(.L_x_2234) ;  /* 0x0000000c003c9947 */ /* 0x024fea0003800000 */
.L_x_2254:
[----:B------:R-:W-:Y:S05]  /*9140*/  @P0 BRA `(.L_x_2235) ;  /* 0x0000000000140947 */ /* 0x000fea0003800000 */
[----:B------:R-:W-:Y:S01]  /*9150*/  ISETP.NE.AND P0, PT, R6, RZ, PT ;  /* 0x000000ff0600720c */ /* 0x000fe20003f05270 */
[----:B------:R-:W-:-:S04]  /*9160*/  IMAD.MOV.U32 R5, RZ, RZ, 0x3100 ;  /* 0x00003100ff057424 */ /* 0x000fc800078e00ff */
[----:B------:R1:W-:Y:S08]  /*9170*/  SYNCS.ARRIVE.TRANS64 RZ, [R16+URZ+0x26818], R5 ;  /* 0x0268180510ff79a7 */ /* 0x0003f0000800003f */
[----:B------:R-:W-:Y:S05]  /*9180*/  @!P0 BRA `(.L_x_2235) ;  /* 0x0000000000048947 */ /* 0x000fea0003800000 */
[----:B------:R-:W-:Y:S01]  /*9190*/  BPT.TRAP 0x1 ;  /* 0x000000040000795c */ /* 0x000fe20000300000 */
.L_x_2235:
        /* <DEDUP_REMOVED lines=14> */
[----:B------:R-:W-:-:S02]  /*9280*/  IMAD.U32 R6, RZ, RZ, UR4 ;  /* 0x00000004ff067e24 */ /* 0x000fc4000f8e00ff */
[----:B------:R-:W-:Y:S01]  /*9290*/  IMAD.MOV.U32 R19, RZ, RZ, 0x1 ;  /* 0x00000001ff137424 */ /* 0x000fe200078e00ff */
[----:B------:R-:W-:Y:S01]  /*92a0*/  UIADD3 UR8, UP0, UR35, UR22, URZ ;  /* 0x0000001623087290 */ /* 0x000fe2000ff1e03f */
[----:B------:R-:W-:Y:S01]  /*92b0*/  VIADD R6, R6, 0xffffffff ;  /* 0xffffffff06067836 */ /* 0x000fe20000000000 */
[----:B------:R-:W-:Y:S02]  /*92c0*/  UIADD3 UR32, UR40, 0x15000, URZ ;  /* 0x0001500028207890 */ /* 0x000fe4000fffe03f */
[----:B------:R-:W-:Y:S02]  /*92d0*/  ULEA.HI.X.SX32 UR7, UR35, UR7, 0x1, UP0 ;  /* 0x0000000723077291 */ /* 0x000fe400080f0e3f */
[----:B-1----:R-:W-:Y:S01]  /*92e0*/  IMAD.U32 R5, RZ, RZ, UR8 ;  /* 0x00000008ff057e24 */ /* 0x002fe2000f8e00ff */
        /* <DEDUP_REMOVED lines=9> */
[----:B------:R-:W-:Y:S01]  /*9380*/  R2UR UR42, R10 ;  /* 0x000000000a2a72ca */ /* 0x000fe200000e0000 */
[----:B------:R-:W-:Y:S01]  /*9390*/  UMOV UR25, UR33 ;  /* 0x0000002100197c82 */ /* 0x000fe20008000000 */
[----:B------:R-:W-:Y:S01]  /*93a0*/  R2UR UR43, R9 ;  /* 0x00000000092b72ca */ /* 0x000fe200000e0000 */
[----:B------:R-:W-:Y:S01]  /*93b0*/  UMOV UR27, UR35 ;  /* 0x00000023001b7c82 */ /* 0x000fe20008000000 */
[----:B------:R-:W-:Y:S01]  /*93c0*/  UMOV UR17, UR33 ;  /* 0x0000002100117c82 */ /* 0x000fe20008000000 */
[----:B------:R1:W-:Y:S01]  /*93d0*/  UTMALDG.4D [UR32], [UR8], desc[UR30] ;  /* 0x00001e20080075b4 */ /* 0x0003e20008019000 */
[----:B------:R-:W-:Y:S01]  /*93e0*/  UMOV UR19, UR35 ;  /* 0x0000002300137c82 */ /* 0x000fe20008000000 */
[----:B------:R-:W-:Y:S01]  /*93f0*/  UMOV UR41, UR33 ;  /* 0x0000002100297c82 */ /* 0x000fe20008000000 */
[----:B------:R-:W-:Y:S01]  /*9400*/  UMOV UR7, 0x10 ;  /* 0x0000001000077882 */ /* 0x000fe20000000000 */
[----:B------:R-:W-:Y:S01]  /*9410*/  IMAD.MOV.U32 R4, RZ, RZ, R6 ;  /* 0x000000ffff047224 */ /* 0x000fe200078e0006 */
[----:B------:R1:W-:Y:S01]  /*9420*/  UTMALDG.4D [UR24], [UR8], desc[UR30] ;  /* 0x00001e18080075b4 */ /* 0x0003e20008019000 */
[----:B------:R1:W-:Y:S04]  /*9430*/  UTMALDG.4D [UR16], [UR8], desc[UR30] ;  /* 0x00001e10080075b4 */ /* 0x0003e80008019000 */
[----:B------:R1:W-:Y:S02]  /*9440*/  UBLKCP.S.G [UR40], [UR42], UR7 ;  /* 0x000000282a0073ba */ /* 0x0003e40008000207 */
[----:B-1----:R-:W-:Y:S01]  /*9450*/  NOP ;  /* 0x0000000000007918 */ /* 0x002fe20000000000 */
.L_x_2221:
[----:B------:R-:W1:Y:S01]  /*9460*/  S2R R0, SR_TID.X ;  /* 0x0000000000007919 */ /* 0x000e620000002100 */
[----:B------:R-:W-:Y:S01]  /*9470*/  IMAD R3, R19, 0x8, R16 ;  /* 0x0000000813037824 */ /* 0x000fe200078e0210 */
[----:B-1----:R-:W-:Y:S02]  /*9480*/  LOP3.LUT R2, R0, 0x7f, RZ, 0xc0, !PT ;  /* 0x0000007f00027812 */ /* 0x002fe400078ec0ff */
[----:B------:R-:W-:Y:S02]  /*9490*/  SHF.L.U32 R0, R11, 0x1f, RZ ;  /* 0x0000001f0b007819 */ /* 0x000fe400000006ff */
[----:B------:R-:W-:Y:S02]  /*94a0*/  ISETP.NE.AND P1, PT, R2, RZ, PT ;  /* 0x000000ff0200720c */ /* 0x000fe40003f25270 */
[----:B------:R-:W1:Y:S02]  /*94b0*/  SYNCS.PHASECHK.TRANS64.TRYWAIT P0, [R3+URZ+0x26840], R0 ;  /* 0x02684000030075a7 */ /* 0x000e64000800017f */
[----:B-1----:R-:W-:Y:S09]  /*94c0*/  @!P0 BRA `(.L_x_2236) ;  /* 0x00000008006c8947 */ /* 0x002ff20003800000 */
.L_x_2255:
[----:B------:R-:W-:Y:S05]  /*94d0*/  @P1 BRA `(.L_x_2237) ;  /* 0x0000000000181947 */ /* 0x000fea0003800000 */
[----:B------:R-:W1:Y:S01]  /*94e0*/  S2R R2, SR_TID.X ;  /* 0x0000000000027919 */ /* 0x000e620000002100 */
[----:B------:R-:W-:-:S04]  /*94f0*/  IMAD.MOV.U32 R0, RZ, RZ, 0x3100 ;  /* 0x00003100ff007424 */ /* 0x000fc800078e00ff */
[----:B------:R1:W-:Y:S02]  /*9500*/  SYNCS.ARRIVE.TRANS64 RZ, [R3+URZ+0x26830], R0 ;  /* 0x0268300003ff79a7 */ /* 0x0003e4000800003f */
[----:B-1----:R-:W-:-:S13]  /*9510*/  LOP3.LUT P0, RZ, R2, 0x1f, RZ, 0xc0, !PT ;  /* 0x0000001f02ff7812 */ /* 0x002fda000780c0ff */
[----:B------:R-:W-:Y:S05]  /*9520*/  @!P0 BRA `(.L_x_2237) ;  /* 0x0000000000048947 */ /* 0x000fea0003800000 */
[----:B------:R-:W-:Y:S01]  /*9530*/  BPT.TRAP 0x1 ;  /* 0x000000040000795c */ /* 0x000fe20000300000 */
.L_x_2237:
[----:B------:R-:W-:Y:S01]  /*9540*/  R2UR UR35, R4 ;  /* 0x00000000042372ca */ /* 0x000fe200000e0000 */
[C-C-:B------:R-:W-:Y:S01]  /*9550*/  IMAD R0, R19.reuse, 0x3000, R16.reuse ;  /* 0x0000300013007824 */ /* 0x140fe200078e0210 */
[----:B------:R-:W-:Y:S01]  /*9560*/  IADD3 R8, P0, R8, 0x1f0, RZ ;  /* 0x000001f008087810 */ /* 0x000fe20007f1e0ff */
[----:B--234-:R-:W-:Y:S01]  /*9570*/  IMAD R16, R19, 0x100, R16 ;  /* 0x0000010013107824 */ /* 0x01cfe200078e0210 */
        /* <DEDUP_REMOVED lines=43> */
.L_x_2218:
[----:B------:R-:W-:Y:S05]  /*9830*/  BSYNC B1 ;  /* 0x0000000000017941 */ /* 0x000fea0003800000 */
.L_x_2217:
[----:B------:R-:W-:-:S03]  /*9840*/  UMOV UR7, 0xffffffff ;  /* 0xffffffff00077882 */ /* 0x000fc60000000000 */
[----:B------:R-:W-:Y:S05]  /*9850*/  BRA.DIV UR7, `(.L_x_2238) ;  /* 0x00000006079c7947 */ /* 0x000fea000b800000 */
[----:B------:R-:W-:-:S13]  /*9860*/  ELECT P6, URZ, PT ;  /* 0x00000000003f782f */ /* 0x000fda00038c0000 */
.L_x_2258:
[----:B------:R-:W-:Y:S05]  /*9870*/  @!P6 BRA `(.L_x_2191) ;  /* 0x000000000084e947 */ /* 0x000fea0003800000 */
[----:B------:R-:W-:-:S06]  /*9880*/  ULOP3.LUT UR7, UR38, 0x2, URZ, 0xfc, !UPT ;  /* 0x0000000226077892 */ /* 0x000fcc000f8efc3f */
[----:B------:R-:W-:-:S05]  /*9890*/  IMAD.U32 R2, RZ, RZ, UR7 ;  /* 0x00000007ff027e24 */ /* 0x000fca000f8e00ff */
[----:B------:R-:W-:-:S13]  /*98a0*/  ISETP.NE.AND P2, PT, R2, 0x3, PT ;  /* 0x000000030200780c */ /* 0x000fda0003f45270 */
[----:B------:R-:W-:Y:S05]  /*98b0*/  @!P2 BRA `(.L_x_2239) ;  /* 0x000000000004a947 */ /* 0x000fea0003800000 */
[----:B------:R-:W-:Y:S01]  /*98c0*/  BPT.TRAP 0x1 ;  /* 0x000000040000795c */ /* 0x000fe20000300000 */
.L_x_2239:
        /* <DEDUP_REMOVED lines=15> */
.L_x_2259:
[----:B------:R-:W2:Y:S02]  /*99c0*/  SYNCS.PHASECHK.TRANS64.TRYWAIT P0, [R3+URZ], R2 ;  /* 0x00000002030075a7 */ /* 0x000ea4000800017f */
[----:B--2---:R-:W-:Y:S05]  /*99d0*/  @!P0 BRA `(.L_x_2241) ;  /* 0x0000000400708947 */ /* 0x004fea0003800000 */
.L_x_2260:
[----:B------:R-:W-:Y:S05]  /*99e0*/  @!P2 BRA `(.L_x_2242) ;  /* 0x000000000004a947 */ /* 0x000fea0003800000 */
[----:B------:R-:W-:Y:S01]  /*99f0*/  BPT.TRAP 0x1 ;  /* 0x000000040000795c */ /* 0x000fe20000300000 */
.L_x_2242:
[----:B--2---:R-:W-:-:S04]  /*9a00*/  VIADD R3, R7, 0x26840 ;  /* 0x0002684007037836 */ /* 0x004fc80000000000 */
[----:B------:R-:W-:-:S04]  /*9a10*/  IMAD R0, R0, 0x8, R3 ;  /* 0x0000000800007824 */ /* 0x000fc800078e0203 */
[----:B------:R-:W2:Y:S02]  /*9a20*/  SYNCS.PHASECHK.TRANS64.TRYWAIT P0, [R0+URZ], R5 ;  /* 0x00000005000075a7 */ /* 0x000ea4000800017f */
[----:B--2---:R-:W-:Y:S05]  /*9a30*/  @!P0 BRA `(.L_x_2243) ;  /* 0x00000004006c8947 */ /* 0x004fea0003800000 */
.L_x_2261:
[----:B------:R-:W-:-:S07]  /*9a40*/  IMAD R3, R4, 0x8, R3 ;  /* 0x0000000804037824 */ /* 0x000fce00078e0203 */
.L_x_2244:
[----:B---3--:R3:W4:Y:S02]  /*9a50*/  SYNCS.PHASECHK.TRANS64.TRYWAIT P0, [R3+URZ], R2 ;  /* 0x00000002030075a7 */ /* 0x008724000800017f */
[----:B----4-:R-:W-:Y:S05]  /*9a60*/  @!P0 NANOSLEEP.SYNCS 0x989680 ;  /* 0x009896800000895d */ /* 0x010fea0003900000 */
[----:B------:R-:W4:Y:S02]  /*9a70*/  @!P0 SYNCS.PHASECHK.TRANS64 P0, [R3+URZ], R2 ;  /* 0x00000002030085a7 */ /* 0x000f24000800007f */
[----:B----4-:R-:W-:Y:S05]  /*9a80*/  @!P0 BRA `(.L_x_2244) ;  /* 0xfffffffc00f08947 */ /* 0x010fea000383ffff */
.L_x_2191:
[----:B------:R-:W-:Y:S05]  /*9a90*/  BSYNC B0 ;  /* 0x0000000000007941 */ /* 0x000fea0003800000 */
.L_x_2189:
[----:B------:R-:W-:Y:S05]  /*9aa0*/  EXIT ;  /* 0x000000000000794d */ /* 0x000fea0003800000 */
.L_x_2159:
[----:B------:R-:W-:Y:S02]  /*9ab0*/  IMAD.MOV.U32 R13, RZ, RZ, R17 ;  /* 0x000000ffff0d7224 */ /* 0x000fe400078e0011 */
[----:B------:R-:W-:Y:S02]  /*9ac0*/  IMAD.MOV.U32 R12, RZ, RZ, RZ ;  /* 0x000000ffff0c7224 */ /* 0x000fe400078e00ff */
[----:B------:R-:W-:Y:S02]  /*9ad0*/  IMAD.MOV.U32 R11, RZ, RZ, 0x1f ;  /* 0x0000001fff0b7424 */ /* 0x000fe400078e00ff */
[----:B------:R-:W-:-:S07]  /*9ae0*/  IMAD.MOV.U32 R15, RZ, RZ, -0x1 ;  /* 0xffffffffff0f7424 */ /* 0x000fce00078e00ff */
[----:B------:R-:W-:Y:S05]  /*9af0*/  WARPSYNC.COLLECTIVE R15, `(.L_x_2245) ;  /* 0x000000000f087348 */ /* 0x000fea0003c00000 */
[----:B------:R1:W2:Y:S02]  /*9b00*/  SHFL.IDX P6, R14, R13, R12, R11 ;  /* 0x0000000c0d0e7389 */ /* 0x0002a400000c000b */
[----:B-12---:R-:W-:Y:S01]  /*9b10*/  ENDCOLLECTIVE ;  /* 0x000000000000791b */ /* 0x006fe20003800000 */
.L_x_2245:
[----:B------:R-:W-:Y:S05]  /*9b20*/  BRA `(.L_x_2246) ;  /* 0xffffff7400c47947 */ /* 0x000fea000383ffff */
.L_x_2161:
[----:B--2---:R2:W3:Y:S02]  /*9b30*/  SYNCS.PHASECHK.TRANS64.TRYWAIT P0, [R235+URZ+0x26800], R4 ;  /* 0x02680004eb0075a7 */ /* 0x0044e4000800017f */
[----:B---3--:R-:W-:Y:S05]  /*9b40*/  @!P0 NANOSLEEP.SYNCS 0x989680 ;  /* 0x009896800000895d */ /* 0x008fea0003900000 */
[----:B------:R-:W3:Y:S02]  /*9b50*/  @!P0 SYNCS.PHASECHK.TRANS64 P0, [R235+URZ+0x26800], R4 ;  /* 0x02680004eb0085a7 */ /* 0x000ee4000800007f */
[----:B---3--:R-:W-:Y:S05]  /*9b60*/  @!P0 BRA `(.L_x_2161) ;  /* 0xfffffffc00f08947 */ /* 0x008fea000383ffff */
[----:B------:R-:W-:Y:S05]  /*9b70*/  BRA `(.L_x_2160) ;  /* 0xffffff7400ec7947 */ /* 0x000fea000383ffff */
.L_x_2166:
[----:B--2---:R-:W-:-:S04]  /*9b80*/  IMAD.U32 R5, RZ, RZ, UR9 ;  /* 0x00000009ff057e24 */ /* 0x004fc8000f8e00ff */
[----:B------:R2:W3:Y:S03]  /*9b90*/  SYNCS.PHASECHK.TRANS64.TRYWAIT P1, [R5+URZ+0x26810], R120 ;  /* 0x02681078050075a7 */ /* 0x0004e6000802017f */
[----:B---3--:R-:W-:Y:S05]  /*9ba0*/  @!P1 NANOSLEEP.SYNCS 0x989680 ;  /* 0x009896800000995d */ /* 0x008fea0003900000 */
[----:B------:R-:W3:Y:S02]  /*9bb0*/  @!P1 SYNCS.PHASECHK.TRANS64 P1, [R5+URZ+0x26810], R120 ;  /* 0x02681078050095a7 */ /* 0x000ee4000802007f */
[----:B---3--:R-:W-:Y:S05]  /*9bc0*/  @!P1 BRA `(.L_x_2166) ;  /* 0xfffffffc00ec9947 */ /* 0x008fea000383ffff */
[----:B------:R-:W-:Y:S05]  /*9bd0*/  BRA `(.L_x_2165) ;  /* 0xffffff8000487947 */ /* 0x000fea000383ffff */
.L_x_2170:
[----:B------:R-:W-:-:S04]  /*9be0*/  IMAD.U32 R121, RZ, RZ, UR9 ;  /* 0x00000009ff797e24 */ /* 0x000fc8000f8e00ff */
[----:B------:R1:W1:Y:S03]  /*9bf0*/  SYNCS.PHASECHK.TRANS64.TRYWAIT P1, [R121+URZ+0x26830], R120 ;  /* 0x02683078790075a7 */ /* 0x000266000802017f */
[----:B-1----:R-:W-:Y:S05]  /*9c00*/  @!P1 NANOSLEEP.SYNCS 0x989680 ;  /* 0x009896800000995d */ /* 0x002fea0003900000 */
[----:B------:R-:W1:Y:S02]  /*9c10*/  @!P1 SYNCS.PHASECHK.TRANS64 P1, [R121+URZ+0x26830], R120 ;  /* 0x02683078790095a7 */ /* 0x000e64000802007f */
[----:B-1----:R-:W-:Y:S05]  /*9c20*/  @!P1 BRA `(.L_x_2170) ;  /* 0xfffffffc00ec9947 */ /* 0x002fea000383ffff */
[----:B------:R-:W-:Y:S05]  /*9c30*/  BRA `(.L_x_2169) ;  /* 0xffffff88000c7947 */ /* 0x000fea000383ffff */
.L_x_2219:
[----:B-1----:R1:W2:Y:S02]  /*9c40*/  SYNCS.PHASECHK.TRANS64.TRYWAIT P0, [R16+URZ+0x26820], R3 ;  /* 0x02682003100075a7 */ /* 0x0022a4000800017f */
[----:B--2---:R-:W-:Y:S05]  /*9c50*/  @!P0 NANOSLEEP.SYNCS 0x989680 ;  /* 0x009896800000895d */ /* 0x004fea0003900000 */
[----:B------:R-:W2:Y:S02]  /*9c60*/  @!P0 SYNCS.PHASECHK.TRANS64 P0, [R16+URZ+0x26820], R3 ;  /* 0x02682003100085a7 */ /* 0x000ea4000800007f */
[----:B--2---:R-:W-:Y:S05]  /*9c70*/  @!P0 BRA `(.L_x_2219) ;  /* 0xfffffffc00f08947 */ /* 0x004fea000383ffff */
[----:B------:R-:W-:Y:S05]  /*9c80*/  BRA `(.L_x_2247) ;  /* 0xffffffdc00107947 */ /* 0x000fea000383ffff */
.L_x_2223:
[----:B-1----:R1:W3:Y:S02]  /*9c90*/  SYNCS.PHASECHK.TRANS64.TRYWAIT P1, [R16+URZ+0x26840], R21 ;  /* 0x02684015100075a7 */ /* 0x0022e4000802017f */
[----:B---3--:R-:W-:Y:S05]  /*9ca0*/  @!P1 NANOSLEEP.SYNCS 0x989680 ;  /* 0x009896800000995d */ /* 0x008fea0003900000 */
[----:B------:R-:W3:Y:S02]  /*9cb0*/  @!P1 SYNCS.PHASECHK.TRANS64 P1, [R16+URZ+0x26840], R21 ;  /* 0x02684015100095a7 */ /* 0x000ee4000802007f */
[----:B---3--:R-:W-:Y:S05]  /*9cc0*/  @!P1 BRA `(.L_x_2223) ;  /* 0xfffffffc00f09947 */ /* 0x008fea000383ffff */
[----:B------:R-:W-:Y:S05]  /*9cd0*/  BRA `(.L_x_2248) ;  /* 0xffffffe400407947 */ /* 0x000fea000383ffff */
.L_x_2225:
[----:B--2---:R2:W3:Y:S02]  /*9ce0*/  SYNCS.PHASECHK.TRANS64.TRYWAIT P1, [R16+URZ+0x26828], R21 ;  /* 0x02682815100075a7 */ /* 0x0044e4000802017f */
[----:B---3--:R-:W-:Y:S05]  /*9cf0*/  @!P1 NANOSLEEP.SYNCS 0x989680 ;  /* 0x009896800000995d */ /* 0x008fea0003900000 */
[----:B------:R-:W3:Y:S02]  /*9d00*/  @!P1 SYNCS.PHASECHK.TRANS64 P1, [R16+URZ+0x26828], R21 ;  /* 0x02682815100095a7 */ /* 0x000ee4000802007f */
[----:B---3--:R-:W-:Y:S05]  /*9d10*/  @!P1 BRA `(.L_x_2225) ;  /* 0xfffffffc00f09947 */ /* 0x008fea000383ffff */
[----:B------:R-:W-:Y:S05]  /*9d20*/  BRA `(.L_x_2249) ;  /* 0xffffffe400f07947 */ /* 0x000fea000383ffff */
.L_x_2227:
[----:B---3--:R3:W4:Y:S02]  /*9d30*/  SYNCS.PHASECHK.TRANS64.TRYWAIT P1, [R16+URZ+0x26848], R21 ;  /* 0x02684815100075a7 */ /* 0x008724000802017f */
[----:B----4-:R-:W-:Y:S05]  /*9d40*/  @!P1 NANOSLEEP.SYNCS 0x989680 ;  /* 0x009896800000995d */ /* 0x010fea0003900000 */
[----:B------:R-:W4:Y:S02]  /*9d50*/  @!P1 SYNCS.PHASECHK.TRANS64 P1, [R16+URZ+0x26848], R21 ;  /* 0x02684815100095a7 */ /* 0x000f24000802007f */
[----:B----4-:R-:W-:Y:S05]  /*9d60*/  @!P1 BRA `(.L_x_2227) ;  /* 0xfffffffc00f09947 */ /* 0x010fea000383ffff */
[----:B------:R-:W-:Y:S05]  /*9d70*/  BRA `(.L_x_2250) ;  /* 0xffffffe800a07947 */ /* 0x000fea000383ffff */
.L_x_2229:
[----:B------:R-:W-:-:S07]  /*9d80*/  SHF.L.U32 R5, R11, 0x1f, RZ ;  /* 0x0000001f0b057819 */ /* 0x000fce00000006ff */
.L_x_2251:
[----:B------:R1:W1:Y:S02]  /*9d90*/  SYNCS.PHASECHK.TRANS64.TRYWAIT P1, [R16+URZ+0x26820], R5 ;  /* 0x02682005100075a7 */ /* 0x000264000802017f */
[----:B-1----:R-:W-:Y:S05]  /*9da0*/  @!P1 NANOSLEEP.SYNCS 0x989680 ;  /* 0x009896800000995d */ /* 0x002fea0003900000 */
[----:B------:R-:W1:Y:S02]  /*9db0*/  @!P1 SYNCS.PHASECHK.TRANS64 P1, [R16+URZ+0x26820], R5 ;  /* 0x02682005100095a7 */ /* 0x000e64000802007f */
[----:B-1----:R-:W-:Y:S05]  /*9dc0*/  @!P1 BRA `(.L_x_2251) ;  /* 0xfffffffc00f09947 */ /* 0x002fea000383ffff */
[----:B------:R-:W-:Y:S05]  /*9dd0*/  BRA `(.L_x_2252) ;  /* 0xffffffec00387947 */ /* 0x000fea000383ffff */
.L_x_2232:
[----:B-1----:R1:W2:Y:S02]  /*9de0*/  SYNCS.PHASECHK.TRANS64.TRYWAIT P1, [R16+URZ+0x26840], R13 ;  /* 0x0268400d100075a7 */ /* 0x0022a4000802017f */
[----:B--2---:R-:W-:Y:S05]  /*9df0*/  @!P1 NANOSLEEP.SYNCS 0x989680 ;  /* 0x009896800000995d */ /* 0x004fea0003900000 */
[----:B------:R-:W2:Y:S02]  /*9e00*/  @!P1 SYNCS.PHASECHK.TRANS64 P1, [R16+URZ+0x26840], R13 ;  /* 0x0268400d100095a7 */ /* 0x000ea4000802007f */
[----:B--2---:R-:W-:Y:S05]  /*9e10*/  @!P1 BRA `(.L_x_2232) ;  /* 0xfffffffc00f09947 */ /* 0x004fea000383ffff */
[----:B------:R-:W-:Y:S05]  /*9e20*/  BRA `(.L_x_2253) ;  /* 0xfffffff0000c7947 */ /* 0x000fea000383ffff */
.L_x_2234:
[----:B--2---:R2:W1:Y:S02]  /*9e30*/  SYNCS.PHASECHK.TRANS64.TRYWAIT P1, [R16+URZ+0x26828], R13 ;  /* 0x0268280d100075a7 */ /* 0x004464000802017f */
[----:B-1----:R-:W-:Y:S05]  /*9e40*/  @!P1 NANOSLEEP.SYNCS 0x989680 ;  /* 0x009896800000995d */ /* 0x002fea0003900000 */
[----:B------:R-:W1:Y:S02]  /*9e50*/  @!P1 SYNCS.PHASECHK.TRANS64 P1, [R16+URZ+0x26828], R13 ;  /* 0x0268280d100095a7 */ /* 0x000e64000802007f */
[----:B-1----:R-:W-:Y:S05]  /*9e60*/  @!P1 BRA `(.L_x_2234) ;  /* 0xfffffffc00f09947 */ /* 0x002fea000383ffff */
[----:B------:R-:W-:Y:S05]  /*9e70*/  BRA `(.L_x_2254) ;  /* 0xfffffff000b07947 */ /* 0x000fea000383ffff */
.L_x_2236:
[----:B------:R1:W1:Y:S02]  /*9e80*/  SYNCS.PHASECHK.TRANS64.TRYWAIT P0, [R3+URZ+0x26840], R0 ;  /* 0x02684000030075a7 */ /* 0x000264000800017f */
[----:B-1----:R-:W-:Y:S05]  /*9e90*/  @!P0 NANOSLEEP.SYNCS 0x989680 ;  /* 0x009896800000895d */ /* 0x002fea0003900000 */
[----:B------:R-:W1:Y:S02]  /*9ea0*/  @!P0 SYNCS.PHASECHK.TRANS64 P0, [R3+URZ+0x26840], R0 ;  /* 0x02684000030085a7 */ /* 0x000e64000800007f */
[----:B-1----:R-:W-:Y:S05]  /*9eb0*/  @!P0 BRA `(.L_x_2236) ;  /* 0xfffffffc00f08947 */ /* 0x002fea000383ffff */
[----:B------:R-:W-:Y:S05]  /*9ec0*/  BRA `(.L_x_2255) ;  /* 0xfffffff400807947 */ /* 0x000fea000383ffff */
.L_x_2238:
[----:B------:R-:W-:Y:S01]  /*9ed0*/  BSSY B1, `(.L_x_2256) ;  /* 0x0000006000017945 */ /* 0x000fe20003800000 */
[----:B------:R-:W-:-:S07]  /*9ee0*/  IMAD.MOV.U32 R15, RZ, RZ, -0x1 ;  /* 0xffffffffff0f7424 */ /* 0x000fce00078e00ff */
[----:B------:R-:W-:Y:S05]  /*9ef0*/  WARPSYNC.COLLECTIVE R15, `(.L_x_2257) ;  /* 0x000000000f0c7348 */ /* 0x000fea0003c00000 */
[----:B------:R-:W-:Y:S02]  /*9f00*/  ELECT P6, UR62, PT ;  /* 0x00000000003e782f */ /* 0x000fe400038c0000 */
[----:B------:R-:W-:Y:S01]  /*9f10*/  MOV R14, UR62 ;  /* 0x0000003e000e7c02 */ /* 0x000fe20008000f00 */
[----:B------:R-:W-:Y:S10]  /*9f20*/  ENDCOLLECTIVE ;  /* 0x000000000000791b */ /* 0x000ff40003800000 */
.L_x_2257:
[----:B------:R-:W-:Y:S05]  /*9f30*/  BSYNC B1 ;  /* 0x0000000000017941 */ /* 0x000fea0003800000 */
.L_x_2256:
[----:B------:R-:W-:Y:S05]  /*9f40*/  BRA `(.L_x_2258) ;  /* 0xfffffff800487947 */ /* 0x000fea000383ffff */
.L_x_2240:
[----:B-1----:R1:W2:Y:S02]  /*9f50*/  SYNCS.PHASECHK.TRANS64.TRYWAIT P0, [R6+URZ], R5 ;  /* 0x00000005060075a7 */ /* 0x0022a4000800017f */
[----:B--2---:R-:W-:Y:S05]  /*9f60*/  @!P0 NANOSLEEP.SYNCS 0x989680 ;  /* 0x009896800000895d */ /* 0x004fea0003900000 */
[----:B------:R-:W2:Y:S02]  /*9f70*/  @!P0 SYNCS.PHASECHK.TRANS64 P0, [R6+URZ], R5 ;  /* 0x00000005060085a7 */ /* 0x000ea4000800007f */
[----:B--2---:R-:W-:Y:S05]  /*9f80*/  @!P0 BRA `(.L_x_2240) ;  /* 0xfffffffc00f08947 */ /* 0x004fea000383ffff */
[----:B------:R-:W-:Y:S05]  /*9f90*/  BRA `(.L_x_2259) ;  /* 0xfffffff800887947 */ /* 0x000fea000383ffff */
.L_x_2241:
[----:B--2---:R2:W3:Y:S02]  /*9fa0*/  SYNCS.PHASECHK.TRANS64.TRYWAIT P0, [R3+URZ], R2 ;  /* 0x00000002030075a7 */ /* 0x0044e4000800017f */
[----:B---3--:R-:W-:Y:S05]  /*9fb0*/  @!P0 NANOSLEEP.SYNCS 0x989680 ;  /* 0x009896800000895d */ /* 0x008fea0003900000 */
[----:B------:R-:W3:Y:S02]  /*9fc0*/  @!P0 SYNCS.PHASECHK.TRANS64 P0, [R3+URZ], R2 ;  /* 0x00000002030085a7 */ /* 0x000ee4000800007f */
[----:B---3--:R-:W-:Y:S05]  /*9fd0*/  @!P0 BRA `(.L_x_2241) ;  /* 0xfffffffc00f08947 */ /* 0x008fea000383ffff */
[----:B------:R-:W-:Y:S05]  /*9fe0*/  BRA `(.L_x_2260) ;  /* 0xfffffff8007c7947 */ /* 0x000fea000383ffff */
.L_x_2243:
[----:B--2---:R2:W3:Y:S02]  /*9ff0*/  SYNCS.PHASECHK.TRANS64.TRYWAIT P0, [R0+URZ], R5 ;  /* 0x00000005000075a7 */ /* 0x0044e4000800017f */
[----:B---3--:R-:W-:Y:S05]  /*a000*/  @!P0 NANOSLEEP.SYNCS 0x989680 ;  /* 0x009896800000895d */ /* 0x008fea0003900000 */
[----:B------:R-:W3:Y:S02]  /*a010*/  @!P0 SYNCS.PHASECHK.TRANS64 P0, [R0+URZ], R5 ;  /* 0x00000005000085a7 */ /* 0x000ee4000800007f */
[----:B---3--:R-:W-:Y:S05]  /*a020*/  @!P0 BRA `(.L_x_2243) ;  /* 0xfffffffc00f08947 */ /* 0x008fea000383ffff */
[----:B------:R-:W-:Y:S05]  /*a030*/  BRA `(.L_x_2261) ;  /* 0xfffffff800807947 */ /* 0x000fea000383ffff */
.L_x_2262:
        /* <DEDUP_REMOVED lines=12> */
.L_x_3309:


//--------------------- .text._ZN7cutlass13device_kernelIN5flash11enable_sm90INS1_16FlashAttnBwdSm90INS1_25CollectiveMainloopBwdSm90ILi2ELi2ELi2EN4cute5tupleIJNS5_1CILi1EEES8_S8_EEENS6_IJNS7_ILi64EEENS7_ILi128EEENS7_ILi96EEEEEENS_10bfloat16_tEfNS_4arch4Sm90ELb1ELb0ELb1ELb0ELb1ELb1ELb0ELb0ELi2ELi1ELi2ELi1ELb1EEENS1_21CollectiveEpilogueBwdISD_SE_SG_Li256ELb0ELb0ELi1EEENS1_25SingleTileBwdLPTSchedulerILb0ELi128ELb1EEEEEEEEEvNT_6ParamsE --------------------------
	.section	.text._ZN7cutlass13device_kernelIN5flash11enable_sm90INS1_16FlashAttnBwdSm90INS1_25CollectiveMainloopBwdSm90ILi2ELi2ELi2EN4cute5tupleIJNS5_1CILi1EEES8_S8_EEENS6_IJNS7_ILi64EEENS7_ILi128EEENS7_ILi96EEEEEENS_10bfloat16_tEfNS_4arch4Sm90ELb1ELb0ELb1ELb0ELb1ELb1ELb0ELb0ELi2ELi1ELi2ELi1ELb1EEENS1_21CollectiveEpilogueBwdISD_SE_SG_Li256ELb0ELb0ELi1EEENS1_25SingleTileBwdLPTSchedulerILb0ELi128ELb1EEEEEEEEEvNT_6ParamsE,"ax",@progbits
	.align	128
.text._ZN7cutlass13device_kernelIN5flash11enable_sm90INS1_16FlashAttnBwdSm90INS1_25CollectiveMainloopBwdSm90ILi2ELi2ELi2EN4cute5tupleIJNS5_1CILi1EEES8_S8_EEENS6_IJNS7_ILi64EEENS7_ILi128EEENS7_ILi96EEEEEENS_10bfloat16_tEfNS_4arch4Sm90ELb1ELb0ELb1ELb0ELb1ELb1ELb0ELb0ELi2ELi1ELi2ELi1ELb1EEENS1_21CollectiveEpilogueBwdISD_SE_SG_Li256ELb0ELb0ELi1EEENS1_25SingleTileBwdLPTSchedulerILb0ELi128ELb1EEEEEEEEEvNT_6ParamsE:
        .type           _ZN7cutlass13device_kernelIN5flash11enable_sm90INS1_16FlashAttnBwdSm90INS1_25CollectiveMainloopBwdSm90ILi2ELi2ELi2EN4cute5tupleIJNS5_1CILi1EEES8_S8_EEENS6_IJNS7_ILi64EEENS7_ILi128EEENS7_ILi96EEEEEENS_10bfloat16_tEfNS_4arch4Sm90ELb1ELb0ELb1ELb0ELb1ELb1ELb0ELb0ELi2ELi1ELi2ELi1ELb1EEENS1_21CollectiveEpilogueBwdISD_SE_SG_Li256ELb0ELb0ELi1EEENS1_25SingleTileBwdLPTSchedulerILb0ELi128ELb1EEEEEEEEEvNT_6ParamsE,@function
        .size           _ZN7cutlass13device_kernelIN5flash11enable_sm90INS1_16FlashAttnBwdSm90INS1_25CollectiveMainloopBwdSm90ILi2ELi2ELi2EN4cute5tupleIJNS5_1CILi1EEES8_S8_EEENS6_IJNS7_ILi64EEENS7_ILi128EEENS7_ILi96EEEEEENS_10bfloat16_tEfNS_4arch4Sm90ELb1ELb0ELb1ELb0ELb1ELb1ELb0ELb0ELi2ELi1ELi2ELi1ELb1EEENS1_21CollectiveEpilogueBwdISD_SE_SG_Li256ELb0ELb0ELi1EEENS1_25SingleTileBwdLPTSchedulerILb0ELi128ELb1EEEEEEEEEvNT_6ParamsE,(.L_x_3310 - _ZN7cutlass13device_kernelIN5flash11enable_sm90INS1_16FlashAttnBwdSm90INS1_25CollectiveMainloopBwdSm90ILi2ELi2ELi2EN4cute5tupleIJNS5_1CILi1EEES8_S8_EEENS6_IJNS7_ILi64EEENS7_ILi128EEENS7_ILi96EEEEEENS_10bfloat16_tEfNS_4arch4Sm90ELb1ELb0ELb1ELb0ELb1ELb1ELb0ELb0ELi2ELi1ELi2ELi1ELb1EEENS1_21CollectiveEpilogueBwdISD_SE_SG_Li256ELb0ELb0ELi1EEENS1_25SingleTileBwdLPTSchedulerILb0ELi128ELb1EEEEEEEEEvNT_6ParamsE)
        .other          _ZN7cutlass13device_kernelIN5flash11enable_sm90INS1_16FlashAttnBwdSm90INS1_25CollectiveMainloopBwdSm90ILi2ELi2ELi2EN4cute5tupleIJNS5_1CILi1EEES8_S8_EEENS6_IJNS7_ILi64EEENS7_ILi128EEENS7_ILi96EEEEEENS_10bfloat16_tEfNS_4arch4Sm90ELb1ELb0ELb1ELb0ELb1ELb1ELb0ELb0ELi2ELi1ELi2ELi1ELb1EEENS1_21CollectiveEpilogueBwdISD_SE_SG_Li256ELb0ELb0ELi1EEENS1_25SingleTileBwdLPTSchedulerILb0ELi128ELb1EEEEEEEEEvNT_6ParamsE,@"STO_CUDA_ENTRY STV_DEFAULT"
_ZN7cutlass13device_kernelIN5flash11enable_sm90INS1_16FlashAttnBwdSm90INS1_25CollectiveMainloopBwdSm90ILi2ELi2ELi2EN4cute5tupleIJNS5_1CILi1EEES8_S8_EEENS6_IJNS7_ILi64EEENS7_ILi128EEENS7_ILi96EEEEEENS_10bfloat16_tEfNS_4arch4Sm90ELb1ELb0ELb1ELb0ELb1ELb1ELb0ELb0ELi2ELi1ELi2ELi1ELb1EEENS1_21CollectiveEpilogueBwdISD_SE_SG_Li256ELb0ELb0ELi1EEENS1_25SingleTileBwdLPTSchedulerILb0ELi128ELb1EEEEEEEEEvNT_6ParamsE:
        /* <DEDUP_REMOVED lines=30> */
.L_x_2264:
[----:B------:R-:W-:Y:S05]  /*01e0*/  BSYNC B0 ;  /* 0x0000000000007941 */ /* 0x000fea0003800000 */
.L_x_2263:
        /* <DEDUP_REMOVED lines=37> */
.L_x_2265:
        /* <DEDUP_REMOVED lines=22> */
.L_x_2266:
[----:B------:R-:W-:Y:S01]  /*05a0*/  PLOP3.LUT P0, PT, PT, PT, UP0, 0x80, 0x0 ;  /* 0x000000000000781c */ /* 0x000fe20003f0f008 */
[----:B------:R-:W-:Y:S01]  /*05b0*/  NOP ;  /* 0x0000000000007918 */ /* 0x000fe20000000000 */
[----:B------:R-:W-:Y:S01]  /*05c0*/  ULDC.64 UR46, c[0x0][0x208] ;  /* 0x00008200002e7ab9 */ /* 0x000fe20000000a00 */
[----:B-12-4-:R-:W-:Y:S10]  /*05d0*/  BAR.SYNC.DEFER_BLOCKING 0x0 ;  /* 0x0000000000007b1d */ /* 0x016ff40000010000 */
[----:B------:R-:W-:Y:S05]  /*05e0*/  @!P0 BRA `(.L_x_2267) ;  /* 0x0000005c00a48947 */ /* 0x000fea0003800000 */
.L_x_2268:
        /* <DEDUP_REMOVED lines=32> */
.L_x_2269:
[----:B------:R-:W-:Y:S01]  /*07f0*/  ULDC UR7, c[0x0][0xb44] ;  /* 0x0002d10000077ab9 */ /* 0x000fe20000000800 */
[----:B------:R-:W-:Y:S01]  /*0800*/  UMOV UR37, UR10 ;  /* 0x0000000a00257c82 */ /* 0x000fe20008000000 */
[----:B------:R-:W-:-:S11]  /*0810*/  UISETP.NE.AND UP0, UPT, UR7, 0x1, UPT ;  /* 0x000000010700788c */ /* 0x000fd6000bf05270 */
[----:B------:R-:W-:Y:S02]  /*0820*/  @UP0 ULDC.64 UR8, c[0x0][0xb48] ;  /* 0x0002d20000080ab9 */ /* 0x000fe40000000a00 */
[----:B------:R-:W-:-:S04]  /*0830*/  UIMAD.WIDE.U32 UR4, UR10, UR8, URZ ;  /* 0x000000080a0472a5 */ /* 0x000fc8000f8e003f */
[----:B------:R-:W-:-:S04]  /*0840*/  @UP0 USHF.R.U32.HI UR37, URZ, UR9, UR5 ;  /* 0x000000093f250299 */ /* 0x000fc80008011605 */
[----:B------:R-:W-:-:S12]  /*0850*/  UIMAD UR4, UR37, UR7, URZ ;  /* 0x00000007250472a4 */ /* 0x000fd8000f8e023f */
.L_x_2270:
[----:B------:R-:W-:Y:S01]  /*0860*/  ULDC UR43, c[0x0][0xb38] ;  /* 0x0002ce00002b7ab9 */ /* 0x000fe20000000800 */
[----:B------:R-:W-:Y:S02]  /*0870*/  UIADD3 UR4, UR10, -UR4, URZ ;  /* 0x800000040a047290 */ /* 0x000fe4000fffe03f */
[----:B------:R-:W-:Y:S01]  /*0880*/  UISETP.NE.AND UP0, UPT, UR43, 0x1, UPT ;  /* 0x000000012b00788c */ /* 0x000fe2000bf05270 */
[----:B------:R-:W-:Y:S01]  /*0890*/  ULDC UR5, c[0x0][0xb44] ;  /* 0x0002d10000057ab9 */ /* 0x000fe20000000800 */
[----:B------:R-:W-:Y:S02]  /*08a0*/  ULOP3.LUT UR40, URZ, UR37, URZ, 0x33, !UPT ;  /* 0x000000253f287292 */ /* 0x000fe4000f8e333f */
[----:B------:R-:W-:-:S07]  /*08b0*/  UIMAD UR6, UR6, UR5, UR4 ;  /* 0x00000005060672a4 */ /* 0x000fce000f8e0204 */
[----:B------:R-:W-:Y:S01]  /*08c0*/  @UP0 ULDC UR4, c[0x0][0xb3c] ;  /* 0x0002cf0000040ab9 */ /* 0x000fe20000000800 */
[----:B------:R-:W-:Y:S01]  /*08d0*/  @UP0 ULDC UR7, c[0x0][0xb40] ;  /* 0x0002d00000070ab9 */ /* 0x000fe20000000800 */
[----:B------:R-:W-:Y:S02]  /*08e0*/  UIMAD.WIDE.U32 UR4, UR6, UR4, URZ ;  /* 0x00000004060472a5 */ /* 0x000fe4000f8e003f */
[----:B------:R-:W-:Y:S02]  /*08f0*/  UMOV UR44, UR6 ;  /* 0x00000006002c7c82 */ /* 0x000fe40008000000 */
[----:B------:R-:W-:-:S03]  /*0900*/  @UP0 USHF.R.U32.HI UR44, URZ, UR7, UR5 ;  /* 0x000000073f2c0299 */ /* 0x000fc60008011605 */
[----:B------:R-:W-:Y:S01]  /*0910*/  ULDC UR5, c[0x0][0xb2c] ;  /* 0x0002cb0000057ab9 */ /* 0x000fe20000000800 */
[----:B------:R-:W-:Y:S02]  /*0920*/  UIADD3 UR4, -UR44, URZ, URZ ;  /* 0x0000003f2c047290 */ /* 0x000fe4000fffe13f */
[----:B------:R-:W-:Y:S01]  /*0930*/  ISETP.LE.AND P0, PT, RZ, UR44, PT ;  /* 0x0000002cff007c0c */ /* 0x000fe2000bf03270 */
[----:B------:R-:W-:Y:S02]  /*0940*/  UIADD3 UR40, UR40, UR5, URZ ;  /* 0x0000000528287290 */ /* 0x000fe4000fffe03f */
[----:B------:R-:W-:-:S10]  /*0950*/  UIMAD UR43, UR43, UR4, UR6 ;  /* 0x000000042b2b72a4 */ /* 0x000fd4000f8e0206 */
        /* <DEDUP_REMOVED lines=88> */
.L_x_2273:
        /* <DEDUP_REMOVED lines=15> */
.L_x_2272:
        /* <DEDUP_REMOVED lines=22> */
.L_x_2275:
        /* <DEDUP_REMOVED lines=15> */
.L_x_2274:
[----:B------:R-:W-:Y:S01]  /*1220*/  SHF.R.S32.HI R19, RZ, 0x1f, R18 ;  /* 0x0000001fff137819 */ /* 0x000fe20000011412 */
[----:B------:R-:W-:-:S03]  /*1230*/  UMOV UR4, 0xffffffff ;  /* 0xffffffff00047882 */ /* 0x000fc60000000000 */
[----:B------:R-:W-:-:S04]  /*1240*/  LEA.HI R0, R19, R18, RZ, 0x7 ;  /* 0x0000001213007211 */ /* 0x000fc800078f38ff */
[----:B------:R-:W-:Y:S01]  /*1250*/  SHF.R.S32.HI R17, RZ, 0x7, R0 ;  /* 0x00000007ff117819 */ /* 0x000fe20000011400 */
[----:B------:R-:W-:Y:S06]  /*1260*/  BRA.DIV UR4, `(.L_x_2276) ;  /* 0x0000009204a87947 */ /* 0x000fec000b800000 */
[----:B------:R1:W2:Y:S02]  /*1270*/  SHFL.IDX PT, R14, R17, RZ, 0x1f ;  /* 0x00001fff110e7589 */ /* 0x0002a400000e0000 */
.L_x_2381:
        /* <DEDUP_REMOVED lines=15> */
.L_x_2277:
        /* <DEDUP_REMOVED lines=19> */
.L_x_2279:
        /* <DEDUP_REMOVED lines=124> */
.L_x_2290:
[----:B------:R-:W-:-:S06]  /*1c60*/  UISETP.NE.AND UP0, UPT, UR11, 0x3, UPT ;  /* 0x000000030b00788c */ /* 0x000fcc000bf05270 */
[----:B------:R-:W-:-:S13]  /*1c70*/  PLOP3.LUT P0, PT, PT, PT, UP0, 0x80, 0x0 ;  /* 0x000000000000781c */ /* 0x000fda0003f0f008 */
[----:B-1----:R-:W-:Y:S05]  /*1c80*/  @!P0 BRA `(.L_x_2280) ;  /* 0x0000000000048947 */ /* 0x002fea0003800000 */
[----:B------:R-:W-:Y:S01]  /*1c90*/  BPT.TRAP 0x1 ;  /* 0x000000040000795c */ /* 0x000fe20000300000 */
.L_x_2280:
[----:B------:R-:W-:Y:S01]  /*1ca0*/  R2UR UR8, R235 ;  /* 0x00000000eb0872ca */ /* 0x000fe200000e0000 */
[----:B------:R-:W-:-:S05]  /*1cb0*/  IMAD.U32 R120, RZ, RZ, UR10 ;  /* 0x0000000aff787e24 */ /* 0x000fca000f8e00ff */
[----:B------:R-:W-:-:S07]  /*1cc0*/  SHF.L.U32 R120, R120, 0x1f, RZ ;  /* 0x0000001f78787819 */ /* 0x000fce00000006ff */
[----:B------:R-:W-:-:S09]  /*1cd0*/  ULEA UR8, UR4, UR8, 0x3 ;  /* 0x0000000804087291 */ /* 0x000fd2000f8e183f */
[----:B------:R1:W2:Y:S01]  /*1ce0*/  SYNCS.PHASECHK.TRANS64.TRYWAIT P1, [UR8+0x26810], R120 ;  /* 0x02681078ff0075a7 */ /* 0x0002a20008020148 */
[----:B------:R-:W-:Y:S05]  /*1cf0*/  @!P0 BRA `(.L_x_2281) ;  /* 0x0000000000048947 */ /* 0x000fea0003800000 */
[----:B------:R-:W-:Y:S01]  /*1d00*/  BPT.TRAP 0x1 ;  /* 0x000000040000795c */ /* 0x000fe20000300000 */
.L_x_2281:
[----:B--2---:R-:W-:Y:S05]  /*1d10*/  @P1 BRA `(.L_x_2282) ;  /* 0x0000000000081947 */ /* 0x004fea0003800000 */
[----:B------:R-:W2:Y:S02]  /*1d20*/  SYNCS.PHASECHK.TRANS64.TRYWAIT P1, [UR8+0x26810], R120 ;  /* 0x02681078ff0075a7 */ /* 0x000ea40008020148 */
[----:B--2---:R-:W-:Y:S05]  /*1d30*/  @!P1 BRA `(.L_x_2283) ;  /* 0x0000008800289947 */ /* 0x004fea0003800000 */
.L_x_2282:
        /* <DEDUP_REMOVED lines=66> */
.L_x_2284:
[----:B------:R1:W1:Y:S01]  /*2160*/  SYNCS.PHASECHK.TRANS64.TRYWAIT P1, [UR8+0x26830], R120 ;  /* 0x02683078ff0075a7 */ /* 0x0002620008020148 */
[----:B------:R-:W-:Y:S05]  /*2170*/  @!P0 BRA `(.L_x_2285) ;  /* 0x0000000000048947 */ /* 0x000fea0003800000 */
[----:B------:R-:W-:Y:S01]  /*2180*/  BPT.TRAP 0x1 ;  /* 0x000000040000795c */ /* 0x000fe20000300000 */
.L_x_2285:
        /* <DEDUP_REMOVED lines=50> */
.L_x_2286:
        /* <DEDUP_REMOVED lines=555> */
.L_x_2288:
        /* <DEDUP_REMOVED lines=11> */
[----:B------:R-:W-:Y:S01]  /*4810*/  UIADD3 UR14, UR9, 0x40, URZ ;  /* 0x00000040090e7890 */ /* 0x000fe2000fffe03f */
[----:B------:R-:W-:Y:S01]  /*4820*/  UMOV UR15, 0x80000020 ;  /* 0x80000020000f7882 */ /* 0x000fe20000000000 */
[----:B-1----:R-:W-:-:S05]  /*4830*/  SHF.R.U32.HI R4, RZ, 0x7, R4 ;  /* 0x00000007ff047819 */ /* 0x002fca0000011604 */
[C---:B------:R-:W-:Y:S02]  /*4840*/  VIADD R5, R4.reuse, 0x9 ;  /* 0x0000000904057836 */ /* 0x040fe40000000000 */
[----:B------:R-:W-:Y:S01]  /*4850*/  VIADD R4, R4, 0xc ;  /* 0x0000000c04047836 */ /* 0x000fe20000000000 */
[----:B------:R-:W-:Y:S02]  /*4860*/  WARPGROUP.DEPBAR.LE gsb0, 0x0 ;  /* 0x00008000000079c5 */ /* 0x000fe40000010000 */
[----:B------:R-:W-:-:S06]  /*4870*/  WARPGROUP.ARRIVE ;  /* 0x00000000000079c5 */ /* 0x000fcc0000000000 */
[----:B------:R-:W-:Y:S01]  /*4880*/  HGMMA.64x96x16.F32.BF16 R24, R156, gdesc[UR12].tnspB, R24, gsb0 ;  /* 0x4160000c9c187df0 */ /* 0x000fe20008001818 */
[----:B------:R-:W-:Y:S01]  /*4890*/  UIADD3 UR14, UR9, 0x80, URZ ;  /* 0x00000080090e7890 */ /* 0x000fe2000fffe03f */
        /* <DEDUP_REMOVED lines=26> */
.L_x_2289:
        /* <DEDUP_REMOVED lines=62> */
.L_x_2271:
        /* <DEDUP_REMOVED lines=23> */
.L_x_2292:
        /* <DEDUP_REMOVED lines=20> */
.L_x_2293:
        /* <DEDUP_REMOVED lines=18> */
.L_x_2294:
        /* <DEDUP_REMOVED lines=18> */
.L_x_2295:
        /* <DEDUP_REMOVED lines=110> */
[----:B------:R-:W-:Y:S01]  /*59f0*/  ULOP3.LUT UR4, URZ, UR37, URZ, 0x33, !UPT ;  /* 0x000000253f047292 */ /* 0x000fe2000f8e333f */
[----:B------:R-:W-:Y:S01]  /*5a00*/  ULDC UR5, c[0x0][0xb2c] ;  /* 0x0002cb0000057ab9 */ /* 0x000fe20000000800 */
[----:B------:R-:W-:Y:S02]  /*5a10*/  ULDC.64 UR6, c[0x0][0x198] ;  /* 0x0000660000067ab9 */ /* 0x000fe40000000a00 */
[----:B------:R-:W-:Y:S02]  /*5a20*/  UIADD3 UR42, UR4, UR5, URZ ;  /* 0x00000005042a7290 */ /* 0x000fe4000fffe03f */
[----:B------:R-:W-:Y:S02]  /*5a30*/  UIADD3 UR4, UP0, UR6, 0x770, URZ ;  /* 0x0000077006047890 */ /* 0x000fe4000ff1e03f */
[----:B------:R-:W-:Y:S02]  /*5a40*/  UIADD3 UR40, UR39, 0x6000, URZ ;  /* 0x0000600027287890 */ /* 0x000fe4000fffe03f */
[----:B------:R-:W-:-:S02]  /*5a50*/  UIADD3.X UR5, URZ, UR7, URZ, UP0, !UPT ;  /* 0x000000073f057290 */ /* 0x000fc400087fe43f */
[----:B------:R-:W-:Y:S02]  /*5a60*/  UIADD3 UR6, UP0, UR6, 0x670, URZ ;  /* 0x0000067006067890 */ /* 0x000fe4000ff1e03f */
[----:B------:R-:W-:Y:S02]  /*5a70*/  USHF.L.U32 UR42, UR42, 0x7, URZ ;  /* 0x000000072a2a7899 */ /* 0x000fe4000800063f */
[----:B------:R-:W-:Y:S02]  /*5a80*/  UIADD3 UR32, UR39, 0x8000, URZ ;  /* 0x0000800027207890 */ /* 0x000fe4000fffe03f */
[----:B------:R-:W-:Y:S02]  /*5a90*/  UIADD3 UR24, UR39, 0xa000, URZ ;  /* 0x0000a00027187890 */ /* 0x000fe4000fffe03f */
[----:B------:R-:W-:Y:S02]  /*5aa0*/  UIADD3.X UR7, URZ, UR7, URZ, UP0, !UPT ;  /* 0x000000073f077290 */ /* 0x000fe400087fe43f */
[----:B------:R-:W-:-:S02]  /*5ab0*/  UIADD3 UR16, UR39, 0x2000, URZ ;  /* 0x0000200027107890 */ /* 0x000fc4000fffe03f */
        /* <DEDUP_REMOVED lines=9> */
[----:B------:R-:W-:Y:S01]  /*5b50*/  UMOV UR26, UR42 ;  /* 0x0000002a001a7c82 */ /* 0x000fe20008000000 */
[----:B------:R1:W-:Y:S01]  /*5b60*/  UTMASTG.4D [UR40], [UR4] ;  /* 0x00000028040073b5 */ /* 0x0003e20008018000 */
        /* <DEDUP_REMOVED lines=9> */
[----:B------:R3:W-:Y:S01]  /*5c00*/  UTMASTG.4D [UR24], [UR4] ;  /* 0x00000018040073b5 */ /* 0x0007e20008018000 */
[----:B-1----:R-:W-:-:S02]  /*5c10*/  UMOV UR40, UR39 ;  /* 0x0000002700287c82 */ /* 0x002fc40008000000 */
[----:B------:R3:W-:Y:S01]  /*5c20*/  UTMASTG.4D [UR40], [UR6] ;  /* 0x00000028060073b5 */ /* 0x0007e20008018000 */
[----:B------:R3:W-:Y:S01]  /*5c30*/  UTMASTG.4D [UR16], [UR6] ;  /* 0x00000010060073b5 */ /* 0x0007e20008018000 */
[----:B------:R3:W-:Y:S02]  /*5c40*/  UTMASTG.4D [UR8], [UR6] ;  /* 0x00000008060073b5 */ /* 0x0007e40008018000 */
[----:B---3--:R0:W-:Y:S02]  /*5c50*/  UTMACMDFLUSH ;  /* 0x00000000000079b7 */ /* 0x0081e40000000000 */
.L_x_2297:
[----:B------:R-:W-:Y:S05]  /*5c60*/  BSYNC B0 ;  /* 0x0000000000007941 */ /* 0x000fea0003800000 */
.L_x_2296:
[----:B------:R-:W-:-:S04]  /*5c70*/  DEPBAR.LE SB0, 0x0 ;  /* 0x000080000000791a */ /* 0x000fc80000000000 */
[----:B------:R-:W-:Y:S05]  /*5c80*/  EXIT ;  /* 0x000000000000794d */ /* 0x000fea0003800000 */
.L_x_2291:
[----:B-1----:R-:W1:Y:S01]  /*5c90*/  S2R R0, SR_TID.X ;  /* 0x0000000000007919 */ /* 0x002e620000002100 */
[----:B------:R-:W2:Y:S01]  /*5ca0*/  LDC.64 R4, c[0x0][0x820] ;  /* 0x00020800ff047b82 */ /* 0x000ea20000000a00 */
[----:B------:R-:W-:Y:S01]  /*5cb0*/  USHF.R.S32.HI UR5, URZ, 0x1f, UR43 ;  /* 0x0000001f3f057899 */ /* 0x000fe2000801142b */
[----:B------:R-:W-:Y:S01]  /*5cc0*/  BSSY B0, `(.L_x_2298) ;  /* 0x000003a000007945 */ /* 0x000fe20003800000 */
[----:B------:R-:W-:Y:S02]  /*5cd0*/  ULOP3.LUT UR37, URZ, UR37, URZ, 0x33, !UPT ;  /* 0x000000253f257292 */ /* 0x000fe4000f8e333f */
[----:B------:R-:W-:-:S03]  /*5ce0*/  USHF.R.S32.HI UR8, URZ, 0x1f, UR44 ;  /* 0x0000001f3f087899 */ /* 0x000fc6000801142c */
[----:B------:R-:W3:Y:S08]  /*5cf0*/  LDC.64 R10, c[0x0][0x850] ;  /* 0x00021400ff0a7b82 */ /* 0x000ef00000000a00 */
[----:B------:R-:W4:Y:S08]  /*5d00*/  LDC R9, c[0x0][0xb2c] ;  /* 0x0002cb00ff097b82 */ /* 0x000f300000000800 */
[----:B------:R-:W5:Y:S01]  /*5d10*/  LDC R8, c[0x0][0x808] ;  /* 0x00020200ff087b82 */ /* 0x000f620000000800 */
[----:B-1----:R-:W-:-:S07]  /*5d20*/  VIADD R3, R0, 0xffffff80 ;  /* 0xffffff8000037836 */ /* 0x002fce0000000000 */
[----:B------:R-:W1:Y:S01]  /*5d30*/  LDC.64 R14, c[0x0][0x858] ;  /* 0x00021600ff0e7b82 */ /* 0x000e620000000a00 */
[----:B------:R-:W-:-:S04]  /*5d40*/  SHF.R.S32.HI R2, RZ, 0x1f, R3 ;  /* 0x0000001fff027819 */ /* 0x000fc80000011403 */
[----:B------:R-:W-:-:S03]  /*5d50*/  LEA.HI R2, R2, R3, RZ, 0x2 ;  /* 0x0000000302027211 */ /* 0x000fc600078f10ff */
[----:B------:R-:W1:Y:S01]  /*5d60*/  LDC.64 R16, c[0x0][0x828] ;  /* 0x00020a00ff107b82 */ /* 0x000e620000000a00 */
[----:B----4-:R-:W-:Y:S01]  /*5d70*/  VIADD R19, R9, UR37 ;  /* 0x0000002509137c36 */ /* 0x010fe20008000000 */
[----:B------:R-:W-:Y:S02]  /*5d80*/  LOP3.LUT R0, R2, 0x1ffffffc, RZ, 0xc0, !PT ;  /* 0x1ffffffc02007812 */ /* 0x000fe400078ec0ff */
[----:B------:R-:W-:-:S03]  /*5d90*/  SHF.R.S32.HI R2, RZ, 0x2, R2 ;  /* 0x00000002ff027819 */ /* 0x000fc60000011402 */
[----:B------:R-:W-:-:S04]  /*5da0*/  IMAD.IADD R0, R3, 0x1, -R0 ;  /* 0x0000000103007824 */ /* 0x000fc800078e0a00 */
[----:B------:R-:W-:Y:S02]  /*5db0*/  IMAD.SHL.U32 R6, R0, 0x8, RZ ;  /* 0x0000000800067824 */ /* 0x000fe400078e00ff */
[----:B--2---:R-:W-:Y:S02]  /*5dc0*/  IMAD R0, R4, UR5, RZ ;  /* 0x0000000504007c24 */ /* 0x004fe4000f8e02ff */
[----:B------:R-:W-:Y:S01]  /*5dd0*/  VIADD R18, R6, 0x40 ;  /* 0x0000004006127836 */ /* 0x000fe20000000000 */
[----:B------:R-:W-:Y:S01]  /*5de0*/  SHF.R.S32.HI R7, RZ, 0x1f, R6 ;  /* 0x0000001fff077819 */ /* 0x000fe20000011406 */
[----:B------:R-:W-:Y:S02]  /*5df0*/  IMAD R3, R5, UR43, R0 ;  /* 0x0000002b05037c24 */ /* 0x000fe4000f8e0200 */
[----:B---3--:R-:W-:Y:S02]  /*5e00*/  IMAD R0, R10, UR5, RZ ;  /* 0x000000050a007c24 */ /* 0x008fe4000f8e02ff */
[----:B------:R-:W-:-:S04]  /*5e10*/  IMAD.WIDE.U32 R4, R4, UR43, R6 ;  /* 0x0000002b04047c25 */ /* 0x000fc8000f8e0006 */
[----:B------:R-:W-:Y:S02]  /*5e20*/  IMAD.IADD R5, R5, 0x1, R3 ;  /* 0x0000000105057824 */ /* 0x000fe400078e0203 */
[----:B------:R-:W-:Y:S02]  /*5e30*/  IMAD R3, R11, UR43, R0 ;  /* 0x0000002b0b037c24 */ /* 0x000fe4000f8e0200 */
[----:B-----5:R-:W-:Y:S02]  /*5e40*/  IMAD R11, R19, -0x80, R8 ;  /* 0xffffff80130b7824 */ /* 0x020fe400078e0208 */
[----:B------:R-:W-:Y:S02]  /*5e50*/  VIADD R0, R2, 0x40 ;  /* 0x0000004002007836 */ /* 0x000fe40000000000 */
[----:B------:R-:W-:Y:S01]  /*5e60*/  IMAD.WIDE.U32 R8, R10, UR43, R6 ;  /* 0x0000002b0a087c25 */ /* 0x000fe2000f8e0006 */
[-C--:B------:R-:W-:Y:S02]  /*5e70*/  ISETP.GE.AND P1, PT, R2, R11.reuse, PT ;  /* 0x0000000b0200720c */ /* 0x080fe40003f26270 */
[----:B------:R-:W-:Y:S01]  /*5e80*/  ISETP.GE.AND P0, PT, R0, R11, PT ;  /* 0x0000000b0000720c */ /* 0x000fe20003f06270 */
[----:B-1----:R-:W-:-:S02]  /*5e90*/  IMAD R0, R14, UR8, RZ ;  /* 0x000000080e007c24 */ /* 0x002fc4000f8e02ff */
[----:B------:R-:W-:Y:S01]  /*5ea0*/  IMAD.IADD R9, R9, 0x1, R3 ;  /* 0x0000000109097824 */ /* 0x000fe200078e0203 */
[----:B------:R-:W-:Y:S01]  /*5eb0*/  SHF.R.S32.HI R3, RZ, 0x1f, R2 ;  /* 0x0000001fff037819 */ /* 0x000fe20000011402 */
[C---:B------:R-:W-:Y:S02]  /*5ec0*/  IMAD R10, R16.reuse, UR8, RZ ;  /* 0x00000008100a7c24 */ /* 0x040fe4000f8e02ff */
[----:B------:R-:W-:-:S04]  /*5ed0*/  IMAD.WIDE.U32 R12, R16, UR44, R4 ;  /* 0x0000002c100c7c25 */ /* 0x000fc8000f8e0004 */
[----:B------:R-:W-:Y:S02]  /*5ee0*/  IMAD R5, R15, UR44, R0 ;  /* 0x0000002c0f057c24 */ /* 0x000fe4000f8e0200 */
[----:B------:R-:W-:-:S04]  /*5ef0*/  IMAD.WIDE.U32 R14, R14, UR44, R8 ;  /* 0x0000002c0e0e7c25 */ /* 0x000fc8000f8e0008 */
[----:B------:R-:W-:Y:S02]  /*5f00*/  IMAD R17, R17, UR44, R10 ;  /* 0x0000002c11117c24 */ /* 0x000fe4000f8e020a */
[----:B------:R-:W-:Y:S02]  /*5f10*/  IMAD.IADD R9, R15, 0x1, R5 ;  /* 0x000000010f097824 */ /* 0x000fe400078e0205 */
[----:B------:R-:W-:-:S04]  /*5f20*/  IMAD.WIDE R10, R19, 0x80, R2 ;  /* 0x00000080130a7825 */ /* 0x000fc800078e0202 */
[----:B------:R-:W-:Y:S02]  /*5f30*/  VIADD R16, R6, 0x20 ;  /* 0x0000002006107836 */ /* 0x000fe40000000000 */
        /* <DEDUP_REMOVED lines=18> */
.L_x_2299:
[----:B------:R-:W-:Y:S05]  /*6060*/  BSYNC B0 ;  /* 0x0000000000007941 */ /* 0x000fea0003800000 */
.L_x_2298:
        /* <DEDUP_REMOVED lines=21> */
.L_x_2301:
[----:B------:R-:W-:Y:S05]  /*61c0*/  BSYNC B0 ;  /* 0x0000000000007941 */ /* 0x000fea0003800000 */
.L_x_2300:
        /* <DEDUP_REMOVED lines=18> */
.L_x_2303:
[----:B------:R-:W-:Y:S05]  /*62f0*/  BSYNC B0 ;  /* 0x0000000000007941 */ /* 0x000fea0003800000 */
.L_x_2302:
        /* <DEDUP_REMOVED lines=22> */
.L_x_2305:
[----:B------:R-:W-:Y:S05]  /*6460*/  BSYNC B0 ;  /* 0x0000000000007941 */ /* 0x000fea0003800000 */
.L_x_2304:
[----:B------:R-:W-:Y:S05]  /*6470*/  EXIT ;  /* 0x000000000000794d */ /* 0x000fea0003800000 */
.L_x_2267:
        /* <DEDUP_REMOVED lines=30> */
.L_x_2309:
[----:B------:R-:W-:Y:S01]  /*6660*/  ULDC UR9, c[0x0][0xb44] ;  /* 0x0002d10000097ab9 */ /* 0x000fe20000000800 */
[----:B------:R-:W-:Y:S01]  /*6670*/  UMOV UR7, UR8 ;  /* 0x0000000800077c82 */ /* 0x000fe20008000000 */
[----:B------:R-:W-:-:S11]  /*6680*/  UISETP.NE.AND UP0, UPT, UR9, 0x1, UPT ;  /* 0x000000010900788c */ /* 0x000fd6000bf05270 */
[----:B------:R-:W-:Y:S02]  /*6690*/  @UP0 ULDC.64 UR10, c[0x0][0xb48] ;  /* 0x0002d200000a0ab9 */ /* 0x000fe40000000a00 */
[----:B------:R-:W-:-:S04]  /*66a0*/  UIMAD.WIDE.U32 UR4, UR8, UR10, URZ ;  /* 0x0000000a080472a5 */ /* 0x000fc8000f8e003f */
[----:B------:R-:W-:-:S04]  /*66b0*/  @UP0 USHF.R.U32.HI UR7, URZ, UR11, UR5 ;  /* 0x0000000b3f070299 */ /* 0x000fc80008011605 */
[----:B------:R-:W-:-:S12]  /*66c0*/  UIMAD UR4, UR7, UR9, URZ ;  /* 0x00000009070472a4 */ /* 0x000fd8000f8e023f */
.L_x_2310:
[----:B------:R-:W-:Y:S01]  /*66d0*/  ULDC UR17, c[0x0][0xb38] ;  /* 0x0002ce0000117ab9 */ /* 0x000fe20000000800 */
[----:B------:R-:W-:Y:S02]  /*66e0*/  UIADD3 UR4, UR8, -UR4, URZ ;  /* 0x8000000408047290 */ /* 0x000fe4000fffe03f */
[----:B------:R-:W-:Y:S01]  /*66f0*/  UISETP.NE.AND UP0, UPT, UR17, 0x1, UPT ;  /* 0x000000011100788c */ /* 0x000fe2000bf05270 */
[----:B------:R-:W-:Y:S01]  /*6700*/  ULDC UR5, c[0x0][0xb44] ;  /* 0x0002d10000057ab9 */ /* 0x000fe20000000800 */
[----:B------:R-:W-:Y:S02]  /*6710*/  ULOP3.LUT UR7, URZ, UR7, URZ, 0x33, !UPT ;  /* 0x000000073f077292 */ /* 0x000fe4000f8e333f */
[----:B------:R-:W-:Y:S01]  /*6720*/  UIMAD UR6, UR6, UR5, UR4 ;  /* 0x00000005060672a4 */ /* 0x000fe2000f8e0204 */
[----:B------:R-:W-:Y:S02]  /*6730*/  ULDC UR18, c[0x0][0xb2c] ;  /* 0x0002cb0000127ab9 */ /* 0x000fe40000000800 */
[----:B------:R-:W-:-:S04]  /*6740*/  UIADD3 UR18, UR7, UR18, URZ ;  /* 0x0000001207127290 */ /* 0x000fc8000fffe03f */
        /* <DEDUP_REMOVED lines=14> */
[----:B------:R-:W-:-:S04]  /*6830*/  UIADD3 UR4, -UR5, UR4, -UR16 ;  /* 0x0000000405047290 */ /* 0x000fc8000fffe910 */
        /* <DEDUP_REMOVED lines=8> */
[----:B------:R-:W-:-:S06]  /*68c0*/  UISETP.GT.AND UP0, UPT, UR5, UR8, UPT ;  /* 0x000000080500728c */ /* 0x000fcc000bf04270 */
[----:B------:R-:W-:-:S13]  /*68d0*/  PLOP3.LUT P0, PT, PT, PT, UP0, 0x80, 0x0 ;  /* 0x000000000000781c */ /* 0x000fda0003f0f008 */
[----:B------:R-:W-:Y:S05]  /*68e0*/  @!P0 BRA `(.L_x_2308) ;  /* 0x0000003c00008947 */ /* 0x000fea0003800000 */
[----:B------:R-:W-:Y:S01]  /*68f0*/  USHF.R.S32.HI UR19, URZ, 0x1f, UR17 ;  /* 0x0000001f3f137899 */ /* 0x000fe20008011411 */
[----:B------:R-:W1:Y:S01]  /*6900*/  S2R R0, SR_TID.X ;  /* 0x0000000000007919 */ /* 0x000e620000002100 */
[----:B------:R-:W-:Y:S01]  /*6910*/  ULDC.64 UR12, c[0x0][0x2d8] ;  /* 0x0000b600000c7ab9 */ /* 0x000fe20000000a00 */
[----:B------:R-:W-:Y:S01]  /*6920*/  USHF.R.S32.HI UR9, URZ, 0x1f, UR10 ;  /* 0x0000001f3f097899 */ /* 0x000fe2000801140a */
[----:B------:R-:W-:Y:S01]  /*6930*/  LOP3.LUT R8, RZ, UR18, RZ, 0x33, !PT ;  /* 0x00000012ff087c12 */ /* 0x000fe2000f8e33ff */
[----:B------:R-:W-:Y:S02]  /*6940*/  UIMAD UR4, UR19, UR12, URZ ;  /* 0x0000000c130472a4 */ /* 0x000fe4000f8e023f */
[----:B------:R-:W-:Y:S02]  /*6950*/  UIMAD.WIDE.U32 UR6, UR17, UR12, URZ ;  /* 0x0000000c110672a5 */ /* 0x000fe4000f8e003f */
[----:B------:R-:W-:Y:S02]  /*6960*/  UIMAD UR4, UR17, UR13, UR4 ;  /* 0x0000000d110472a4 */ /* 0x000fe4000f8e0204 */
[----:B------:R-:W-:-:S02]  /*6970*/  UIADD3 UR11, UR5, -UR8, URZ ;  /* 0x80000008050b7290 */ /* 0x000fc4000fffe03f */
[----:B------:R-:W-:Y:S01]  /*6980*/  UIADD3 UR7, UR7, UR4, URZ ;  /* 0x0000000407077290 */ /* 0x000fe2000fffe03f */
[----:B------:R-:W-:Y:S01]  /*6990*/  ULDC.64 UR12, c[0x0][0x2e0] ;  /* 0x0000b800000c7ab9 */ /* 0x000fe20000000a00 */
[----:B------:R-:W-:Y:S02]  /*69a0*/  UIADD3 UR4, UR16, 0x7f, URZ ;  /* 0x0000007f10047890 */ /* 0x000fe4000fffe03f */
[----:B------:R-:W-:Y:S02]  /*69b0*/  UIMAD UR9, UR9, UR12, URZ ;  /* 0x0000000c090972a4 */ /* 0x000fe4000f8e023f */
[----:B------:R-:W-:Y:S02]  /*69c0*/  UIMAD.WIDE.U32 UR6, UR10, UR12, UR6 ;  /* 0x0000000c0a0672a5 */ /* 0x000fe4000f8e0006 */
[----:B------:R-:W-:Y:S02]  /*69d0*/  UIADD3 UR12, UR16, 0xbf, -UR14 ;  /* 0x000000bf100c7890 */ /* 0x000fe4000fffe80e */
[----:B------:R-:W-:Y:S01]  /*69e0*/  ULOP3.LUT UR14, UR11, 0x1, URZ, 0xc0, !UPT ;  /* 0x000000010b0e7892 */ /* 0x000fe2000f8ec03f */
[----:B------:R-:W-:Y:S01]  /*69f0*/  ULDC UR15, c[0x0][0x288] ;  /* 0x0000a200000f7ab9 */ /* 0x000fe20000000800 */
[----:B------:R-:W-:-:S02]  /*6a00*/  UIMAD UR9, UR10, UR13, UR9 ;  /* 0x0000000d0a0972a4 */ /* 0x000fc4000f8e0209 */
[----:B------:R-:W-:Y:S02]  /*6a10*/  UISETP.NE.U32.AND UP0, UPT, UR14, 0x1, UPT ;  /* 0x000000010e00788c */ /* 0x000fe4000bf05070 */
[----:B------:R-:W-:Y:S02]  /*6a20*/  UIMAD UR10, UR10, UR15, URZ ;  /* 0x0000000f0a0a72a4 */ /* 0x000fe4000f8e023f */
[----:B------:R-:W-:Y:S01]  /*6a30*/  USHF.R.S32.HI UR11, URZ, 0x1f, UR4 ;  /* 0x0000001f3f0b7899 */ /* 0x000fe20008011404 */
[----:B-1----:R-:W-:Y:S01]  /*6a40*/  LOP3.LUT R0, R0, 0x1f, RZ, 0xc0, !PT ;  /* 0x0000001f00007812 */ /* 0x002fe200078ec0ff */
[----:B------:R-:W-:Y:S01]  /*6a50*/  UIADD3 UR13, UP1, UR17, UR10, URZ ;  /* 0x0000000a110d7290 */ /* 0x000fe2000ff3e03f */
[----:B------:R-:W-:Y:S01]  /*6a60*/  PLOP3.LUT P1, PT, PT, PT, UP0, 0x80, 0x0 ;  /* 0x000000000000781c */ /* 0x000fe20003f2f008 */
[----:B------:R-:W-:Y:S01]  /*6a70*/  ULEA.HI UR11, UR11, UR4, URZ, 0x7 ;  /* 0x000000040b0b7291 */ /* 0x000fe2000f8f383f */
[----:B------:R-:W-:Y:S01]  /*6a80*/  ULDC UR16, c[0x0][0x760] ;  /* 0x0001d80000107ab9 */ /* 0x000fe20000000800 */
[----:B------:R-:W-:Y:S01]  /*6a90*/  ELECT P0, URZ, PT ;  /* 0x00000000003f782f */ /* 0x000fe20003800000 */
[----:B------:R-:W-:-:S02]  /*6aa0*/  UIMAD UR14, UR15, UR16, URZ ;  /* 0x000000100f0e72a4 */ /* 0x000fc4000f8e023f */
[----:B------:R-:W-:Y:S02]  /*6ab0*/  ULEA.HI.X.SX32 UR15, UR10, UR19, 0x1, UP1 ;  /* 0x000000130a0f7291 */ /* 0x000fe400088f0e3f */
[----:B------:R-:W-:Y:S02]  /*6ac0*/  USHF.R.S32.HI UR16, URZ, 0x7, UR11 ;  /* 0x000000073f107899 */ /* 0x000fe4000801140b */
[----:B------:R-:W-:-:S03]  /*6ad0*/  UIADD3 UR25, UR7, UR9, URZ ;  /* 0x0000000907197290 */ /* 0x000fc6000fffe03f */
[----:B------:R-:W-:Y:S09]  /*6ae0*/  @P1 BRA `(.L_x_2311) ;  /* 0x0000000400881947 */ /* 0x000ff20003800000 */
        /* <DEDUP_REMOVED lines=11> */
[----:B------:R-:W-:-:S04]  /*6ba0*/  ULEA UR4, UR8, UR12, 0x6 ;  /* 0x0000000c08047291 */ /* 0x000fc8000f8e303f */
[----:B------:R-:W-:-:S04]  /*6bb0*/  USHF.R.S32.HI UR10, URZ, 0x1f, UR4 ;  /* 0x0000001f3f0a7899 */ /* 0x000fc80008011404 */
[----:B------:R-:W-:-:S04]  /*6bc0*/  ULEA.HI UR10, UR10, UR4, URZ, 0x7 ;  /* 0x000000040a0a7291 */ /* 0x000fc8000f8f383f */
[----:B------:R-:W-:-:S04]  /*6bd0*/  USHF.R.S32.HI UR10, URZ, 0x7, UR10 ;  /* 0x000000073f0a7899 */ /* 0x000fc8000801140a */
[----:B------:R-:W-:-:S04]  /*6be0*/  UISETP.LT.AND UP0, UPT, UR16, UR10, UPT ;  /* 0x0000000a1000728c */ /* 0x000fc8000bf01270 */
[----:B------:R-:W-:-:S06]  /*6bf0*/  USEL UR10, UR16, UR10, UP0 ;  /* 0x0000000a100a7287 */ /* 0x000fcc0008000000 */
[----:B------:R-:W-:-:S07]  /*6c00*/  VIADD R5, R8, UR10 ;  /* 0x0000000a08057c36 */ /* 0x000fce0008000000 */
.L_x_2314:
[----:B------:R-:W2:Y:S04]  /*6c10*/  LDG.E.STRONG.GPU R4, desc[UR46][R2.64] ;  /* 0x0000002e02047981 */ /* 0x000ea8000c1ef900 */
[----:B--2---:R-:W-:Y:S01]  /*6c20*/  CCTL.IVALL ;  /* 0x00000000ff00798f */ /* 0x004fe20002000000 */
[----:B------:R-:W-:Y:S05]  /*6c30*/  YIELD ;  /* 0x0000000000007946 */ /* 0x000fea0003800000 */
[----:B------:R-:W-:-:S13]  /*6c40*/  ISETP.NE.AND P1, PT, R4, R5, PT ;  /* 0x000000050400720c */ /* 0x000fda0003f25270 */
[----:B------:R-:W-:Y:S05]  /*6c50*/  @P1 BRA `(.L_x_2314) ;  /* 0xfffffffc00ec1947 */ /* 0x000fea000383ffff */
.L_x_2313:
[----:B------:R-:W-:Y:S05]  /*6c60*/  BSYNC B1 ;  /* 0x0000000000017941 */ /* 0x000fea0003800000 */
.L_x_2312:
[----:B------:R-:W-:-:S03]  /*6c70*/  UMOV UR4, 0xffffffff ;  /* 0xffffffff00047882 */ /* 0x000fc60000000000 */
[----:B------:R-:W-:Y:S05]  /*6c80*/  BRA.DIV UR4, `(.L_x_2315) ;  /* 0x0000003a04847947 */ /* 0x000fea000b800000 */
[----:B------:R-:W-:Y:S01]  /*6c90*/  NOP ;  /* 0x0000000000007918 */ /* 0x000fe20000000000 */
.L_x_2384:
[----:B------:R-:W-:Y:S01]  /*6ca0*/  IMAD.U32 R9, RZ, RZ, UR8 ;  /* 0x00000008ff097e24 */ /* 0x000fe2000f8e00ff */
[----:B------:R-:W-:Y:S05]  /*6cb0*/  WARPSYNC.ALL ;  /* 0x0000000000007948 */ /* 0x000fea0003800000 */
[----:B------:R-:W-:Y:S01]  /*6cc0*/  BAR.SYNC.DEFER_BLOCKING 0xd, 0xa0 ;  /* 0x0342800000007b1d */ /* 0x000fe20000010000 */
[----:B------:R-:W-:-:S05]  /*6cd0*/  IMAD R9, R9, 0x1800, RZ ;  /* 0x0000180009097824 */ /* 0x000fca00078e02ff */
[----:B------:R-:W-:Y:S04]  /*6ce0*/  BSSY B1, `(.L_x_2316) ;  /* 0x0000012000017945 */ /* 0x000fe80003800000 */
[----:B------:R-:W-:Y:S05]  /*6cf0*/  @!P0 BRA `(.L_x_2317) ;  /* 0x0000000000408947 */ /* 0x000fea0003800000 */
[----:B------:R-:W1:Y:S01]  /*6d00*/  LDC.64 R6, c[0x0][0x2c0] ;  /* 0x0000b000ff067b82 */ /* 0x000e620000000a00 */
[----:B------:R-:W-:Y:S01]  /*6d10*/  IADD3 R5, P1, R9, UR6, RZ ;  /* 0x0000000609057c10 */ /* 0x000fe2000ff3e0ff */
[----:B------:R-:W-:Y:S01]  /*6d20*/  UMOV UR4, 0x400 ;  /* 0x0000040000047882 */ /* 0x000fe20000000000 */
[----:B------:R-:W-:Y:S01]  /*6d30*/  UMOV UR20, 0x0 ;  /* 0x0000000000147882 */ /* 0x000fe20000000000 */
[----:B------:R-:W-:-:S04]  /*6d40*/  UMOV UR21, 0x14f00000 ;  /* 0x14f0000000157882 */ /* 0x000fc80000000000 */
[----:B------:R-:W2:Y:S01]  /*6d50*/  S2UR UR10, SR_CgaCtaId ;  /* 0x00000000000a79c3 */ /* 0x000ea20000008800 */
[----:B-1----:R-:W-:Y:S02]  /*6d60*/  LEA R4, P3, R5, R6, 0x2 ;  /* 0x0000000605047211 */ /* 0x002fe400078610ff */
[----:B------:R-:W-:Y:S02]  /*6d70*/  LEA.HI.X.SX32 R6, R9, UR25, 0x1, P1 ;  /* 0x0000001909067c11 */ /* 0x000fe400088f0eff */
[----:B------:R-:W-:Y:S02]  /*6d80*/  R2UR UR18, R4 ;  /* 0x00000000041272ca */ /* 0x000fe400000e0000 */
[----:B------:R-:W-:Y:S01]  /*6d90*/  LEA.HI.X R5, R5, R7, R6, 0x2, P3 ;  /* 0x0000000705057211 */ /* 0x000fe200018f1406 */
[----:B--2---:R-:W-:-:S03]  /*6da0*/  ULEA UR4, UR10, UR4, 0x18 ;  /* 0x000000040a047291 */ /* 0x004fc6000f8ec03f */
[----:B------:R-:W-:Y:S01]  /*6db0*/  R2UR UR19, R5 ;  /* 0x00000000051372ca */ /* 0x000fe200000e0000 */
[----:B------:R-:W-:Y:S01]  /*6dc0*/  UMOV UR10, 0x300 ;  /* 0x00000300000a7882 */ /* 0x000fe20000000000 */
[----:B------:R-:W-:-:S11]  /*6dd0*/  UIADD3 UR4, UR4, 0xc000, URZ ;  /* 0x0000c00004047890 */ /* 0x000fd6000fffe03f */
[----:B------:R1:W-:Y:S02]  /*6de0*/  UBLKRED.G.S.ADD.F32.RN [UR18], [UR4], UR10, desc[UR20] ;  /* 0x00001412040073bb */ /* 0x0003e400080a140a */
[----:B-1----:R0:W-:Y:S02]  /*6df0*/  UTMACMDFLUSH ;  /* 0x00000000000079b7 */ /* 0x0021e40000000000 */
.L_x_2317:
[----:B------:R-:W-:Y:S05]  /*6e00*/  BSYNC B1 ;  /* 0x0000000000017941 */ /* 0x000fea0003800000 */
.L_x_2316:
        /* <DEDUP_REMOVED lines=20> */
.L_x_2319:
[----:B------:R-:W-:Y:S05]  /*6f50*/  BSYNC B1 ;  /* 0x0000000000017941 */ /* 0x000fea0003800000 */
.L_x_2318:
[----:B------:R-:W-:Y:S06]  /*6f60*/  BAR.ARV 0xa, 0xa0 ;  /* 0x0282800000007b1d */ /* 0x000fec0000002000 */
[----:B------:R-:W-:Y:S04]  /*6f70*/  BSSY B1, `(.L_x_2320) ;  /* 0x0000003000017945 */ /* 0x000fe80003800000 */
[----:B------:R-:W-:Y:S05]  /*6f80*/  @!P0 BRA `(.L_x_2321) ;  /* 0x0000000000048947 */ /* 0x000fea0003800000 */
[----:B------:R-:W-:-:S04]  /*6f90*/  DEPBAR.LE SB0, 0x0 ;  /* 0x000080000000791a */ /* 0x000fc80000000000 */
.L_x_2321:
[----:B------:R-:W-:Y:S05]  /*6fa0*/  BSYNC B1 ;  /* 0x0000000000017941 */ /* 0x000fea0003800000 */
.L_x_2320:
        /* <DEDUP_REMOVED lines=19> */
.L_x_2323:
[----:B------:R-:W-:Y:S05]  /*70e0*/  BSYNC B1 ;  /* 0x0000000000017941 */ /* 0x000fea0003800000 */
.L_x_2322:
[----:B------:R-:W-:Y:S01]  /*70f0*/  UIADD3 UR17, UR8, 0x1, URZ ;  /* 0x0000000108117890 */ /* 0x000fe2000fffe03f */
[----:B------:R-:W-:Y:S11]  /*7100*/  BRA `(.L_x_2324) ;  /* 0x0000000000047947 */ /* 0x000ff60003800000 */
.L_x_2311:
[----:B------:R-:W-:-:S05]  /*7110*/  UMOV UR17, UR8 ;  /* 0x0000000800117c82 */ /* 0x000fca0008000000 */
.L_x_2324:
[----:B------:R-:W-:-:S04]  /*7120*/  UIADD3 UR4, UR8, 0x1, URZ ;  /* 0x0000000108047890 */ /* 0x000fc8000fffe03f */
[----:B------:R-:W-:-:S06]  /*7130*/  UISETP.NE.AND UP0, UPT, UR5, UR4, UPT ;  /* 0x000000040500728c */ /* 0x000fcc000bf05270 */
[----:B------:R-:W-:-:S13]  /*7140*/  PLOP3.LUT P1, PT, PT, PT, UP0, 0x80, 0x0 ;  /* 0x000000000000781c */ /* 0x000fda0003f2f008 */
[----:B------:R-:W-:Y:S05]  /*7150*/  @!P1 BRA `(.L_x_2308) ;  /* 0x0000003000e49947 */ /* 0x000fea0003800000 */
[----:B------:R-:W-:Y:S01]  /*7160*/  ULDC.64 UR10, c[0x0][0x2c0] ;  /* 0x0000b000000a7ab9 */ /* 0x000fe20000000a00 */
[----:B------:R-:W-:Y:S02]  /*7170*/  UIADD3 UR21, UR9, UR7, URZ ;  /* 0x0000000709157290 */ /* 0x000fe4000fffe03f */
[----:B------:R-:W-:Y:S01]  /*7180*/  ULEA UR20, UP0, UR6, UR10, 0x2 ;  /* 0x0000000a06147291 */ /* 0x000fe2000f80103f */
[----:B------:R-:W-:Y:S01]  /*7190*/  UMOV UR22, UR17 ;  /* 0x0000001100167c82 */ /* 0x000fe20008000000 */
[----:B------:R-:W-:Y:S02]  /*71a0*/  UMOV UR4, URZ ;  /* 0x0000003f00047c82 */ /* 0x000fe40008000000 */
[----:B------:R-:W-:Y:S02]  /*71b0*/  ULEA.HI.X UR21, UR6, UR11, UR21, 0x2, UP0 ;  /* 0x0000000b06157291 */ /* 0x000fe400080f1415 */
[----:B------:R-:W-:-:S04]  /*71c0*/  UIADD3 UR20, UP0, UR20, 0x3000, URZ ;  /* 0x0000300014147890 */ /* 0x000fc8000ff1e03f */
[----:B------:R-:W-:-:S12]  /*71d0*/  UIADD3.X UR21, URZ, UR21, URZ, UP0, !UPT ;  /* 0x000000153f157290 */ /* 0x000fd800087fe43f */
.L_x_2349:
[----:B------:R-:W-:Y:S01]  /*71e0*/  UIMAD UR23, UR14, UR17, URZ ;  /* 0x000000110e1772a4 */ /* 0x000fe2000f8e023f */
[----:B------:R-:W-:Y:S01]  /*71f0*/  ISETP.NE.AND P2, PT, R0, RZ, PT ;  /* 0x000000ff0000720c */ /* 0x000fe20003f45270 */
[----:B------:R-:W-:Y:S01]  /*7200*/  ULDC.64 UR10, c[0x0][0x768] ;  /* 0x0001da00000a7ab9 */ /* 0x000fe20000000a00 */
[----:B------:R-:W-:Y:S01]  /*7210*/  ULEA UR28, UR17, UR12, 0x6 ;  /* 0x0000000c111c7291 */ /* 0x000fe2000f8e303f */
        /* <DEDUP_REMOVED lines=8> */
[----:B------:R-:W-:-:S04]  /*72a0*/  USHF.R.S32.HI UR18, URZ, 0x1f, UR28 ;  /* 0x0000001f3f127899 */ /* 0x000fc8000801141c */
[----:B------:R-:W-:-:S04]  /*72b0*/  ULEA.HI UR18, UR18, UR28, URZ, 0x7 ;  /* 0x0000001c12127291 */ /* 0x000fc8000f8f383f */
[----:B------:R-:W-:-:S04]  /*72c0*/  USHF.R.S32.HI UR18, URZ, 0x7, UR18 ;  /* 0x000000073f127899 */ /* 0x000fc80008011412 */
[----:B------:R-:W-:-:S04]  /*72d0*/  UISETP.LT.AND UP0, UPT, UR16, UR18, UPT ;  /* 0x000000121000728c */ /* 0x000fc8000bf01270 */
[----:B------:R-:W-:-:S06]  /*72e0*/  USEL UR18, UR16, UR18, UP0 ;  /* 0x0000001210127287 */ /* 0x000fcc0008000000 */
[----:B------:R-:W-:-:S07]  /*72f0*/  VIADD R5, R8, UR18 ;  /* 0x0000001208057c36 */ /* 0x000fce0008000000 */
.L_x_2327:
[----:B------:R-:W2:Y:S04]  /*7300*/  LDG.E.STRONG.GPU R4, desc[UR46][R2.64] ;  /* 0x0000002e02047981 */ /* 0x000ea8000c1ef900 */
[----:B--2---:R-:W-:Y:S01]  /*7310*/  CCTL.IVALL ;  /* 0x00000000ff00798f */ /* 0x004fe20002000000 */
[----:B------:R-:W-:Y:S05]  /*7320*/  YIELD ;  /* 0x0000000000007946 */ /* 0x000fea0003800000 */
[----:B------:R-:W-:-:S13]  /*7330*/  ISETP.NE.AND P1, PT, R4, R5, PT ;  /* 0x000000050400720c */ /* 0x000fda0003f25270 */
[----:B------:R-:W-:Y:S05]  /*7340*/  @P1 BRA `(.L_x_2327) ;  /* 0xfffffffc00ec1947 */ /* 0x000fea000383ffff */
.L_x_2326:
[----:B------:R-:W-:Y:S05]  /*7350*/  BSYNC B1 ;  /* 0x0000000000017941 */ /* 0x000fea0003800000 */
.L_x_2325:
[----:B------:R-:W-:-:S03]  /*7360*/  UMOV UR18, 0xffffffff ;  /* 0xffffffff00127882 */ /* 0x000fc60000000000 */
[----:B------:R-:W-:Y:S05]  /*7370*/  BRA.DIV UR18, `(.L_x_2328) ;  /* 0x0000003212e47947 */ /* 0x000fea000b800000 */
[----:B------:R-:W-:Y:S01]  /*7380*/  NOP ;  /* 0x0000000000007918 */ /* 0x000fe20000000000 */
.L_x_2387:
        /* <DEDUP_REMOVED lines=10> */
[----:B------:R-:W-:Y:S01]  /*7430*/  UMOV UR31, 0x14f00000 ;  /* 0x14f00000001f7882 */ /* 0x000fe20000000000 */
[----:B-1----:R-:W-:Y:S02]  /*7440*/  ULEA UR24, UR24, UR19, 0x18 ;  /* 0x0000001318187291 */ /* 0x002fe4000f8ec03f */
[----:B------:R-:W-:-:S02]  /*7450*/  ULEA.HI.X.SX32 UR19, UR18, UR25, 0x1, UP0 ;  /* 0x0000001912137291 */ /* 0x000fc400080f0e3f */
[----:B------:R-:W-:Y:S02]  /*7460*/  ULEA UR18, UP0, UR29, UR26, 0x2 ;  /* 0x0000001a1d127291 */ /* 0x000fe4000f80103f */
[----:B------:R-:W-:Y:S02]  /*7470*/  UIADD3 UR24, UR24, 0xc000, URZ ;  /* 0x0000c00018187890 */ /* 0x000fe4000fffe03f */
[----:B------:R-:W-:Y:S01]  /*7480*/  ULEA.HI.X UR19, UR29, UR27, UR19, 0x2, UP0 ;  /* 0x0000001b1d137291 */ /* 0x000fe200080f1413 */
[----:B------:R-:W-:-:S08]  /*7490*/  UMOV UR26, 0x300 ;  /* 0x00000300001a7882 */ /* 0x000fd00000000000 */
[----:B------:R1:W-:Y:S02]  /*74a0*/  UBLKRED.G.S.ADD.F32.RN [UR18], [UR24], UR26, desc[UR30] ;  /* 0x00001e12180073bb */ /* 0x0003e400080a141a */
[----:B-1----:R0:W-:Y:S02]  /*74b0*/  UTMACMDFLUSH ;  /* 0x00000000000079b7 */ /* 0x0021e40000000000 */
.L_x_2330:
[----:B------:R-:W-:Y:S05]  /*74c0*/  BSYNC B1 ;  /* 0x0000000000017941 */ /* 0x000fea0003800000 */
.L_x_2329:
        /* <DEDUP_REMOVED lines=15> */
.L_x_2332:
[----:B------:R-:W-:Y:S05]  /*75c0*/  BSYNC B1 ;  /* 0x0000000000017941 */ /* 0x000fea0003800000 */
.L_x_2331:
[----:B------:R-:W-:Y:S06]  /*75d0*/  BAR.ARV 0xa, 0xa0 ;  /* 0x0282800000007b1d */ /* 0x000fec0000002000 */
[----:B------:R-:W-:Y:S04]  /*75e0*/  BSSY B1, `(.L_x_2333) ;  /* 0x0000003000017945 */ /* 0x000fe80003800000 */
[----:B------:R-:W-:Y:S05]  /*75f0*/  @!P0 BRA `(.L_x_2334) ;  /* 0x0000000000048947 */ /* 0x000fea0003800000 */
[----:B------:R-:W-:-:S04]  /*7600*/  DEPBAR.LE SB0, 0x0 ;  /* 0x000080000000791a */ /* 0x000fc80000000000 */
.L_x_2334:
[----:B------:R-:W-:Y:S05]  /*7610*/  BSYNC B1 ;  /* 0x0000000000017941 */ /* 0x000fea0003800000 */
.L_x_2333:
        /* <DEDUP_REMOVED lines=19> */
.L_x_2336:
[----:B------:R-:W-:Y:S05]  /*7750*/  BSYNC B1 ;  /* 0x0000000000017941 */ /* 0x000fea0003800000 */
.L_x_2335:
        /* <DEDUP_REMOVED lines=9> */
[----:B------:R-:W-:-:S04]  /*77f0*/  UIADD3 UR10, UR28, 0x40, URZ ;  /* 0x000000401c0a7890 */ /* 0x000fc8000fffe03f */
[----:B------:R-:W-:-:S04]  /*7800*/  USHF.R.S32.HI UR11, URZ, 0x1f, UR10 ;  /* 0x0000001f3f0b7899 */ /* 0x000fc8000801140a */
[----:B------:R-:W-:-:S04]  /*7810*/  ULEA.HI UR11, UR11, UR10, URZ, 0x7 ;  /* 0x0000000a0b0b7291 */ /* 0x000fc8000f8f383f */
[----:B------:R-:W-:-:S04]  /*7820*/  USHF.R.S32.HI UR11, URZ, 0x7, UR11 ;  /* 0x000000073f0b7899 */ /* 0x000fc8000801140b */
[----:B------:R-:W-:-:S04]  /*7830*/  UISETP.LT.AND UP0, UPT, UR16, UR11, UPT ;  /* 0x0000000b1000728c */ /* 0x000fc8000bf01270 */
[----:B------:R-:W-:-:S06]  /*7840*/  USEL UR11, UR16, UR11, UP0 ;  /* 0x0000000b100b7287 */ /* 0x000fcc0008000000 */
[----:B------:R-:W-:-:S07]  /*7850*/  VIADD R5, R8, UR11 ;  /* 0x0000000b08057c36 */ /* 0x000fce0008000000 */
.L_x_2339:
[----:B------:R-:W2:Y:S04]  /*7860*/  LDG.E.STRONG.GPU R4, desc[UR46][R2.64] ;  /* 0x0000002e02047981 */ /* 0x000ea8000c1ef900 */
[----:B--2---:R-:W-:Y:S01]  /*7870*/  CCTL.IVALL ;  /* 0x00000000ff00798f */ /* 0x004fe20002000000 */
[----:B------:R-:W-:Y:S05]  /*7880*/  YIELD ;  /* 0x0000000000007946 */ /* 0x000fea0003800000 */
[----:B------:R-:W-:-:S13]  /*7890*/  ISETP.NE.AND P1, PT, R4, R5, PT ;  /* 0x000000050400720c */ /* 0x000fda0003f25270 */
[----:B------:R-:W-:Y:S05]  /*78a0*/  @P1 BRA `(.L_x_2339) ;  /* 0xfffffffc00ec1947 */ /* 0x000fea000383ffff */
.L_x_2338:
[----:B------:R-:W-:Y:S05]  /*78b0*/  BSYNC B1 ;  /* 0x0000000000017941 */ /* 0x000fea0003800000 */
.L_x_2337:
[----:B------:R-:W-:-:S03]  /*78c0*/  UMOV UR10, 0xffffffff ;  /* 0xffffffff000a7882 */ /* 0x000fc60000000000 */
[----:B------:R-:W-:Y:S05]  /*78d0*/  BRA.DIV UR10, `(.L_x_2340) ;  /* 0x0000002e0aa87947 */ /* 0x000fea000b800000 */
[----:B------:R-:W-:Y:S01]  /*78e0*/  NOP ;  /* 0x0000000000007918 */ /* 0x000fe20000000000 */
.L_x_2390:
        /* <DEDUP_REMOVED lines=15> */
.L_x_2342:
[----:B------:R-:W-:Y:S05]  /*79e0*/  BSYNC B1 ;  /* 0x0000000000017941 */ /* 0x000fea0003800000 */
.L_x_2341:
        /* <DEDUP_REMOVED lines=15> */
.L_x_2344:
[----:B------:R-:W-:Y:S05]  /*7ae0*/  BSYNC B1 ;  /* 0x0000000000017941 */ /* 0x000fea0003800000 */
.L_x_2343:
[----:B------:R-:W-:Y:S06]  /*7af0*/  BAR.ARV 0xa, 0xa0 ;  /* 0x0282800000007b1d */ /* 0x000fec0000002000 */
[----:B------:R-:W-:Y:S04]  /*7b00*/  BSSY B1, `(.L_x_2345) ;  /* 0x0000003000017945 */ /* 0x000fe80003800000 */
[----:B------:R-:W-:Y:S05]  /*7b10*/  @!P0 BRA `(.L_x_2346) ;  /* 0x0000000000048947 */ /* 0x000fea0003800000 */
[----:B------:R-:W-:-:S04]  /*7b20*/  DEPBAR.LE SB0, 0x0 ;  /* 0x000080000000791a */ /* 0x000fc80000000000 */
.L_x_2346:
[----:B------:R-:W-:Y:S05]  /*7b30*/  BSYNC B1 ;  /* 0x0000000000017941 */ /* 0x000fea0003800000 */
.L_x_2345:
        /* <DEDUP_REMOVED lines=19> */
.L_x_2348:
[----:B------:R-:W-:Y:S05]  /*7c70*/  BSYNC B1 ;  /* 0x0000000000017941 */ /* 0x000fea0003800000 */
.L_x_2347:
[----:B------:R-:W-:Y:S02]  /*7c80*/  UIADD3 UR17, UR17, 0x2, URZ ;  /* 0x0000000211117890 */ /* 0x000fe4000fffe03f */
[----:B------:R-:W-:Y:S02]  /*7c90*/  UIADD3 UR4, UR4, 0x3000, URZ ;  /* 0x0000300004047890 */ /* 0x000fe4000fffe03f */
[----:B------:R-:W-:-:S06]  /*7ca0*/  UISETP.GE.AND UP0, UPT, UR17, UR5, UPT ;  /* 0x000000051100728c */ /* 0x000fcc000bf06270 */
[----:B------:R-:W-:-:S13]  /*7cb0*/  PLOP3.LUT P1, PT, PT, PT, UP0, 0x80, 0x0 ;  /* 0x000000000000781c */ /* 0x000fda0003f2f008 */
[----:B------:R-:W-:Y:S05]  /*7cc0*/  @!P1 BRA `(.L_x_2349) ;  /* 0xfffffff400449947 */ /* 0x000fea000383ffff */
[----:B------:R-:W-:Y:S05]  /*7cd0*/  BRA `(.L_x_2308) ;  /* 0x0000002800047947 */ /* 0x000fea0003800000 */
.L_x_2307:
        /* <DEDUP_REMOVED lines=21> */
.L_x_2350:
[----:B------:R-:W-:Y:S01]  /*7e30*/  ULDC UR9, c[0x0][0xb44] ;  /* 0x0002d10000097ab9 */ /* 0x000fe20000000800 */
[----:B------:R-:W-:Y:S01]  /*7e40*/  UMOV UR7, UR8 ;  /* 0x0000000800077c82 */ /* 0x000fe20008000000 */
[----:B------:R-:W-:-:S11]  /*7e50*/  UISETP.NE.AND UP0, UPT, UR9, 0x1, UPT ;  /* 0x000000010900788c */ /* 0x000fd6000bf05270 */
[----:B------:R-:W-:Y:S02]  /*7e60*/  @UP0 ULDC.64 UR10, c[0x0][0xb48] ;  /* 0x0002d200000a0ab9 */ /* 0x000fe40000000a00 */
[----:B------:R-:W-:-:S04]  /*7e70*/  UIMAD.WIDE.U32 UR4, UR8, UR10, URZ ;  /* 0x0000000a080472a5 */ /* 0x000fc8000f8e003f */
[----:B------:R-:W-:-:S04]  /*7e80*/  @UP0 USHF.R.U32.HI UR7, URZ, UR11, UR5 ;  /* 0x0000000b3f070299 */ /* 0x000fc80008011605 */
[----:B------:R-:W-:-:S12]  /*7e90*/  UIMAD UR4, UR7, UR9, URZ ;  /* 0x00000009070472a4 */ /* 0x000fd8000f8e023f */
.L_x_2351:
        /* <DEDUP_REMOVED lines=16> */
[----:B------:R-:W-:Y:S01]  /*7fa0*/  ULOP3.LUT UR7, URZ, UR7, URZ, 0x33, !UPT ;  /* 0x000000073f077292 */ /* 0x000fe2000f8e333f */
[----:B------:R-:W-:Y:S01]  /*7fb0*/  ULDC UR4, c[0x0][0xb2c] ;  /* 0x0002cb0000047ab9 */ /* 0x000fe20000000800 */
[----:B------:R-:W-:Y:S02]  /*7fc0*/  ULDC UR5, c[0x0][0x280] ;  /* 0x0000a00000057ab9 */ /* 0x000fe40000000800 */
[----:B------:R-:W-:Y:S01]  /*7fd0*/  UIADD3 UR7, UR7, UR4, URZ ;  /* 0x0000000407077290 */ /* 0x000fe2000fffe03f */
[----:B------:R-:W-:Y:S02]  /*7fe0*/  ULDC UR6, c[0x0][0x74c] ;  /* 0x0001d30000067ab9 */ /* 0x000fe40000000800 */
[----:B------:R-:W-:Y:S01]  /*7ff0*/  ULDC UR4, c[0x0][0x290] ;  /* 0x0000a40000047ab9 */ /* 0x000fe20000000800 */
[----:B------:R-:W-:-:S04]  /*8000*/  USHF.L.U32 UR11, UR7, 0x7, URZ ;  /* 0x00000007070b7899 */ /* 0x000fc8000800063f */
        /* <DEDUP_REMOVED lines=50> */
.L_x_2391:
        /* <DEDUP_REMOVED lines=15> */
.L_x_2355:
        /* <DEDUP_REMOVED lines=67> */
[----:B------:R-:W-:Y:S01]  /*8850*/  ISETP.GE.AND P1, PT, R4, R6, PT ;  /* 0x000000060400720c */ /* 0x000fe20003f26270 */
[----:B------:R1:W-:Y:S01]  /*8860*/  UTMALDG.4D [UR16], [UR48], desc[UR50] ;  /* 0x00003210300075b4 */ /* 0x0003e20008019000 */
[----:B------:R2:W-:Y:S01]  /*8870*/  UTMALDG.4D [UR40], [UR48], desc[UR50] ;  /* 0x00003228300075b4 */ /* 0x0005e20008019000 */
[----:B------:R-:W-:Y:S01]  /*8880*/  UTMALDG.4D [UR24], [UR48], desc[UR50] ;  /* 0x00003218300075b4 */ /* 0x000fe20008019000 */
[----:B------:R3:W-:Y:S01]  /*8890*/  UBLKCP.S.G [UR56], [UR32], UR7 ;  /* 0x00000038200073ba */ /* 0x0007e20008000207 */
[----:B------:R4:W-:Y:S01]  /*88a0*/  SYNCS.ARRIVE.TRANS64 RZ, [R16+URZ+0x26800], R5 ;  /* 0x0268000510ff79a7 */ /* 0x0009e2000800003f */
[----:B-1----:R-:W-:Y:S01]  /*88b0*/  UMOV UR16, 0x0 ;  /* 0x0000000000107882 */ /* 0x002fe20000000000 */
[----:B------:R-:W-:-:S02]  /*88c0*/  UMOV UR17, 0x10000000 ;  /* 0x1000000000117882 */ /* 0x000fc40000000000 */
[----:B------:R1:W-:Y:S01]  /*88d0*/  UTMALDG.4D [UR8], [UR54], desc[UR16] ;  /* 0x00001008360075b4 */ /* 0x0003e20008019000 */
[----:B--2---:R-:W-:Y:S01]  /*88e0*/  UIADD3 UR40, UR8, 0x4000, URZ ;  /* 0x0000400008287890 */ /* 0x004fe2000fffe03f */
[----:B------:R-:W-:Y:S01]  /*88f0*/  UMOV UR42, 0x40 ;  /* 0x00000040002a7882 */ /* 0x000fe20000000000 */
[----:B------:R-:W-:Y:S01]  /*8900*/  UMOV UR43, UR11 ;  /* 0x0000000b002b7c82 */ /* 0x000fe20008000000 */
[----:B------:R-:W-:Y:S01]  /*8910*/  UMOV UR44, UR12 ;  /* 0x0000000c002c7c82 */ /* 0x000fe20008000000 */
[----:B------:R-:W-:Y:S01]  /*8920*/  UMOV UR41, UR9 ;  /* 0x0000000900297c82 */ /* 0x000fe20008000000 */
[----:B---3--:R-:W-:Y:S02]  /*8930*/  UIADD3 UR32, UR8, 0x1000, URZ ;  /* 0x0000100008207890 */ /* 0x008fe4000fffe03f */
        /* <DEDUP_REMOVED lines=13> */
[----:B-1----:R-:W-:Y:S01]  /*8a10*/  UMOV UR10, 0x40 ;  /* 0x00000040000a7882 */ /* 0x002fe20000000000 */
[----:B------:R-:W-:Y:S01]  /*8a20*/  UTMALDG.4D [UR48], [UR54], desc[UR16] ;  /* 0x00001030360075b4 */ /* 0x000fe20008019000 */
[----:B------:R1:W-:Y:S01]  /*8a30*/  UTMALDG.4D [UR24], [UR54], desc[UR16] ;  /* 0x00001018360075b4 */ /* 0x0003e20008019000 */
[----:B------:R4:W-:Y:S01]  /*8a40*/  UTMALDG.4D [UR40], [UR54], desc[UR16] ;  /* 0x00001028360075b4 */ /* 0x0009e20008019000 */
[----:B--2---:R-:W-:Y:S01]  /*8a50*/  UIADD3 UR32, UR8, 0x6000, URZ ;  /* 0x0000600008207890 */ /* 0x004fe2000fffe03f */
[----:B------:R-:W-:-:S02]  /*8a60*/  UMOV UR34, UR18 ;  /* 0x0000001200227c82 */ /* 0x000fc40008000000 */
[----:B------:R4:W-:Y:S06]  /*8a70*/  UTMALDG.4D [UR56], [UR54], desc[UR16] ;  /* 0x00001038360075b4 */ /* 0x0009ec0008019000 */
[----:B------:R4:W-:Y:S01]  /*8a80*/  UTMALDG.4D [UR32], [UR30], desc[UR16] ;  /* 0x000010201e0075b4 */ /* 0x0009e20008019000 */
[----:B-1----:R-:W-:Y:S02]  /*8a90*/  UIADD3 UR24, UR8, 0x8000, URZ ;  /* 0x0000800008187890 */ /* 0x002fe4000fffe03f */
[----:B------:R-:W-:Y:S01]  /*8aa0*/  UIADD3 UR8, UR8, 0xa000, URZ ;  /* 0x0000a00008087890 */ /* 0x000fe2000fffe03f */
[----:B------:R-:W-:-:S06]  /*8ab0*/  UMOV UR26, 0x20 ;  /* 0x00000020001a7882 */ /* 0x000fcc0000000000 */
[----:B------:R4:W-:Y:S02]  /*8ac0*/  UTMALDG.4D [UR24], [UR30], desc[UR16] ;  /* 0x000010181e0075b4 */ /* 0x0009e40008019000 */
[----:B------:R4:W-:Y:S02]  /*8ad0*/  UTMALDG.4D [UR8], [UR30], desc[UR16] ;  /* 0x000010081e0075b4 */ /* 0x0009e40008019000 */
[----:B----4-:R-:W-:Y:S05]  /*8ae0*/  @P1 BRA `(.L_x_2356) ;  /* 0x0000001000f41947 */ /* 0x010fea0003800000 */
        /* <DEDUP_REMOVED lines=18> */
.L_x_2366:
[----:B--234-:R-:W-:-:S04]  /*8c10*/  SHF.L.U32 R21, R11, 0x1f, RZ ;  /* 0x0000001f0b157819 */ /* 0x01cfc800000006ff */
[----:B------:R-:W1:Y:S02]  /*8c20*/  SYNCS.PHASECHK.TRANS64.TRYWAIT P1, [R16+URZ+0x26840], R21 ;  /* 0x02684015100075a7 */ /* 0x000e64000802017f */
[----:B-1----:R-:W-:Y:S05]  /*8c30*/  @!P1 BRA `(.L_x_2358) ;  /* 0x0000001c00009947 */ /* 0x002fea0003800000 */
.L_x_2392:
[----:B------:R-:W-:Y:S05]  /*8c40*/  @P0 BRA `(.L_x_2359) ;  /* 0x0000000000140947 */ /* 0x000fea0003800000 */
[----:B------:R-:W-:Y:S01]  /*8c50*/  ISETP.NE.AND P1, PT, R6, RZ, PT ;  /* 0x000000ff0600720c */ /* 0x000fe20003f25270 */
[----:B------:R-:W-:-:S04]  /*8c60*/  IMAD.MOV.U32 R3, RZ, RZ, 0x3100 ;  /* 0x00003100ff037424 */ /* 0x000fc800078e00ff */
[----:B------:R3:W-:Y:S08]  /*8c70*/  SYNCS.ARRIVE.TRANS64 RZ, [R16+URZ+0x26830], R3 ;  /* 0x0268300310ff79a7 */ /* 0x0007f0000800003f */
[----:B------:R-:W-:Y:S05]  /*8c80*/  @!P1 BRA `(.L_x_2359) ;  /* 0x0000000000049947 */ /* 0x000fea0003800000 */
[----:B------:R-:W-:Y:S01]  /*8c90*/  BPT.TRAP 0x1 ;  /* 0x000000040000795c */ /* 0x000fe20000300000 */
.L_x_2359:
        /* <DEDUP_REMOVED lines=43> */
.L_x_2393:
[----:B------:R-:W-:Y:S05]  /*8f50*/  @P0 BRA `(.L_x_2361) ;  /* 0x0000000000140947 */ /* 0x000fea0003800000 */
[----:B------:R-:W-:Y:S01]  /*8f60*/  ISETP.NE.AND P1, PT, R6, RZ, PT ;  /* 0x000000ff0600720c */ /* 0x000fe20003f25270 */
[----:B------:R-:W-:-:S04]  /*8f70*/  IMAD.MOV.U32 R2, RZ, RZ, 0x3100 ;  /* 0x00003100ff027424 */ /* 0x000fc800078e00ff */
[----:B------:R3:W-:Y:S08]  /*8f80*/  SYNCS.ARRIVE.TRANS64 RZ, [R16+URZ+0x26818], R2 ;  /* 0x0268180210ff79a7 */ /* 0x0007f0000800003f */
[----:B------:R-:W-:Y:S05]  /*8f90*/  @!P1 BRA `(.L_x_2361) ;  /* 0x0000000000049947 */ /* 0x000fea0003800000 */
[----:B------:R-:W-:Y:S01]  /*8fa0*/  BPT.TRAP 0x1 ;  /* 0x000000040000795c */ /* 0x000fe20000300000 */
.L_x_2361:
        /* <DEDUP_REMOVED lines=43> */
.L_x_2394:
[----:B------:R-:W-:Y:S05]  /*9260*/  @P0 BRA `(.L_x_2363) ;  /* 0x0000000000140947 */ /* 0x000fea0003800000 */
[----:B------:R-:W-:Y:S01]  /*9270*/  ISETP.NE.AND P1, PT, R6, RZ, PT ;  /* 0x000000ff0600720c */ /* 0x000fe20003f25270 */
[----:B-123--:R-:W-:-:S04]  /*9280*/  IMAD.MOV.U32 R21, RZ, RZ, 0x3100 ;  /* 0x00003100ff157424 */ /* 0x00efc800078e00ff */
[----:B------:R4:W-:Y:S08]  /*9290*/  SYNCS.ARRIVE.TRANS64 RZ, [R16+URZ+0x26838], R21 ;  /* 0x0268381510ff79a7 */ /* 0x0009f0000800003f */
[----:B------:R-:W-:Y:S05]  /*92a0*/  @!P1 BRA `(.L_x_2363) ;  /* 0x0000000000049947 */ /* 0x000fea0003800000 */
[----:B------:R-:W-:Y:S01]  /*92b0*/  BPT.TRAP 0x1 ;  /* 0x000000040000795c */ /* 0x000fe20000300000 */
.L_x_2363:
        /* <DEDUP_REMOVED lines=38> */
.L_x_2396:
[----:B------:R-:W-:Y:S05]  /*9520*/  @P0 BRA `(.L_x_2365) ;  /* 0x0000000000140947 */ /* 0x000fea0003800000 */
[----:B------:R-:W-:Y:S01]  /*9530*/  ISETP.NE.AND P1, PT, R6, RZ, PT ;  /* 0x000000ff0600720c */ /* 0x000fe20003f25270 */
[----:B------:R-:W-:-:S04]  /*9540*/  IMAD.MOV.U32 R5, RZ, RZ, 0x3100 ;  /* 0x00003100ff057424 */ /* 0x000fc800078e00ff */
[----:B------:R1:W-:Y:S08]  /*9550*/  SYNCS.ARRIVE.TRANS64 RZ, [R16+URZ+0x26810], R5 ;  /* 0x0268100510ff79a7 */ /* 0x0003f0000800003f */
[----:B------:R-:W-:Y:S05]  /*9560*/  @!P1 BRA `(.L_x_2365) ;  /* 0x0000000000049947 */ /* 0x000fea0003800000 */
[----:B------:R-:W-:Y:S01]  /*9570*/  BPT.TRAP 0x1 ;  /* 0x000000040000795c */ /* 0x000fe20000300000 */
.L_x_2365:
        /* <DEDUP_REMOVED lines=44> */
.L_x_2357:
        /* <DEDUP_REMOVED lines=8> */
.L_x_2397:
[----:B------:R-:W-:Y:S05]  /*98c0*/  @P0 BRA `(.L_x_2368) ;  /* 0x0000000000140947 */ /* 0x000fea0003800000 */
[----:B------:R-:W-:Y:S01]  /*98d0*/  ISETP.NE.AND P1, PT, R6, RZ, PT ;  /* 0x000000ff0600720c */ /* 0x000fe20003f25270 */
[----:B------:R-:W-:-:S04]  /*98e0*/  IMAD.MOV.U32 R5, RZ, RZ, 0x3100 ;  /* 0x00003100ff057424 */ /* 0x000fc800078e00ff */
[----:B------:R2:W-:Y:S08]  /*98f0*/  SYNCS.ARRIVE.TRANS64 RZ, [R16+URZ+0x26830], R5 ;  /* 0x0268300510ff79a7 */ /* 0x0005f0000800003f */
[----:B------:R-:W-:Y:S05]  /*9900*/  @!P1 BRA `(.L_x_2368) ;  /* 0x0000000000049947 */ /* 0x000fea0003800000 */
[----:B------:R-:W-:Y:S01]  /*9910*/  BPT.TRAP 0x1 ;  /* 0x000000040000795c */ /* 0x000fe20000300000 */
.L_x_2368:
        /* <DEDUP_REMOVED lines=40> */
.L_x_2398:
[----:B------:R-:W-:Y:S05]  /*9ba0*/  @P0 BRA `(.L_x_2370) ;  /* 0x0000000000140947 */ /* 0x000fea0003800000 */
[----:B------:R-:W-:Y:S01]  /*9bb0*/  ISETP.NE.AND P0, PT, R6, RZ, PT ;  /* 0x000000ff0600720c */ /* 0x000fe20003f05270 */
[----:B------:R-:W-:-:S04]  /*9bc0*/  IMAD.MOV.U32 R5, RZ, RZ, 0x3100 ;  /* 0x00003100ff057424 */ /* 0x000fc800078e00ff */
[----:B------:R1:W-:Y:S08]  /*9bd0*/  SYNCS.ARRIVE.TRANS64 RZ, [R16+URZ+0x26818], R5 ;  /* 0x0268180510ff79a7 */ /* 0x0003f0000800003f */
[----:B------:R-:W-:Y:S05]  /*9be0*/  @!P0 BRA `(.L_x_2370) ;  /* 0x0000000000048947 */ /* 0x000fea0003800000 */
[----:B------:R-:W-:Y:S01]  /*9bf0*/  BPT.TRAP 0x1 ;  /* 0x000000040000795c */ /* 0x000fe20000300000 */
.L_x_2370:
        /* <DEDUP_REMOVED lines=44> */
.L_x_2356:
[----:B------:R-:W1:Y:S01]  /*9ec0*/  S2R R0, SR_TID.X ;  /* 0x0000000000007919 */ /* 0x000e620000002100 */
[----:B------:R-:W-:Y:S01]  /*9ed0*/  IMAD R3, R19, 0x8, R16 ;  /* 0x0000000813037824 */ /* 0x000fe200078e0210 */
[----:B-1----:R-:W-:Y:S02]  /*9ee0*/  LOP3.LUT R2, R0, 0x7f, RZ, 0xc0, !PT ;  /* 0x0000007f00027812 */ /* 0x002fe400078ec0ff */
[----:B------:R-:W-:Y:S02]  /*9ef0*/  SHF.L.U32 R0, R11, 0x1f, RZ ;  /* 0x0000001f0b007819 */ /* 0x000fe400000006ff */
[----:B------:R-:W-:Y:S02]  /*9f00*/  ISETP.NE.AND P1, PT, R2, RZ, PT ;  /* 0x000000ff0200720c */ /* 0x000fe40003f25270 */
[----:B------:R-:W1:Y:S02]  /*9f10*/  SYNCS.PHASECHK.TRANS64.TRYWAIT P0, [R3+URZ+0x26840], R0 ;  /* 0x02684000030075a7 */ /* 0x000e64000800017f */
[----:B-1----:R-:W-:Y:S09]  /*9f20*/  @!P0 BRA `(.L_x_2371) ;  /* 0x0000000800c08947 */ /* 0x002ff20003800000 */
.L_x_2399:
[----:B------:R-:W-:Y:S05]  /*9f30*/  @P1 BRA `(.L_x_2372) ;  /* 0x0000000000181947 */ /* 0x000fea0003800000 */
[----:B------:R-:W1:Y:S01]  /*9f40*/  S2R R2, SR_TID.X ;  /* 0x0000000000027919 */ /* 0x000e620000002100 */
[----:B------:R-:W-:-:S04]  /*9f50*/  IMAD.MOV.U32 R0, RZ, RZ, 0x3100 ;  /* 0x00003100ff007424 */ /* 0x000fc800078e00ff */
[----:B------:R1:W-:Y:S02]  /*9f60*/  SYNCS.ARRIVE.TRANS64 RZ, [R3+URZ+0x26830], R0 ;  /* 0x0268300003ff79a7 */ /* 0x0003e4000800003f */
[----:B-1----:R-:W-:-:S13]  /*9f70*/  LOP3.LUT P0, RZ, R2, 0x1f, RZ, 0xc0, !PT ;  /* 0x0000001f02ff7812 */ /* 0x002fda000780c0ff */
[----:B------:R-:W-:Y:S05]  /*9f80*/  @!P0 BRA `(.L_x_2372) ;  /* 0x0000000000048947 */ /* 0x000fea0003800000 */
[----:B------:R-:W-:Y:S01]  /*9f90*/  BPT.TRAP 0x1 ;  /* 0x000000040000795c */ /* 0x000fe20000300000 */
.L_x_2372:
        /* <DEDUP_REMOVED lines=47> */
.L_x_2353:
[----:B------:R-:W-:Y:S05]  /*a290*/  BSYNC B1 ;  /* 0x0000000000017941 */ /* 0x000fea0003800000 */
.L_x_2352:
[----:B------:R-:W-:-:S03]  /*a2a0*/  UMOV UR7, 0xffffffff ;  /* 0xffffffff00077882 */ /* 0x000fc60000000000 */
[----:B------:R-:W-:Y:S05]  /*a2b0*/  BRA.DIV UR7, `(.L_x_2373) ;  /* 0x0000000607f07947 */ /* 0x000fea000b800000 */
[----:B------:R-:W-:-:S13]  /*a2c0*/  ELECT P6, URZ, PT ;  /* 0x00000000003f782f */ /* 0x000fda00038c0000 */
.L_x_2402:
[----:B------:R-:W-:Y:S05]  /*a2d0*/  @!P6 BRA `(.L_x_2308) ;  /* 0x000000000084e947 */ /* 0x000fea0003800000 */
[----:B------:R-:W-:-:S06]  /*a2e0*/  ULOP3.LUT UR7, UR38, 0x2, URZ, 0xfc, !UPT ;  /* 0x0000000226077892 */ /* 0x000fcc000f8efc3f */
[----:B------:R-:W-:-:S05]  /*a2f0*/  IMAD.U32 R2, RZ, RZ, UR7 ;  /* 0x00000007ff027e24 */ /* 0x000fca000f8e00ff */
[----:B------:R-:W-:-:S13]  /*a300*/  ISETP.NE.AND P2, PT, R2, 0x3, PT ;  /* 0x000000030200780c */ /* 0x000fda0003f45270 */
[----:B------:R-:W-:Y:S05]  /*a310*/  @!P2 BRA `(.L_x_2374) ;  /* 0x000000000004a947 */ /* 0x000fea0003800000 */
[----:B------:R-:W-:Y:S01]  /*a320*/  BPT.TRAP 0x1 ;  /* 0x000000040000795c */ /* 0x000fe20000300000 */
.L_x_2374:
        /* <DEDUP_REMOVED lines=15> */
.L_x_2403:
[----:B------:R-:W2:Y:S02]  /*a420*/  SYNCS.PHASECHK.TRANS64.TRYWAIT P0, [R3+URZ], R2 ;  /* 0x00000002030075a7 */ /* 0x000ea4000800017f */
[----:B--2---:R-:W-:Y:S05]  /*a430*/  @!P0 BRA `(.L_x_2376) ;  /* 0x0000000400c48947 */ /* 0x004fea0003800000 */
.L_x_2404:
[----:B------:R-:W-:Y:S05]  /*a440*/  @!P2 BRA `(.L_x_2377) ;  /* 0x000000000004a947 */ /* 0x000fea0003800000 */
[----:B------:R-:W-:Y:S01]  /*a450*/  BPT.TRAP 0x1 ;  /* 0x000000040000795c */ /* 0x000fe20000300000 */
.L_x_2377:
[----:B--2---:R-:W-:-:S04]  /*a460*/  VIADD R3, R7, 0x26840 ;  /* 0x0002684007037836 */ /* 0x004fc80000000000 */
[----:B------:R-:W-:-:S04]  /*a470*/  IMAD R0, R0, 0x8, R3 ;  /* 0x0000000800007824 */ /* 0x000fc800078e0203 */
[----:B------:R-:W2:Y:S02]  /*a480*/  SYNCS.PHASECHK.TRANS64.TRYWAIT P0, [R0+URZ], R5 ;  /* 0x00000005000075a7 */ /* 0x000ea4000800017f */
[----:B--2---:R-:W-:Y:S05]  /*a490*/  @!P0 BRA `(.L_x_2378) ;  /* 0x0000000400c08947 */ /* 0x004fea0003800000 */
.L_x_2405:
[----:B------:R-:W-:-:S07]  /*a4a0*/  IMAD R3, R4, 0x8, R3 ;  /* 0x0000000804037824 */ /* 0x000fce00078e0203 */
.L_x_2379:
[----:B---3--:R3:W4:Y:S02]  /*a4b0*/  SYNCS.PHASECHK.TRANS64.TRYWAIT P0, [R3+URZ], R2 ;  /* 0x00000002030075a7 */ /* 0x008724000800017f */
[----:B----4-:R-:W-:Y:S05]  /*a4c0*/  @!P0 NANOSLEEP.SYNCS 0x989680 ;  /* 0x009896800000895d */ /* 0x010fea0003900000 */
[----:B------:R-:W4:Y:S02]  /*a4d0*/  @!P0 SYNCS.PHASECHK.TRANS64 P0, [R3+URZ], R2 ;  /* 0x00000002030085a7 */ /* 0x000f24000800007f */
[----:B----4-:R-:W-:Y:S05]  /*a4e0*/  @!P0 BRA `(.L_x_2379) ;  /* 0xfffffffc00f08947 */ /* 0x010fea000383ffff */
.L_x_2308:
[----:B------:R-:W-:Y:S05]  /*a4f0*/  BSYNC B0 ;  /* 0x0000000000007941 */ /* 0x000fea0003800000 */
.L_x_2306:
[----:B------:R-:W-:Y:S05]  /*a500*/  EXIT ;  /* 0x000000000000794d */ /* 0x000fea0003800000 */
.L_x_2276:
[----:B------:R-:W-:Y:S02]  /*a510*/  IMAD.MOV.U32 R13, RZ, RZ, R17 ;  /* 0x000000ffff0d7224 */ /* 0x000fe400078e0011 */
[----:B------:R-:W-:Y:S02]  /*a520*/  IMAD.MOV.U32 R12, RZ, RZ, RZ ;  /* 0x000000ffff0c7224 */ /* 0x000fe400078e00ff */
[----:B------:R-:W-:Y:S02]  /*a530*/  IMAD.MOV.U32 R11, RZ, RZ, 0x1f ;  /* 0x0000001fff0b7424 */ /* 0x000fe400078e00ff */
[----:B------:R-:W-:-:S07]  /*a540*/  IMAD.MOV.U32 R15, RZ, RZ, -0x1 ;  /* 0xffffffffff0f7424 */ /* 0x000fce00078e00ff */
[----:B------:R-:W-:Y:S05]  /*a550*/  WARPSYNC.COLLECTIVE R15, `(.L_x_2380) ;  /* 0x000000000f087348 */ /* 0x000fea0003c00000 */
[----:B------:R1:W2:Y:S02]  /*a560*/  SHFL.IDX P6, R14, R13, R12, R11 ;  /* 0x0000000c0d0e7389 */ /* 0x0002a400000c000b */
[----:B-12---:R-:W-:Y:S01]  /*a570*/  ENDCOLLECTIVE ;  /* 0x000000000000791b */ /* 0x006fe20003800000 */
.L_x_2380:
[----:B------:R-:W-:Y:S05]  /*a580*/  BRA `(.L_x_2381) ;  /* 0xffffff6c003c7947 */ /* 0x000fea000383ffff */
.L_x_2278:
[----:B--2---:R2:W3:Y:S02]  /*a590*/  SYNCS.PHASECHK.TRANS64.TRYWAIT P0, [R235+URZ+0x26800], R4 ;  /* 0x02680004eb0075a7 */ /* 0x0044e4000800017f */
[----:B---3--:R-:W-:Y:S05]  /*a5a0*/  @!P0 NANOSLEEP.SYNCS 0x989680 ;  /* 0x009896800000895d */ /* 0x008fea0003900000 */
[----:B------:R-:W3:Y:S02]  /*a5b0*/  @!P0 SYNCS.PHASECHK.TRANS64 P0, [R235+URZ+0x26800], R4 ;  /* 0x02680004eb0085a7 */ /* 0x000ee4000800007f */
[----:B---3--:R-:W-:Y:S05]  /*a5c0*/  @!P0 BRA `(.L_x_2278) ;  /* 0xfffffffc00f08947 */ /* 0x008fea000383ffff */
[----:B------:R-:W-:Y:S05]  /*a5d0*/  BRA `(.L_x_2277) ;  /* 0xffffff6c00647947 */ /* 0x000fea000383ffff */
.L_x_2283:
[----:B--2---:R-:W-:-:S04]  /*a5e0*/  IMAD.U32 R5, RZ, RZ, UR8 ;  /* 0x00000008ff057e24 */ /* 0x004fc8000f8e00ff */
[----:B------:R2:W3:Y:S03]  /*a5f0*/  SYNCS.PHASECHK.TRANS64.TRYWAIT P1, [R5+URZ+0x26810], R120 ;  /* 0x02681078050075a7 */ /* 0x0004e6000802017f */
[----:B---3--:R-:W-:Y:S05]  /*a600*/  @!P1 NANOSLEEP.SYNCS 0x989680 ;  /* 0x009896800000995d */ /* 0x008fea0003900000 */
[----:B------:R-:W3:Y:S02]  /*a610*/  @!P1 SYNCS.PHASECHK.TRANS64 P1, [R5+URZ+0x26810], R120 ;  /* 0x02681078050095a7 */ /* 0x000ee4000802007f */
[----:B---3--:R-:W-:Y:S05]  /*a620*/  @!P1 BRA `(.L_x_2283) ;  /* 0xfffffffc00ec9947 */ /* 0x008fea000383ffff */
[----:B------:R-:W-:Y:S05]  /*a630*/  BRA `(.L_x_2282) ;  /* 0xffffff7400c07947 */ /* 0x000fea000383ffff */
.L_x_2287:
[----:B------:R-:W-:-:S04]  /*a640*/  IMAD.U32 R121, RZ, RZ, UR8 ;  /* 0x00000008ff797e24 */ /* 0x000fc8000f8e00ff */
[----:B------:R1:W1:Y:S03]  /*a650*/  SYNCS.PHASECHK.TRANS64.TRYWAIT P1, [R121+URZ+0x26830], R120 ;  /* 0x02683078790075a7 */ /* 0x000266000802017f */
[----:B-1----:R-:W-:Y:S05]  /*a660*/  @!P1 NANOSLEEP.SYNCS 0x989680 ;  /* 0x009896800000995d */ /* 0x002fea0003900000 */
[----:B------:R-:W1:Y:S02]  /*a670*/  @!P1 SYNCS.PHASECHK.TRANS64 P1, [R121+URZ+0x26830], R120 ;  /* 0x02683078790095a7 */ /* 0x000e64000802007f */
[----:B-1----:R-:W-:Y:S05]  /*a680*/  @!P1 BRA `(.L_x_2287) ;  /* 0xfffffffc00ec9947 */ /* 0x002fea000383ffff */
[----:B------:R-:W-:Y:S05]  /*a690*/  BRA `(.L_x_2286) ;  /* 0xffffff7c00847947 */ /* 0x000fea000383ffff */
.L_x_2315:
[----:B------:R-:W-:Y:S01]  /*a6a0*/  BSSY B1, `(.L_x_2382) ;  /* 0x0000005000017945 */ /* 0x000fe20003800000 */
[----:B------:R-:W-:-:S07]  /*a6b0*/  IMAD.MOV.U32 R15, RZ, RZ, -0x1 ;  /* 0xffffffffff0f7424 */ /* 0x000fce00078e00ff */
[----:B------:R-:W-:Y:S05]  /*a6c0*/  WARPSYNC.COLLECTIVE R15, `(.L_x_2383) ;  /* 0x000000000f087348 */ /* 0x000fea0003c00000 */
[----:B------:R-:W-:Y:S01]  /*a6d0*/  NOP ;  /* 0x0000000000007918 */ /* 0x000fe20000000000 */
[----:B------:R-:W-:Y:S01]  /*a6e0*/  ENDCOLLECTIVE ;  /* 0x000000000000791b */ /* 0x000fe20003800000 */
.L_x_2383:
[----:B------:R-:W-:Y:S05]  /*a6f0*/  BSYNC B1 ;  /* 0x0000000000017941 */ /* 0x000fea0003800000 */
.L_x_2382:
[----:B------:R-:W-:Y:S05]  /*a700*/  BRA `(.L_x_2384) ;  /* 0xffffffc400647947 */ /* 0x000fea000383ffff */
.L_x_2328:
[----:B------:R-:W-:Y:S01]  /*a710*/  BSSY B1, `(.L_x_2385) ;  /* 0x0000005000017945 */ /* 0x000fe20003800000 */
[----:B------:R-:W-:-:S07]  /*a720*/  IMAD.MOV.U32 R15, RZ, RZ, -0x1 ;  /* 0xffffffffff0f7424 */ /* 0x000fce00078e00ff */
[----:B------:R-:W-:Y:S05]  /*a730*/  WARPSYNC.COLLECTIVE R15, `(.L_x_2386) ;  /* 0x000000000f087348 */ /* 0x000fea0003c00000 */
[----:B------:R-:W-:Y:S01]  /*a740*/  NOP ;  /* 0x0000000000007918 */ /* 0x000fe20000000000 */
[----:B------:R-:W-:Y:S01]  /*a750*/  ENDCOLLECTIVE ;  /* 0x000000000000791b */ /* 0x000fe20003800000 */
.L_x_2386:
[----:B------:R-:W-:Y:S05]  /*a760*/  BSYNC B1 ;  /* 0x0000000000017941 */ /* 0x000fea0003800000 */
.L_x_2385:
[----:B------:R-:W-:Y:S05]  /*a770*/  BRA `(.L_x_2387) ;  /* 0xffffffcc00047947 */ /* 0x000fea000383ffff */
.L_x_2340:
[----:B------:R-:W-:Y:S01]  /*a780*/  BSSY B1, `(.L_x_2388) ;  /* 0x0000005000017945 */ /* 0x000fe20003800000 */
[----:B------:R-:W-:-:S07]  /*a790*/  IMAD.MOV.U32 R15, RZ, RZ, -0x1 ;  /* 0xffffffffff0f7424 */ /* 0x000fce00078e00ff */
[----:B------:R-:W-:Y:S05]  /*a7a0*/  WARPSYNC.COLLECTIVE R15, `(.L_x_2389) ;  /* 0x000000000f087348 */ /* 0x000fea0003c00000 */
[----:B------:R-:W-:Y:S01]  /*a7b0*/  NOP ;  /* 0x0000000000007918 */ /* 0x000fe20000000000 */
[----:B------:R-:W-:Y:S01]  /*a7c0*/  ENDCOLLECTIVE ;  /* 0x000000000000791b */ /* 0x000fe20003800000 */
.L_x_2389:
[----:B------:R-:W-:Y:S05]  /*a7d0*/  BSYNC B1 ;  /* 0x0000000000017941 */ /* 0x000fea0003800000 */
.L_x_2388:
[----:B------:R-:W-:Y:S05]  /*a7e0*/  BRA `(.L_x_2390) ;  /* 0xffffffd000407947 */ /* 0x000fea000383ffff */
.L_x_2354:
[----:B-1----:R1:W2:Y:S02]  /*a7f0*/  SYNCS.PHASECHK.TRANS64.TRYWAIT P0, [R16+URZ+0x26820], R3 ;  /* 0x02682003100075a7 */ /* 0x0022a4000800017f */
[----:B--2---:R-:W-:Y:S05]  /*a800*/  @!P0 NANOSLEEP.SYNCS 0x989680 ;  /* 0x009896800000895d */ /* 0x004fea0003900000 */
[----:B------:R-:W2:Y:S02]  /*a810*/  @!P0 SYNCS.PHASECHK.TRANS64 P0, [R16+URZ+0x26820], R3 ;  /* 0x02682003100085a7 */ /* 0x000ea4000800007f */
[----:B--2---:R-:W-:Y:S05]  /*a820*/  @!P0 BRA `(.L_x_2354) ;  /* 0xfffffffc00f08947 */ /* 0x004fea000383ffff */
[----:B------:R-:W-:Y:S05]  /*a830*/  BRA `(.L_x_2391) ;  /* 0xffffffd800bc7947 */ /* 0x000fea000383ffff */
.L_x_2358:
[----:B-1----:R1:W3:Y:S02]  /*a840*/  SYNCS.PHASECHK.TRANS64.TRYWAIT P1, [R16+URZ+0x26840], R21 ;  /* 0x02684015100075a7 */ /* 0x0022e4000802017f */
[----:B---3--:R-:W-:Y:S05]  /*a850*/  @!P1 NANOSLEEP.SYNCS 0x989680 ;  /* 0x009896800000995d */ /* 0x008fea0003900000 */
[----:B------:R-:W3:Y:S02]  /*a860*/  @!P1 SYNCS.PHASECHK.TRANS64 P1, [R16+URZ+0x26840], R21 ;  /* 0x02684015100095a7 */ /* 0x000ee4000802007f */
[----:B---3--:R-:W-:Y:S05]  /*a870*/  @!P1 BRA `(.L_x_2358) ;  /* 0xfffffffc00f09947 */ /* 0x008fea000383ffff */
[----:B------:R-:W-:Y:S05]  /*a880*/  BRA `(.L_x_2392) ;  /* 0xffffffe000ec7947 */ /* 0x000fea000383ffff */
.L_x_2360:
[----:B--2---:R2:W3:Y:S02]  /*a890*/  SYNCS.PHASECHK.TRANS64.TRYWAIT P1, [R16+URZ+0x26828], R21 ;  /* 0x02682815100075a7 */ /* 0x0044e4000802017f */
[----:B---3--:R-:W-:Y:S05]  /*a8a0*/  @!P1 NANOSLEEP.SYNCS 0x989680 ;  /* 0x009896800000995d */ /* 0x008fea0003900000 */
[----:B------:R-:W3:Y:S02]  /*a8b0*/  @!P1 SYNCS.PHASECHK.TRANS64 P1, [R16+URZ+0x26828], R21 ;  /* 0x02682815100095a7 */ /* 0x000ee4000802007f */
[----:B---3--:R-:W-:Y:S05]  /*a8c0*/  @!P1 BRA `(.L_x_2360) ;  /* 0xfffffffc00f09947 */ /* 0x008fea000383ffff */
[----:B------:R-:W-:Y:S05]  /*a8d0*/  BRA `(.L_x_2393) ;  /* 0xffffffe4009c7947 */ /* 0x000fea000383ffff */
.L_x_2362:
[----:B---3--:R3:W4:Y:S02]  /*a8e0*/  SYNCS.PHASECHK.TRANS64.TRYWAIT P1, [R16+URZ+0x26848], R21 ;  /* 0x02684815100075a7 */ /* 0x008724000802017f */
[----:B----4-:R-:W-:Y:S05]  /*a8f0*/  @!P1 NANOSLEEP.SYNCS 0x989680 ;  /* 0x009896800000995d */ /* 0x010fea0003900000 */
[----:B------:R-:W4:Y:S02]  /*a900*/  @!P1 SYNCS.PHASECHK.TRANS64 P1, [R16+URZ+0x26848], R21 ;  /* 0x02684815100095a7 */ /* 0x000f24000802007f */
[----:B----4-:R-:W-:Y:S05]  /*a910*/  @!P1 BRA `(.L_x_2362) ;  /* 0xfffffffc00f09947 */ /* 0x010fea000383ffff */
[----:B------:R-:W-:Y:S05]  /*a920*/  BRA `(.L_x_2394) ;  /* 0xffffffe8004c7947 */ /* 0x000fea000383ffff */
.L_x_2364:
[----:B------:R-:W-:-:S07]  /*a930*/  SHF.L.U32 R5, R11, 0x1f, RZ ;  /* 0x0000001f0b057819 */ /* 0x000fce00000006ff */
.L_x_2395:
[----:B------:R1:W1:Y:S02]  /*a940*/  SYNCS.PHASECHK.TRANS64.TRYWAIT P1, [R16+URZ+0x26820], R5 ;  /* 0x02682005100075a7 */ /* 0x000264000802017f */
[----:B-1----:R-:W-:Y:S05]  /*a950*/  @!P1 NANOSLEEP.SYNCS 0x989680 ;  /* 0x009896800000995d */ /* 0x002fea0003900000 */
[----:B------:R-:W1:Y:S02]  /*a960*/  @!P1 SYNCS.PHASECHK.TRANS64 P1, [R16+URZ+0x26820], R5 ;  /* 0x02682005100095a7 */ /* 0x000e64000802007f */
[----:B-1----:R-:W-:Y:S05]  /*a970*/  @!P1 BRA `(.L_x_2395) ;  /* 0xfffffffc00f09947 */ /* 0x002fea000383ffff */
[----:B------:R-:W-:Y:S05]  /*a980*/  BRA `(.L_x_2396) ;  /* 0xffffffe800e47947 */ /* 0x000fea000383ffff */
.L_x_2367:
[----:B-1----:R1:W2:Y:S02]  /*a990*/  SYNCS.PHASECHK.TRANS64.TRYWAIT P1, [R16+URZ+0x26840], R13 ;  /* 0x0268400d100075a7 */ /* 0x0022a4000802017f */
[----:B--2---:R-:W-:Y:S05]  /*a9a0*/  @!P1 NANOSLEEP.SYNCS 0x989680 ;  /* 0x009896800000995d */ /* 0x004fea0003900000 */
[----:B------:R-:W2:Y:S02]  /*a9b0*/  @!P1 SYNCS.PHASECHK.TRANS64 P1, [R16+URZ+0x26840], R13 ;  /* 0x0268400d100095a7 */ /* 0x000ea4000802007f */
[----:B--2---:R-:W-:Y:S05]  /*a9c0*/  @!P1 BRA `(.L_x_2367) ;  /* 0xfffffffc00f09947 */ /* 0x004fea000383ffff */
[----:B------:R-:W-:Y:S05]  /*a9d0*/  BRA `(.L_x_2397) ;  /* 0xffffffec00b87947 */ /* 0x000fea000383ffff */
.L_x_2369:
[----:B--2---:R2:W1:Y:S02]  /*a9e0*/  SYNCS.PHASECHK.TRANS64.TRYWAIT P1, [R16+URZ+0x26828], R13 ;  /* 0x0268280d100075a7 */ /* 0x004464000802017f */
[----:B-1----:R-:W-:Y:S05]  /*a9f0*/  @!P1 NANOSLEEP.SYNCS 0x989680 ;  /* 0x009896800000995d */ /* 0x002fea0003900000 */
[----:B------:R-:W1:Y:S02]  /*aa00*/  @!P1 SYNCS.PHASECHK.TRANS64 P1, [R16+URZ+0x26828], R13 ;  /* 0x0268280d100095a7 */ /* 0x000e64000802007f */
[----:B-1----:R-:W-:Y:S05]  /*aa10*/  @!P1 BRA `(.L_x_2369) ;  /* 0xfffffffc00f09947 */ /* 0x002fea000383ffff */
[----:B------:R-:W-:Y:S05]  /*aa20*/  BRA `(.L_x_2398) ;  /* 0xfffffff0005c7947 */ /* 0x000fea000383ffff */
.L_x_2371:
[----:B------:R1:W1:Y:S02]  /*aa30*/  SYNCS.PHASECHK.TRANS64.TRYWAIT P0, [R3+URZ+0x26840], R0 ;  /* 0x02684000030075a7 */ /* 0x000264000800017f */
[----:B-1----:R-:W-:Y:S05]  /*aa40*/  @!P0 NANOSLEEP.SYNCS 0x989680 ;  /* 0x009896800000895d */ /* 0x002fea0003900000 */
[----:B------:R-:W1:Y:S02]  /*aa50*/  @!P0 SYNCS.PHASECHK.TRANS64 P0, [R3+URZ+0x26840], R0 ;  /* 0x02684000030085a7 */ /* 0x000e64000800007f */
[----:B-1----:R-:W-:Y:S05]  /*aa60*/  @!P0 BRA `(.L_x_2371) ;  /* 0xfffffffc00f08947 */ /* 0x002fea000383ffff */
[----:B------:R-:W-:Y:S05]  /*aa70*/  BRA `(.L_x_2399) ;  /* 0xfffffff4002c7947 */ /* 0x000fea000383ffff */
.L_x_2373:
[----:B------:R-:W-:Y:S01]  /*aa80*/  BSSY B1, `(.L_x_2400) ;  /* 0x0000006000017945 */ /* 0x000fe20003800000 */
[----:B------:R-:W-:-:S07]  /*aa90*/  IMAD.MOV.U32 R15, RZ, RZ, -0x1 ;  /* 0xffffffffff0f7424 */ /* 0x000fce00078e00ff */
[----:B------:R-:W-:Y:S05]  /*aaa0*/  WARPSYNC.COLLECTIVE R15, `(.L_x_2401) ;  /* 0x000000000f0c7348 */ /* 0x000fea0003c00000 */
[----:B------:R-:W-:Y:S02]  /*aab0*/  ELECT P6, UR62, PT ;  /* 0x00000000003e782f */ /* 0x000fe400038c0000 */
[----:B------:R-:W-:Y:S01]  /*aac0*/  MOV R14, UR62 ;  /* 0x0000003e000e7c02 */ /* 0x000fe20008000f00 */
[----:B------:R-:W-:Y:S10]  /*aad0*/  ENDCOLLECTIVE ;  /* 0x000000000000791b */ /* 0x000ff40003800000 */
.L_x_2401:
[----:B------:R-:W-:Y:S05]  /*aae0*/  BSYNC B1 ;  /* 0x0000000000017941 */ /* 0x000fea0003800000 */
.L_x_2400:
[----:B------:R-:W-:Y:S05]  /*aaf0*/  BRA `(.L_x_2402) ;  /* 0xfffffff400f47947 */ /* 0x000fea000383ffff */
.L_x_2375:
[----:B-1----:R1:W2:Y:S02]  /*ab00*/  SYNCS.PHASECHK.TRANS64.TRYWAIT P0, [R6+URZ], R5 ;  /* 0x00000005060075a7 */ /* 0x0022a4000800017f */
[----:B--2---:R-:W-:Y:S05]  /*ab10*/  @!P0 NANOSLEEP.SYNCS 0x989680 ;  /* 0x009896800000895d */ /* 0x004fea0003900000 */
[----:B------:R-:W2:Y:S02]  /*ab20*/  @!P0 SYNCS.PHASECHK.TRANS64 P0, [R6+URZ], R5 ;  /* 0x00000005060085a7 */ /* 0x000ea4000800007f */
[----:B--2---:R-:W-:Y:S05]  /*ab30*/  @!P0 BRA `(.L_x_2375) ;  /* 0xfffffffc00f08947 */ /* 0x004fea000383ffff */
[----:B------:R-:W-:Y:S05]  /*ab40*/  BRA `(.L_x_2403) ;  /* 0xfffffff800347947 */ /* 0x000fea000383ffff */
.L_x_2376:
[----:B--2---:R2:W3:Y:S02]  /*ab50*/  SYNCS.PHASECHK.TRANS64.TRYWAIT P0, [R3+URZ], R2 ;  /* 0x00000002030075a7 */ /* 0x0044e4000800017f */
[----:B---3--:R-:W-:Y:S05]  /*ab60*/  @!P0 NANOSLEEP.SYNCS 0x989680 ;  /* 0x009896800000895d */ /* 0x008fea0003900000 */
[----:B------:R-:W3:Y:S02]  /*ab70*/  @!P0 SYNCS.PHASECHK.TRANS64 P0, [R3+URZ], R2 ;  /* 0x00000002030085a7 */ /* 0x000ee4000800007f */
[----:B---3--:R-:W-:Y:S05]  /*ab80*/  @!P0 BRA `(.L_x_2376) ;  /* 0xfffffffc00f08947 */ /* 0x008fea000383ffff */
[----:B------:R-:W-:Y:S05]  /*ab90*/  BRA `(.L_x_2404) ;  /* 0xfffffff800287947 */ /* 0x000fea000383ffff */
.L_x_2378:
[----:B--2---:R2:W3:Y:S02]  /*aba0*/  SYNCS.PHASECHK.TRANS64.TRYWAIT P0, [R0+URZ], R5 ;  /* 0x00000005000075a7 */ /* 0x0044e4000800017f */
[----:B---3--:R-:W-:Y:S05]  /*abb0*/  @!P0 NANOSLEEP.SYNCS 0x989680 ;  /* 0x009896800000895d */ /* 0x008fea0003900000 */
[----:B------:R-:W3:Y:S02]  /*abc0*/  @!P0 SYNCS.PHASECHK.TRANS64 P0, [R0+URZ], R5 ;  /* 0x00000005000085a7 */ /* 0x000ee4000800007f */
[----:B---3--:R-:W-:Y:S05]  /*abd0*/  @!P0 BRA `(.L_x_2378) ;  /* 0xfffffffc00f08947 */ /* 0x008fea000383ffff */
[----:B------:R-:W-:Y:S05]  /*abe0*/  BRA `(.L_x_2405) ;  /* 0xfffffff8002c7947 */ /* 0x000fea000383ffff */
.L_x_2406:
        /* <DEDUP_REMOVED lines=9> */
.L_x_3310:


//--------------------- .text._ZN7cutlass13device_kernelIN5flash11enable_sm90INS1_16FlashAttnBwdSm90INS1_25CollectiveMainloopBwdSm90ILi2ELi2ELi2EN4cute5tupleIJNS5_1CILi1EEES8_S8_EEENS6_IJNS7_ILi64EEENS7_ILi128EEENS7_ILi96EEEEEENS_10bfloat16_tEfNS_4arch4Sm90ELb1ELb0ELb1ELb0ELb0ELb1ELb0ELb0ELi2ELi1ELi2ELi1ELb1EEENS1_24CollectiveEpilogueBwdGQAISD_fSG_Li256ELb0ELb0EEENS1_25SingleTileBwdLPTSchedulerILb0ELi128ELb0EEEEEEEEEvNT_6ParamsE --------------------------
	.section	.text._ZN7cutlass13device_kernelIN5flash11enable_sm90INS1_16FlashAttnBwdSm90INS1_25CollectiveMainloopBwdSm90ILi2ELi2ELi2EN4cute5tupleIJNS5_1CILi1EEES8_S8_EEENS6_IJNS7_ILi64EEENS7_ILi128EEENS7_ILi96EEEEEENS_10bfloat16_tEfNS_4arch4Sm90ELb1ELb0ELb1ELb0ELb0ELb1ELb0ELb0ELi2ELi1ELi2ELi1ELb1EEENS1_24CollectiveEpilogueBwdGQAISD_fSG_Li256ELb0ELb0EEENS1_25SingleTileBwdLPTSchedulerILb0ELi128ELb0EEEEEEEEEvNT_6ParamsE,"ax",@progbits
	.align	128
.text._ZN7cutlass13device_kernelIN5flash11enable_sm90INS1_16FlashAttnBwdSm90INS1_25CollectiveMainloopBwdSm90ILi2ELi2ELi2EN4cute5tupleIJNS5_1CILi1EEES8_S8_EEENS6_IJNS7_ILi64EEENS7_ILi128EEENS7_ILi96EEEEEENS_10bfloat16_tEfNS_4arch4Sm90ELb1ELb0ELb1ELb0ELb0ELb1ELb0ELb0ELi2ELi1ELi2ELi1ELb1EEENS1_24CollectiveEpilogueBwdGQAISD_fSG_Li256ELb0ELb0EEENS1_25SingleTileBwdLPTSchedulerILb0ELi128ELb0EEEEEEEEEvNT_6ParamsE:
        .type           _ZN7cutlass13device_kernelIN5flash11enable_sm90INS1_16FlashAttnBwdSm90INS1_25CollectiveMainloopBwdSm90ILi2ELi2ELi2EN4cute5tupleIJNS5_1CILi1EEES8_S8_EEENS6_IJNS7_ILi64EEENS7_ILi128EEENS7_ILi96EEEEEENS_10bfloat16_tEfNS_4arch4Sm90ELb1ELb0ELb1ELb0ELb0ELb1ELb0ELb0ELi2ELi1ELi2ELi1ELb1EEENS1_24CollectiveEpilogueBwdGQAISD_fSG_Li256ELb0ELb0EEENS1_25SingleTileBwdLPTSchedulerILb0ELi128ELb0EEEEEEEEEvNT_6ParamsE,@function
        .size           _ZN7cutlass13device_kernelIN5flash11enable_sm90INS1_16FlashAttnBwdSm90INS1_25CollectiveMainloopBwdSm90ILi2ELi2ELi2EN4cute5tupleIJNS5_1CILi1EEES8_S8_EEENS6_IJNS7_ILi64EEENS7_ILi128EEENS7_ILi96EEEEEENS_10bfloat16_tEfNS_4arch4Sm90ELb1ELb0ELb1ELb0ELb0ELb1ELb0ELb0ELi2ELi1ELi2ELi1ELb1EEENS1_24CollectiveEpilogueBwdGQAISD_fSG_Li256ELb0ELb0EEENS1_25SingleTileBwdLPTSchedulerILb0ELi128ELb0EEEEEEEEEvNT_6ParamsE,(.L_x_3311 - _ZN7cutlass13device_kernelIN5flash11enable_sm90INS1_16FlashAttnBwdSm90INS1_25CollectiveMainloopBwdSm90ILi2ELi2ELi2EN4cute5tupleIJNS5_1CILi1EEES8_S8_EEENS6_IJNS7_ILi64EEENS7_ILi128EEENS7_ILi96EEEEEENS_10bfloat16_tEfNS_4arch4Sm90ELb1ELb0ELb1ELb0ELb0ELb1ELb0ELb0ELi2ELi1ELi2ELi1ELb1EEENS1_24CollectiveEpilogueBwdGQAISD_fSG_Li256ELb0ELb0EEENS1_25SingleTileBwdLPTSchedulerILb0ELi128ELb0EEEEEEEEEvNT_6ParamsE)
        .other          _ZN7cutlass13device_kernelIN5flash11enable_sm90INS1_16FlashAttnBwdSm90INS1_25CollectiveMainloopBwdSm90ILi2ELi2ELi2EN4cute5tupleIJNS5_1CILi1EEES8_S8_EEENS6_IJNS7_ILi64EEENS7_ILi128EEENS7_ILi96EEEEEENS_10bfloat16_tEfNS_4arch4Sm90ELb1ELb0ELb1ELb0ELb0ELb1ELb0ELb0ELi2ELi1ELi2ELi1ELb1EEENS1_24CollectiveEpilogueBwdGQAISD_fSG_Li256ELb0ELb0EEENS1_25SingleTileBwdLPTSchedulerILb0ELi128ELb0EEEEEEEEEvNT_6ParamsE,@"STO_CUDA_ENTRY STV_DEFAULT"
_ZN7cutlass13device_kernelIN5flash11enable_sm90INS1_16FlashAttnBwdSm90INS1_25CollectiveMainloopBwdSm90ILi2ELi2ELi2EN4cute5tupleIJNS5_1CILi1EEES8_S8_EEENS6_IJNS7_ILi64EEENS7_ILi128EEENS7_ILi96EEEEEENS_10bfloat16_tEfNS_4arch4Sm90ELb1ELb0ELb1ELb0ELb0ELb1ELb0ELb0ELi2ELi1ELi2ELi1ELb1EEENS1_24CollectiveEpilogueBwdGQAISD_fSG_Li256ELb0ELb0EEENS1_25SingleTileBwdLPTSchedulerILb0ELi128ELb0EEEEEEEEEvNT_6ParamsE:
        /* <DEDUP_REMOVED lines=24> */
.L_x_2408:
[----:B------:R-:W-:Y:S05]  /*0180*/  BSYNC B0 ;  /* 0x0000000000007941 */ /* 0x000fea0003800000 */
.L_x_2407:
        /* <DEDUP_REMOVED lines=37> */
.L_x_2409:
        /* <DEDUP_REMOVED lines=22> */
.L_x_2410:
[----:B------:R-:W-:Y:S01]  /*0540*/  PLOP3.LUT P0, PT, PT, PT, UP0, 0x80, 0x0 ;  /* 0x000000000000781c */ /* 0x000fe20003f0f008 */
[----:B------:R-:W-:Y:S01]  /*0550*/  NOP ;  /* 0x0000000000007918 */ /* 0x000fe20000000000 */
[----:B------:R-:W-:Y:S01]  /*0560*/  BSSY B6, `(.L_x_2411) ;  /* 0x0000862000067945 */ /* 0x000fe20003800000 */
[----:B-12-4-:R-:W-:Y:S10]  /*0570*/  BAR.SYNC.DEFER_BLOCKING 0x0 ;  /* 0x0000000000007b1d */ /* 0x016ff40000010000 */
[----:B------:R-:W-:Y:S05]  /*0580*/  @!P0 BRA `(.L_x_2412) ;  /* 0x0000004c00e88947 */ /* 0x000fea0003800000 */
.L_x_2413:
        /* <DEDUP_REMOVED lines=32> */
.L_x_2414:
[----:B------:R-:W-:Y:S01]  /*0790*/  ULDC UR7, c[0x0][0x8cc] ;  /* 0x0002330000077ab9 */ /* 0x000fe20000000800 */
[----:B------:R-:W-:Y:S01]  /*07a0*/  UMOV UR36, UR10 ;  /* 0x0000000a00247c82 */ /* 0x000fe20008000000 */
[----:B------:R-:W-:-:S11]  /*07b0*/  UISETP.NE.AND UP0, UPT, UR7, 0x1, UPT ;  /* 0x000000010700788c */ /* 0x000fd6000bf05270 */
[----:B------:R-:W-:Y:S02]  /*07c0*/  @UP0 ULDC.64 UR8, c[0x0][0x8d0] ;  /* 0x0002340000080ab9 */ /* 0x000fe40000000a00 */
[----:B------:R-:W-:-:S04]  /*07d0*/  UIMAD.WIDE.U32 UR4, UR10, UR8, URZ ;  /* 0x000000080a0472a5 */ /* 0x000fc8000f8e003f */
[----:B------:R-:W-:-:S04]  /*07e0*/  @UP0 USHF.R.U32.HI UR36, URZ, UR9, UR5 ;  /* 0x000000093f240299 */ /* 0x000fc80008011605 */
[----:B------:R-:W-:-:S12]  /*07f0*/  UIMAD UR4, UR36, UR7, URZ ;  /* 0x00000007240472a4 */ /* 0x000fd8000f8e023f */
.L_x_2415:
        /* <DEDUP_REMOVED lines=101> */
.L_x_2419:
        /* <DEDUP_REMOVED lines=15> */
.L_x_2418:
        /* <DEDUP_REMOVED lines=22> */
.L_x_2421:
        /* <DEDUP_REMOVED lines=15> */
.L_x_2420:
[----:B------:R-:W-:Y:S01]  /*1190*/  SHF.R.S32.HI R19, RZ, 0x1f, R18 ;  /* 0x0000001fff137819 */ /* 0x000fe20000011412 */
[----:B------:R-:W-:-:S03]  /*11a0*/  UMOV UR4, 0xffffffff ;  /* 0xffffffff00047882 */ /* 0x000fc60000000000 */
[----:B------:R-:W-:-:S04]  /*11b0*/  LEA.HI R0, R19, R18, RZ, 0x7 ;  /* 0x0000001213007211 */ /* 0x000fc800078f38ff */
[----:B------:R-:W-:Y:S01]  /*11c0*/  SHF.R.S32.HI R17, RZ, 0x7, R0 ;  /* 0x00000007ff117819 */ /* 0x000fe20000011400 */
[----:B------:R-:W-:Y:S06]  /*11d0*/  BRA.DIV UR4, `(.L_x_2422) ;  /* 0x0000007a04707947 */ /* 0x000fec000b800000 */
[----:B------:R1:W2:Y:S02]  /*11e0*/  SHFL.IDX PT, R14, R17, RZ, 0x1f ;  /* 0x00001fff110e7589 */ /* 0x0002a400000e0000 */
.L_x_2496:
        /* <DEDUP_REMOVED lines=15> */
.L_x_2423:
        /* <DEDUP_REMOVED lines=19> */
.L_x_2425:
        /* <DEDUP_REMOVED lines=124> */
.L_x_2436:
[----:B------:R-:W-:-:S06]  /*1bd0*/  UISETP.NE.AND UP0, UPT, UR11, 0x3, UPT ;  /* 0x000000030b00788c */ /* 0x000fcc000bf05270 */
[----:B------:R-:W-:-:S13]  /*1be0*/  PLOP3.LUT P0, PT, PT, PT, UP0, 0x80, 0x0 ;  /* 0x000000000000781c */ /* 0x000fda0003f0f008 */
[----:B-1----:R-:W-:Y:S05]  /*1bf0*/  @!P0 BRA `(.L_x_2426) ;  /* 0x0000000000048947 */ /* 0x002fea0003800000 */
[----:B------:R-:W-:Y:S01]  /*1c00*/  BPT.TRAP 0x1 ;  /* 0x000000040000795c */ /* 0x000fe20000300000 */
.L_x_2426:
[----:B------:R-:W-:Y:S01]  /*1c10*/  R2UR UR9, R235 ;  /* 0x00000000eb0972ca */ /* 0x000fe200000e0000 */
[----:B------:R-:W-:-:S05]  /*1c20*/  IMAD.U32 R120, RZ, RZ, UR4 ;  /* 0x00000004ff787e24 */ /* 0x000fca000f8e00ff */
[----:B------:R-:W-:-:S07]  /*1c30*/  SHF.L.U32 R120, R120, 0x1f, RZ ;  /* 0x0000001f78787819 */ /* 0x000fce00000006ff */
[----:B------:R-:W-:-:S09]  /*1c40*/  ULEA UR9, UR5, UR9, 0x3 ;  /* 0x0000000905097291 */ /* 0x000fd2000f8e183f */
[----:B------:R1:W2:Y:S01]  /*1c50*/  SYNCS.PHASECHK.TRANS64.TRYWAIT P1, [UR9+0x26810], R120 ;  /* 0x02681078ff0075a7 */ /* 0x0002a20008020149 */
[----:B------:R-:W-:Y:S05]  /*1c60*/  @!P0 BRA `(.L_x_2427) ;  /* 0x0000000000048947 */ /* 0x000fea0003800000 */
[----:B------:R-:W-:Y:S01]  /*1c70*/  BPT.TRAP 0x1 ;  /* 0x000000040000795c */ /* 0x000fe20000300000 */
.L_x_2427:
[----:B--2---:R-:W-:Y:S05]  /*1c80*/  @P1 BRA `(.L_x_2428) ;  /* 0x0000000000081947 */ /* 0x004fea0003800000 */
[----:B------:R-:W2:Y:S02]  /*1c90*/  SYNCS.PHASECHK.TRANS64.TRYWAIT P1, [UR9+0x26810], R120 ;  /* 0x02681078ff0075a7 */ /* 0x000ea40008020149 */
[----:B--2---:R-:W-:Y:S05]  /*1ca0*/  @!P1 BRA `(.L_x_2429) ;  /* 0x0000006c00f09947 */ /* 0x004fea0003800000 */
.L_x_2428:
        /* <DEDUP_REMOVED lines=66> */
.L_x_2430:
[----:B------:R1:W1:Y:S01]  /*20d0*/  SYNCS.PHASECHK.TRANS64.TRYWAIT P1, [UR9+0x26830], R120 ;  /* 0x02683078ff0075a7 */ /* 0x0002620008020149 */
[----:B------:R-:W-:Y:S05]  /*20e0*/  @!P0 BRA `(.L_x_2431) ;  /* 0x0000000000048947 */ /* 0x000fea0003800000 */
[----:B------:R-:W-:Y:S01]  /*20f0*/  BPT.TRAP 0x1 ;  /* 0x000000040000795c */ /* 0x000fe20000300000 */
.L_x_2431:
        /* <DEDUP_REMOVED lines=50> */
.L_x_2432:
        /* <DEDUP_REMOVED lines=38> */
[----:B------:R-:W-:Y:S01]  /*2680*/  FFMA.FTZ R227, R227, UR8, -R199 ;  /* 0x00000008e3e37c23 */ /* 0x000fe200080108c7 */
[----:B------:R-:W-:Y:S01]  /*2690*/  FSEL R125, R7, -INF , !P5 ;  /* 0xff800000077d7808 */ /* 0x000fe20006800000 */
[----:B------:R-:W-:Y:S01]  /*26a0*/  UMOV UR14, UR13 ;  /* 0x0000000d000e7c82 */ /* 0x000fe20008000000 */
[----:B------:R-:W-:Y:S01]  /*26b0*/  FSEL R224, R8, -INF , !P6 ;  /* 0xff80000008e07808 */ /* 0x000fe20007000000 */
[----:B------:R-:W-:Y:S01]  /*26c0*/  FFMA.FTZ R9, -R9, R9, 1 ;  /* 0x3f80000009097423 */ /* 0x000fe20000010109 */
[----:B------:R-:W-:Y:S01]  /*26d0*/  FSEL R228, R11, -INF , !P1 ;  /* 0xff8000000be47808 */ /* 0x000fe20004800000 */
[----:B------:R-:W-:Y:S01]  /*26e0*/  FFMA.FTZ R198, R125, UR8, -R198 ;  /* 0x000000087dc67c23 */ /* 0x000fe200080108c6 */
[----:B------:R-:W-:Y:S01]  /*26f0*/  FSEL R232, R10, -INF , !P2 ;  /* 0xff8000000ae87808 */ /* 0x000fe20005000000 */
[----:B------:R-:W4:Y:S01]  /*2700*/  MUFU.EX2 R227, R227 ;  /* 0x000000e300e37308 */ /* 0x000f220000000800 */
[----:B------:R-:W-:Y:S01]  /*2710*/  FSEL R217, R12, -INF , !P3 ;  /* 0xff8000000cd97808 */ /* 0x000fe20005800000 */
[----:B------:R-:W-:Y:S01]  /*2720*/  FFMA.FTZ R228, R228, UR8, -R196 ;  /* 0x00000008e4e47c23 */ /* 0x000fe200080108c4 */
[C---:B------:R-:W-:Y:S01]  /*2730*/  ISETP.GT.AND P4, PT, R121.reuse, 0x10, PT ;  /* 0x000000107900780c */ /* 0x040fe20003f84270 */
[----:B---3--:R-:W-:Y:S01]  /*2740*/  FFMA.FTZ R161, R232, UR8, -R197 ;  /* 0x00000008e8a17c23 */ /* 0x008fe200080108c5 */
[C---:B------:R-:W-:Y:S01]  /*2750*/  ISETP.GT.AND P5, PT, R121.reuse, 0x11, PT ;  /* 0x000000117900780c */ /* 0x040fe20003fa4270 */
[----:B------:R-:W-:Y:S01]  /*2760*/  FFMA.FTZ R199, R224, UR8, -R199 ;  /* 0x00000008e0c77c23 */ /* 0x000fe200080108c7 */
[C---:B------:R-:W-:Y:S01]  /*2770*/  ISETP.GT.AND P6, PT, R121.reuse, 0x18, PT ;  /* 0x000000187900780c */ /* 0x040fe20003fc4270 */
[----:B------:R-:W-:Y:S01]  /*2780*/  FMUL.FTZ R224, R162, UR7 ;  /* 0x00000007a2e07c20 */ /* 0x000fe20008410000 */
[----:B------:R-:W-:Y:S01]  /*2790*/  ISETP.GT.AND P1, PT, R121, 0x19, PT ;  /* 0x000000197900780c */ /* 0x000fe20003f24270 */
[----:B------:R-:W-:Y:S01]  /*27a0*/  MUFU.EX2 R155, R155 ;  /* 0x0000009b009b7308 */ /* 0x000fe20000000800 */
[----:B------:R-:W-:Y:S01]  /*27b0*/  ISETP.GT.AND P2, PT, R120, 0x10, PT ;  /* 0x000000107800780c */ /* 0x000fe20003f44270 */
[----:B------:R-:W-:Y:S01]  /*27c0*/  FFMA.FTZ R217, R217, UR8, -R197 ;  /* 0x00000008d9d97c23 */ /* 0x000fe200080108c5 */
[----:B------:R-:W-:Y:S01]  /*27d0*/  ISETP.GT.AND P3, PT, R121, 0x20, PT ;  /* 0x000000207900780c */ /* 0x000fe20003f64270 */
[----:B------:R-:W-:Y:S01]  /*27e0*/  FFMA.FTZ R12, -R12, R12, 1 ;  /* 0x3f8000000c0c7423 */ /* 0x000fe2000001010c */
[----:B------:R-:W-:Y:S01]  /*27f0*/  FSEL R231, R13, -INF , !P4 ;  /* 0xff8000000de77808 */ /* 0x000fe20006000000 */
[----:B------:R-:W-:Y:S01]  /*2800*/  ULOP3.LUT UR12, UR12, 0x1000000, URZ, 0xfc, !UPT ;  /* 0x010000000c0c7892 */ /* 0x000fe2000f8efc3f */
[----:B------:R-:W-:Y:S01]  /*2810*/  FSEL R214, R15, -INF , !P2 ;  /* 0xff8000000fd67808 */ /* 0x000fe20005000000 */
[----:B------:R-:W-:Y:S01]  /*2820*/  MUFU.TANH R215, R215 ;  /* 0x000000d700d77308 */ /* 0x000fe20000002400 */
[----:B------:R-:W-:Y:S01]  /*2830*/  FSEL R230, R14, -INF , !P5 ;  /* 0xff8000000ee67808 */ /* 0x000fe20006800000 */
[--C-:B------:R-:W-:Y:S01]  /*2840*/  FFMA.FTZ R162, R231, UR8, -R194.reuse ;  /* 0x00000008e7a27c23 */ /* 0x100fe200080108c2 */
[----:B------:R-:W-:Y:S01]  /*2850*/  FSEL R229, R18, -INF , !P6 ;  /* 0xff80000012e57808 */ /* 0x000fe20007000000 */
[----:B------:R-:W-:Y:S01]  /*2860*/  FFMA.FTZ R214, R214, UR8, -R194 ;  /* 0x00000008d6d67c23 */ /* 0x000fe200080108c2 */
[----:B------:R-:W-:Y:S01]  /*2870*/  FSEL R222, R19, -INF , !P1 ;  /* 0xff80000013de7808 */ /* 0x000fe20004800000 */
[----:B------:R-:W-:Y:S01]  /*2880*/  FFMA.FTZ R163, R230, UR8, -R195 ;  /* 0x00000008e6a37c23 */ /* 0x000fe200080108c3 */
[----:B------:R-:W-:Y:S01]  /*2890*/  FSEL R220, R202, -INF , !P3 ;  /* 0xff800000cadc7808 */ /* 0x000fe20005800000 */
[----:B------:R-:W-:Y:S01]  /*28a0*/  FFMA.FTZ R196, R229, UR8, -R192 ;  /* 0x00000008e5c47c23 */ /* 0x000fe200080108c0 */
[----:B------:R-:W-:Y:S01]  /*28b0*/  ISETP.GT.AND P4, PT, R120, 0x11, PT ;  /* 0x000000117800780c */ /* 0x000fe20003f84270 */
[----:B------:R-:W-:Y:S01]  /*28c0*/  MUFU.TANH R219, R219 ;  /* 0x000000db00db7308 */ /* 0x000fe20000002400 */
[----:B------:R-:W-:Y:S01]  /*28d0*/  ISETP.GT.AND P2, PT, R121, 0x21, PT ;  /* 0x000000217900780c */ /* 0x000fe20003f44270 */
[----:B------:R-:W-:Y:S01]  /*28e0*/  FFMA.FTZ R14, -R14, R14, 1 ;  /* 0x3f8000000e0e7423 */ /* 0x000fe2000001010e */
[C---:B------:R-:W-:Y:S01]  /*28f0*/  ISETP.GT.AND P5, PT, R120.reuse, 0x18, PT ;  /* 0x000000187800780c */ /* 0x040fe20003fa4270 */
[----:B------:R-:W-:Y:S01]  /*2900*/  UIMAD UR12, UR5, 0x300, UR12 ;  /* 0x00000300050c78a4 */ /* 0x000fe2000f8e020c */
[----:B------:R-:W-:-:S02]  /*2910*/  ISETP.GT.AND P6, PT, R120, 0x19, PT ;  /* 0x000000197800780c */ /* 0x000fc40003fc4270 */
[C---:B------:R-:W-:Y:S01]  /*2920*/  ISETP.GT.AND P1, PT, R120.reuse, 0x20, PT ;  /* 0x000000207800780c */ /* 0x040fe20003f24270 */
[----:B------:R-:W-:Y:S01]  /*2930*/  MUFU.EX2 R162, R162 ;  /* 0x000000a200a27308 */ /* 0x000fe20000000800 */
[----:B------:R-:W-:Y:S02]  /*2940*/  ISETP.GT.AND P3, PT, R120, 0x21, PT ;  /* 0x000000217800780c */ /* 0x000fe40003f64270 */
[----:B------:R-:W-:Y:S02]  /*2950*/  FSEL R213, R17, -INF , !P4 ;  /* 0xff80000011d57808 */ /* 0x000fe40006000000 */
[----:B------:R-:W-:Y:S02]  /*2960*/  FSEL R212, R200, -INF , !P5 ;  /* 0xff800000c8d47808 */ /* 0x000fe40006800000 */
[----:B------:R-:W-:Y:S01]  /*2970*/  FSEL R211, R201, -INF , !P6 ;  /* 0xff800000c9d37808 */ /* 0x000fe20007000000 */
[----:B------:R-:W-:Y:S01]  /*2980*/  MUFU.TANH R224, R224 ;  /* 0x000000e000e07308 */ /* 0x000fe20000002400 */
        /* <DEDUP_REMOVED lines=19> */
[----:B------:R-:W-:Y:S01]  /*2ac0*/  MUFU.EX2 R163, R163 ;  /* 0x000000a300a37308 */ /* 0x000fe20000000800 */
[----:B-1----:R-:W-:Y:S01]  /*2ad0*/  FSEL R160, R156, -INF , !P6 ;  /* 0xff8000009ca07808 */ /* 0x002fe20007000000 */
[----:B------:R-:W-:Y:S01]  /*2ae0*/  FFMA.FTZ R208, R208, UR8, -R188 ;  /* 0x00000008d0d07c23 */ /* 0x000fe200080108bc */
[C---:B-----5:R-:W-:Y:S01]  /*2af0*/  FSEL R157, R234.reuse, -INF , !P1 ;  /* 0xff800000ea9d7808 */ /* 0x060fe20004800000 */
[----:B------:R-:W-:Y:S01]  /*2b00*/  FFMA.FTZ R234, -R234, R234, 1 ;  /* 0x3f800000eaea7423 */ /* 0x000fe200000101ea */
[----:B------:R-:W-:Y:S01]  /*2b10*/  FSEL R206, R233, -INF , !P2 ;  /* 0xff800000e9ce7808 */ /* 0x000fe20005000000 */
[----:B------:R-:W-:Y:S01]  /*2b20*/  FFMA.FTZ R160, R160, UR8, -R22 ;  /* 0x00000008a0a07c23 */ /* 0x000fe20008010816 */
[----:B------:R-:W-:Y:S01]  /*2b30*/  ISETP.GT.AND P4, PT, R121, 0x39, PT ;  /* 0x000000397900780c */ /* 0x000fe20003f84270 */
[----:B------:R-:W-:Y:S01]  /*2b40*/  MUFU.EX2 R192, R214 ;  /* 0x000000d600c07308 */ /* 0x000fe20000000800 */
[----:B------:R-:W-:Y:S01]  /*2b50*/  ISETP.GT.AND P3, PT, R120, 0x29, PT ;  /* 0x000000297800780c */ /* 0x000fe20003f64270 */
[----:B------:R-:W-:Y:S01]  /*2b60*/  FFMA.FTZ R156, -R156, R156, 1 ;  /* 0x3f8000009c9c7423 */ /* 0x000fe2000001019c */
[C---:B------:R-:W-:Y:S01]  /*2b70*/  ISETP.GT.AND P5, PT, R120.reuse, 0x30, PT ;  /* 0x000000307800780c */ /* 0x040fe20003fa4270 */
[----:B------:R-:W-:Y:S01]  /*2b80*/  FFMA.FTZ R233, -R233, R233, 1 ;  /* 0x3f800000e9e97423 */ /* 0x000fe200000101e9 */
[----:B------:R-:W-:-:S02]  /*2b90*/  ISETP.GT.AND P6, PT, R120, 0x31, PT ;  /* 0x000000317800780c */ /* 0x000fc40003fc4270 */
[C---:B------:R-:W-:Y:S01]  /*2ba0*/  ISETP.GT.AND P1, PT, R120.reuse, 0x38, PT ;  /* 0x000000387800780c */ /* 0x040fe20003f24270 */
[----:B------:R-:W1:Y:S01]  /*2bb0*/  MUFU.EX2 R226, R226 ;  /* 0x000000e200e27308 */ /* 0x000e620000000800 */
[----:B------:R-:W-:Y:S02]  /*2bc0*/  ISETP.GT.AND P2, PT, R120, 0x39, PT ;  /* 0x000000397800780c */ /* 0x000fe40003f44270 */
[----:B------:R-:W-:-:S05]  /*2bd0*/  WARPGROUP.ARRIVE ;  /* 0x00000000000079c5 */ /* 0x000fca0000000000 */
[----:B------:R-:W-:Y:S01]  /*2be0*/  MUFU.EX2 R196, R196 ;  /* 0x000000c400c47308 */ /* 0x000fe20000000800 */
[----:B------:R-:W-:Y:S01]  /*2bf0*/  HGMMA.64x64x16.F32.BF16 R120, R164, gdesc[UR12], RZ, !UPT, gsb0 ;  /* 0x00e0000ca4787df0 */ /* 0x000fe2000c0018ff */
[----:B------:R-:W-:Y:S01]  /*2c00*/  UIADD3 UR14, UR13, 0x2, URZ ;  /* 0x000000020d0e7890 */ /* 0x000fe2000fffe03f */
[----:B------:R-:W-:-:S05]  /*2c10*/  UMOV UR15, 0x80000020 ;  /* 0x80000020000f7882 */ /* 0x000fca0000000000 */
[----:B------:R-:W-:Y:S08]  /*2c20*/  MUFU.EX2 R161, R161 ;  /* 0x000000a100a17308 */ /* 0x000ff00000000800 */
[----:B------:R-:W-:Y:S01]  /*2c30*/  MUFU.EX2 R160, R160 ;  /* 0x000000a000a07308 */ /* 0x000fe20000000800 */
        /* <DEDUP_REMOVED lines=35> */
[----:B------:R-:W-:Y:S01]  /*2e70*/  FADD.FTZ R232, R123, -R159 ;  /* 0x8000009f7be87221 */ /* 0x000fe20000010000 */
[----:B------:R-:W2:Y:S01]  /*2e80*/  LDS.64 R120, [R4+0x1e220] ;  /* 0x01e2200004787984 */ /* 0x000ea20000000a00 */
[----:B------:R-:W3:Y:S01]  /*2e90*/  MUFU.EX2 R123, R198 ;  /* 0x000000c6007b7308 */ /* 0x000ee20000000800 */
[----:B------:R-:W-:Y:S01]  /*2ea0*/  FADD.FTZ R231, R122, -R158 ;  /* 0x8000009e7ae77221 */ /* 0x000fe20000010000 */
[----:B------:R-:W-:Y:S01]  /*2eb0*/  FFMA.FTZ R159, -R7, R7, 1 ;  /* 0x3f800000079f7423 */ /* 0x000fe20000010107 */
[----:B------:R-:W-:Y:S01]  /*2ec0*/  FFMA.FTZ R7, R220, UR8, -R190 ;  /* 0x00000008dc077c23 */ /* 0x000fe200080108be */
[----:B----4-:R-:W-:Y:S01]  /*2ed0*/  FMUL.FTZ R229, R227, R229 ;  /* 0x000000e5e3e57220 */ /* 0x010fe20000410000 */
[----:B------:R-:W-:Y:S01]  /*2ee0*/  FFMA.FTZ R122, R222, UR8, -R193 ;  /* 0x00000008de7a7c23 */ /* 0x000fe200080108c1 */
[----:B------:R-:W-:Y:S01]  /*2ef0*/  FFMA.FTZ R222, R218, UR8, -R191 ;  /* 0x00000008dade7c23 */ /* 0x000fe200080108bf */
[----:B------:R-:W-:Y:S01]  /*2f00*/  FFMA.FTZ R158, -R5, R5, 1 ;  /* 0x3f800000059e7423 */ /* 0x000fe20000010105 */
[----:B------:R4:W-:Y:S01]  /*2f10*/  MUFU.EX2 R198, R7 ;  /* 0x0000000700c67308 */ /* 0x0009e20000000800 */
[----:B-1----:R-:W-:Y:S01]  /*2f20*/  FMUL.FTZ R5, R226, R230 ;  /* 0x000000e6e2057220 */ /* 0x002fe20000410000 */
[----:B------:R-:W-:-:S03]  /*2f30*/  FFMA.FTZ R218, -R8, R8, 1 ;  /* 0x3f80000008da7423 */ /* 0x000fc60000010108 */
[----:B------:R-:W-:-:S03]  /*2f40*/  FMUL.FTZ R158, R158, R5 ;  /* 0x000000059e9e7220 */ /* 0x000fc60000410000 */
[----:B------:R-:W-:Y:S01]  /*2f50*/  MUFU.EX2 R122, R122 ;  /* 0x0000007a007a7308 */ /* 0x000fe20000000800 */
[----:B---3--:R-:W-:-:S04]  /*2f60*/  FMUL.FTZ R220, R123, R231 ;  /* 0x000000e77bdc7220 */ /* 0x008fc80000410000 */
[----:B------:R-:W-:Y:S01]  /*2f70*/  FMUL.FTZ R159, R159, R220 ;  /* 0x000000dc9f9f7220 */ /* 0x000fe20000410000 */
[----:B------:R-:W-:Y:S02]  /*2f80*/  FFMA.FTZ R220, -R6, R6, 1 ;  /* 0x3f80000006dc7423 */ /* 0x000fe40000010106 */
[----:B----4-:R-:W1:Y:S01]  /*2f90*/  LDS.64 R6, [R4+0x1e240] ;  /* 0x01e2400004067984 */ /* 0x010e620000000a00 */
[----:B------:R-:W3:Y:S01]  /*2fa0*/  MUFU.EX2 R5, R199 ;  /* 0x000000c700057308 */ /* 0x000ee20000000800 */
[----:B------:R-:W-:-:S07]  /*2fb0*/  FMUL.FTZ R220, R220, R229 ;  /* 0x000000e5dcdc7220 */ /* 0x000fce0000410000 */
[----:B------:R-:W-:Y:S01]  /*2fc0*/  MUFU.EX2 R199, R222 ;  /* 0x000000de00c77308 */ /* 0x000fe20000000800 */
[--C-:B--2---:R-:W-:Y:S01]  /*2fd0*/  FADD.FTZ R124, R124, -R120.reuse ;  /* 0x800000787c7c7221 */ /* 0x104fe20000010000 */
        /* <DEDUP_REMOVED lines=9> */
[----:B------:R-:W2:Y:S01]  /*3070*/  MUFU.EX2 R9, R217 ;  /* 0x000000d900097308 */ /* 0x000ea20000000800 */
[----:B------:R-:W-:Y:S01]  /*3080*/  FFMA.FTZ R121, R207, UR8, -R189 ;  /* 0x00000008cf797c23 */ /* 0x000fe200080108bd */
[----:B---3--:R-:W-:Y:S01]  /*3090*/  FMUL.FTZ R231, R5, R232 ;  /* 0x000000e805e77220 */ /* 0x008fe20000410000 */
[----:B------:R-:W-:-:S03]  /*30a0*/  FMUL.FTZ R216, R161, R216 ;  /* 0x000000d8a1d87220 */ /* 0x000fc60000410000 */
[----:B------:R-:W-:Y:S01]  /*30b0*/  FMUL.FTZ R218, R218, R231 ;  /* 0x000000e7dada7220 */ /* 0x000fe20000410000 */
[----:B------:R-:W-:Y:S01]  /*30c0*/  FMUL.FTZ R127, R127, R216 ;  /* 0x000000d87f7f7220 */ /* 0x000fe20000410000 */
[----:B------:R-:W-:Y:S01]  /*30d0*/  MUFU.EX2 R121, R121 ;  /* 0x0000007900797308 */ /* 0x000fe20000000800 */
[--C-:B-1----:R-:W-:Y:S01]  /*30e0*/  FADD.FTZ R191, R128, -R6.reuse ;  /* 0x8000000680bf7221 */ /* 0x102fe20000010000 */
[----:B------:R-:W-:Y:S01]  /*30f0*/  FADD.FTZ R193, R130, -R6 ;  /* 0x8000000682c17221 */ /* 0x000fe20000010000 */
[----:B--2---:R-:W-:Y:S01]  /*3100*/  FMUL.FTZ R11, R9, R124 ;  /* 0x0000007c090b7220 */ /* 0x004fe20000410000 */
[----:B------:R-:W-:Y:S01]  /*3110*/  FSEL R6, R215, -INF , !P3 ;  /* 0xff800000d7067808 */ /* 0x000fe20005800000 */
[--C-:B------:R-:W-:Y:S01]  /*3120*/  FADD.FTZ R194, R131, -R7.reuse ;  /* 0x8000000783c27221 */ /* 0x100fe20000010000 */
[----:B------:R-:W-:Y:S01]  /*3130*/  FFMA.FTZ R131, -R13, R13, 1 ;  /* 0x3f8000000d837423 */ /* 0x000fe2000001010d */
[----:B------:R-:W-:Y:S01]  /*3140*/  FMUL.FTZ R157, R12, R11 ;  /* 0x0000000b0c9d7220 */ /* 0x000fe20000410000 */
[----:B------:R-:W-:Y:S01]  /*3150*/  FADD.FTZ R190, R129, -R7 ;  /* 0x8000000781be7221 */ /* 0x000fe20000010000 */
[----:B------:R1:W-:Y:S01]  /*3160*/  MUFU.EX2 R12, R10 ;  /* 0x0000000a000c7308 */ /* 0x0003e20000000800 */
[----:B------:R-:W-:Y:S01]  /*3170*/  FFMA.FTZ R189, R6, UR8, -R189 ;  /* 0x0000000806bd7c23 */ /* 0x000fe200080108bd */
[----:B------:R-:W-:Y:S01]  /*3180*/  FSEL R6, R223, -INF , !P4 ;  /* 0xff800000df067808 */ /* 0x000fe20006000000 */
[----:B------:R-:W-:Y:S01]  /*3190*/  FFMA.FTZ R130, -R15, R15, 1 ;  /* 0x3f8000000f827423 */ /* 0x000fe2000001010f */
[----:B------:R-:W-:Y:S01]  /*31a0*/  FMUL.FTZ R124, R162, R191 ;  /* 0x000000bfa27c7220 */ /* 0x000fe20000410000 */
[----:B------:R-:W-:Y:S01]  /*31b0*/  FSEL R15, R219, -INF , !P5 ;  /* 0xff800000db0f7808 */ /* 0x000fe20006800000 */
[----:B------:R-:W-:Y:S01]  /*31c0*/  FFMA.FTZ R128, R206, UR8, -R20 ;  /* 0x00000008ce807c23 */ /* 0x000fe20008010814 */
[----:B------:R-:W-:Y:S01]  /*31d0*/  FFMA.FTZ R13, R6, UR8, -R21 ;  /* 0x00000008060d7c23 */ /* 0x000fe20008010815 */
[----:B------:R-:W2:Y:S01]  /*31e0*/  MUFU.EX2 R129, R213 ;  /* 0x000000d500817308 */ /* 0x000ea20000000800 */
[----:B-1----:R-:W1:Y:S01]  /*31f0*/  LDS.64 R10, [R4+0x1e260] ;  /* 0x01e26000040a7984 */ /* 0x002e620000000a00 */
[----:B------:R-:W-:Y:S01]  /*3200*/  FMUL.FTZ R131, R131, R124 ;  /* 0x0000007c83837220 */ /* 0x000fe20000410000 */
[----:B------:R-:W-:Y:S01]  /*3210*/  FFMA.FTZ R124, R15, UR8, -R22 ;  /* 0x000000080f7c7c23 */ /* 0x000fe20008010816 */
[----:B------:R-:W-:Y:S01]  /*3220*/  FSEL R15, R224, -INF , !P1 ;  /* 0xff800000e00f7808 */ /* 0x000fe20004800000 */
[----:B------:R-:W3:Y:S01]  /*3230*/  LDS.64 R6, [R4+0x1e280] ;  /* 0x01e2800004067984 */ /* 0x000ee20000000a00 */
[----:B------:R-:W-:Y:S01]  /*3240*/  FSEL R22, R221, -INF , !P6 ;  /* 0xff800000dd167808 */ /* 0x000fe20007000000 */
[----:B------:R-:W-:Y:S01]  /*3250*/  FMUL.FTZ R191, R163, R190 ;  /* 0x000000bea3bf7220 */ /* 0x000fe20000410000 */
[----:B------:R-:W-:Y:S01]  /*3260*/  FMUL.FTZ R193, R192, R193 ;  /* 0x000000c1c0c17220 */ /* 0x000fe20000410000 */
[----:B------:R-:W-:Y:S01]  /*3270*/  FFMA.FTZ R188, R15, UR8, -R20 ;  /* 0x000000080fbc7c23 */ /* 0x000fe20008010814 */
[----:B------:R-:W-:Y:S01]  /*3280*/  FSEL R20, R225, -INF , !P2 ;  /* 0xff800000e1147808 */ /* 0x000fe20005000000 */
[----:B------:R-:W-:Y:S01]  /*3290*/  FFMA.FTZ R15, -R17, R17, 1 ;  /* 0x3f800000110f7423 */ /* 0x000fe20000010111 */
[----:B------:R-:W-:Y:S01]  /*32a0*/  FFMA.FTZ R23, R22, UR8, -R23 ;  /* 0x0000000816177c23 */ /* 0x000fe20008010817 */
[----:B------:R-:W-:Y:S01]  /*32b0*/  FMUL.FTZ R130, R130, R193 ;  /* 0x000000c182827220 */ /* 0x000fe20000410000 */
[----:B------:R-:W4:Y:S01]  /*32c0*/  MUFU.EX2 R22, R212 ;  /* 0x000000d400167308 */ /* 0x000f220000000800 */
[----:B------:R-:W-:Y:S01]  /*32d0*/  FFMA.FTZ R190, R20, UR8, -R21 ;  /* 0x0000000814be7c23 */ /* 0x000fe20008010815 */
[----:B------:R-:W-:Y:S01]  /*32e0*/  FFMA.FTZ R221, -R221, R221, 1 ;  /* 0x3f800000dddd7423 */ /* 0x000fe200000101dd */
[----:B--2---:R-:W-:Y:S01]  /*32f0*/  FMUL.FTZ R206, R129, R194 ;  /* 0x000000c281ce7220 */ /* 0x004fe20000410000 */
[----:B------:R-:W-:Y:S01]  /*3300*/  FMUL.FTZ R194, R14, R191 ;  /* 0x000000bf0ec27220 */ /* 0x000fe20000410000 */
[----:B------:R-:W-:Y:S01]  /*3310*/  FFMA.FTZ R219, -R219, R219, 1 ;  /* 0x3f800000dbdb7423 */ /* 0x000fe200000101db */
[----:B------:R-:W-:Y:S01]  /*3320*/  FFMA.FTZ R224, -R224, R224, 1 ;  /* 0x3f800000e0e07423 */ /* 0x000fe200000101e0 */
[----:B------:R-:W-:Y:S01]  /*3330*/  FMUL.FTZ R21, R15, R206 ;  /* 0x000000ce0f157220 */ /* 0x000fe20000410000 */
[----:B------:R-:W2:Y:S01]  /*3340*/  MUFU.EX2 R17, R211 ;  /* 0x000000d300117308 */ /* 0x000ea20000000800 */
[----:B------:R-:W5:Y:S01]  /*3350*/  LDS.64 R14, [R4+0x1e2a0] ;  /* 0x01e2a000040e7984 */ /* 0x000f620000000a00 */
[----:B------:R-:W-:Y:S01]  /*3360*/  FFMA.FTZ R223, -R223, R223, 1 ;  /* 0x3f800000dfdf7423 */ /* 0x000fe200000101df */
[----:B------:R-:W-:-:S05]  /*3370*/  FFMA.FTZ R225, -R225, R225, 1 ;  /* 0x3f800000e1e17423 */ /* 0x000fca00000101e1 */
[----:B------:R-:W-:Y:S08]  /*3380*/  MUFU.EX2 R23, R23 ;  /* 0x0000001700177308 */ /* 0x000ff00000000800 */
[----:B------:R-:W-:Y:S01]  /*3390*/  MUFU.EX2 R8, R228 ;  /* 0x000000e400087308 */ /* 0x000fe20000000800 */
[--C-:B-1----:R-:W-:Y:S01]  /*33a0*/  FADD.FTZ R191, R132, -R10.reuse ;  /* 0x8000000a84bf7221 */ /* 0x102fe20000010000 */
[----:B------:R-:W-:Y:S01]  /*33b0*/  FADD.FTZ R193, R134, -R10 ;  /* 0x8000000a86c17221 */ /* 0x000fe20000010000 */
[----:B------:R-:W-:Y:S01]  /*33c0*/  FFMA.FTZ R10, -R18, R18, 1 ;  /* 0x3f800000120a7423 */ /* 0x000fe20000010112 */
[--C-:B------:R-:W-:Y:S01]  /*33d0*/  FADD.FTZ R133, R133, -R11.reuse ;  /* 0x8000000b85857221 */ /* 0x100fe20000010000 */
[----:B------:R-:W-:Y:S01]  /*33e0*/  FMUL.FTZ R191, R196, R191 ;  /* 0x000000bfc4bf7220 */ /* 0x000fe20000410000 */
[----:B------:R-:W-:Y:S01]  /*33f0*/  FADD.FTZ R20, R135, -R11 ;  /* 0x8000000b87147221 */ /* 0x000fe20000010000 */
[----:B------:R-:W-:Y:S01]  /*3400*/  FFMA.FTZ R134, -R200, R200, 1 ;  /* 0x3f800000c8867423 */ /* 0x000fe200000101c8 */
[----:B------:R-:W-:Y:S01]  /*3410*/  FFMA.FTZ R200, -R19, R19, 1 ;  /* 0x3f80000013c87423 */ /* 0x000fe20000010113 */
[----:B------:R-:W-:Y:S01]  /*3420*/  FMUL.FTZ R135, R10, R191 ;  /* 0x000000bf0a877220 */ /* 0x000fe20000410000 */
[----:B------:R-:W-:Y:S01]  /*3430*/  FMUL.FTZ R133, R122, R133 ;  /* 0x000000857a857220 */ /* 0x000fe20000410000 */
[----:B------:R-:W1:Y:S01]  /*3440*/  LDS.64 R10, [R4+0x1e2c0] ;  /* 0x01e2c000040a7984 */ /* 0x000e620000000a00 */
[--C-:B---3--:R-:W-:Y:S01]  /*3450*/  FADD.FTZ R191, R138, -R6.reuse ;  /* 0x800000068abf7221 */ /* 0x108fe20000010000 */
[----:B----4-:R-:W-:Y:S01]  /*3460*/  FMUL.FTZ R193, R22, R193 ;  /* 0x000000c116c17220 */ /* 0x010fe20000410000 */
[----:B------:R-:W-:Y:S01]  /*3470*/  FMUL.FTZ R200, R200, R133 ;  /* 0x00000085c8c87220 */ /* 0x000fe20000410000 */
[----:B------:R-:W-:Y:S01]  /*3480*/  FADD.FTZ R133, R136, -R6 ;  /* 0x8000000688857221 */ /* 0x000fe20000010000 */
[--C-:B------:R-:W-:Y:S01]  /*3490*/  FADD.FTZ R6, R137, -R7.reuse ;  /* 0x8000000789067221 */ /* 0x100fe20000010000 */
[----:B------:R-:W-:Y:S01]  /*34a0*/  FMUL.FTZ R134, R134, R193 ;  /* 0x000000c186867220 */ /* 0x000fe20000410000 */
[----:B--2---:R-:W-:Y:S01]  /*34b0*/  FMUL.FTZ R20, R17, R20 ;  /* 0x0000001411147220 */ /* 0x004fe20000410000 */
[----:B------:R-:W-:Y:S01]  /*34c0*/  FFMA.FTZ R136, -R202, R202, 1 ;  /* 0x3f800000ca887423 */ /* 0x000fe200000101ca */
[----:B------:R-:W2:Y:S01]  /*34d0*/  MUFU.EX2 R18, R210 ;  /* 0x000000d200127308 */ /* 0x000ea20000000800 */
[----:B------:R-:W-:Y:S01]  /*34e0*/  FFMA.FTZ R193, -R201, R201, 1 ;  /* 0x3f800000c9c17423 */ /* 0x000fe200000101c9 */
[----:B------:R-:W-:Y:S01]  /*34f0*/  FADD.FTZ R206, R139, -R7 ;  /* 0x800000078bce7221 */ /* 0x000fe20000010000 */
[----:B------:R-:W-:Y:S01]  /*3500*/  FMUL.FTZ R202, R199, R6 ;  /* 0x00000006c7ca7220 */ /* 0x000fe20000410000 */
[----:B------:R-:W-:Y:S01]  /*3510*/  FMUL.FTZ R133, R198, R133 ;  /* 0x00000085c6857220 */ /* 0x000fe20000410000 */
[----:B------:R3:W4:Y:S01]  /*3520*/  LDS.64 R6, [R4+0x1e2e0] ;  /* 0x01e2e00004067984 */ /* 0x0007220000000a00 */
[----:B------:R-:W-:Y:S01]  /*3530*/  FMUL.FTZ R193, R193, R20 ;  /* 0x00000014c1c17220 */ /* 0x000fe20000410000 */
[----:B------:R-:W-:Y:S01]  /*3540*/  FFMA.FTZ R139, -R203, R203, 1 ;  /* 0x3f800000cb8b7423 */ /* 0x000fe200000101cb */
[----:B------:R-:W3:Y:S01]  /*3550*/  MUFU.EX2 R20, R208 ;  /* 0x000000d000147308 */ /* 0x000ee20000000800 */
[----:B------:R-:W-:Y:S01]  /*3560*/  FMUL.FTZ R136, R136, R133 ;  /* 0x0000008588887220 */ /* 0x000fe20000410000 */
[----:B------:R-:W-:Y:S01]  /*3570*/  FFMA.FTZ R137, -R204, R204, 1 ;  /* 0x3f800000cc897423 */ /* 0x000fe200000101cc */
[----:B-----5:R-:W-:Y:S01]  /*3580*/  FADD.FTZ R195, R142, -R14 ;  /* 0x8000000e8ec37221 */ /* 0x020fe20000010000 */
[----:B------:R-:W-:Y:S01]  /*3590*/  FMUL.FTZ R139, R139, R202 ;  /* 0x000000ca8b8b7220 */ /* 0x000fe20000410000 */
[--C-:B------:R-:W-:Y:S01]  /*35a0*/  FADD.FTZ R142, R141, -R15.reuse ;  /* 0x8000000f8d8e7221 */ /* 0x100fe20000010000 */
[----:B------:R-:W-:Y:S01]  /*35b0*/  FADD.FTZ R202, R143, -R15 ;  /* 0x8000000f8fca7221 */ /* 0x000fe20000010000 */
[----:B------:R-:W-:Y:S01]  /*35c0*/  FFMA.FTZ R15, -R154, R154, 1 ;  /* 0x3f8000009a0f7423 */ /* 0x000fe2000001019a */
[----:B------:R-:W5:Y:S01]  /*35d0*/  MUFU.EX2 R19, R209 ;  /* 0x000000d100137308 */ /* 0x000f620000000800 */
[----:B--2---:R-:W-:Y:S01]  /*35e0*/  FMUL.FTZ R132, R18, R191 ;  /* 0x000000bf12847220 */ /* 0x004fe20000410000 */
[----:B------:R-:W-:Y:S01]  /*35f0*/  FFMA.FTZ R138, -R205, R205, 1 ;  /* 0x3f800000cd8a7423 */ /* 0x000fe200000101cd */
[----:B------:R-:W-:Y:S01]  /*3600*/  FFMA.FTZ R141, -R153, R153, 1 ;  /* 0x3f800000998d7423 */ /* 0x000fe20000010199 */
[----:B------:R-:W-:Y:S01]  /*3610*/  FMUL.FTZ R142, R121, R142 ;  /* 0x0000008e798e7220 */ /* 0x000fe20000410000 */
[----:B------:R-:W-:Y:S01]  /*3620*/  FMUL.FTZ R137, R137, R132 ;  /* 0x0000008489897220 */ /* 0x000fe20000410000 */
[----:B------:R-:W-:-:S02]  /*3630*/  FMUL.FTZ R229, R8, R229 ;  /* 0x000000e508e57220 */ /* 0x000fc40000410000 */
[----:B------:R2:W4:Y:S01]  /*3640*/  MUFU.EX2 R133, R189 ;  /* 0x000000bd00857308 */ /* 0x0005220000000800 */
[----:B---3--:R-:W-:Y:S01]  /*3650*/  FMUL.FTZ R4, R20, R195 ;  /* 0x000000c314047220 */ /* 0x008fe20000410000 */
[----:B------:R-:W-:Y:S01]  /*3660*/  FMUL.FTZ R141, R141, R142 ;  /* 0x0000008e8d8d7220 */ /* 0x000fe20000410000 */
[----:B------:R-:W-:Y:S02]  /*3670*/  FMUL.FTZ R126, R126, R229 ;  /* 0x000000e57e7e7220 */ /* 0x000fe40000410000 */
[----:B------:R-:W-:Y:S01]  /*3680*/  FMUL.FTZ R15, R15, R4 ;  /* 0x000000040f0f7220 */ /* 0x000fe20000410000 */
[--C-:B-1----:R-:W-:Y:S02]  /*3690*/  FADD.FTZ R145, R145, -R11.reuse ;  /* 0x8000000b91917221 */ /* 0x102fe40000010000 */
[----:B------:R1:W3:Y:S01]  /*36a0*/  MUFU.EX2 R132, R124 ;  /* 0x0000007c00847308 */ /* 0x0002e20000000800 */
[----:B-----5:R-:W-:Y:S01]  /*36b0*/  FMUL.FTZ R191, R19, R206 ;  /* 0x000000ce13bf7220 */ /* 0x020fe20000410000 */
[----:B------:R-:W-:Y:S01]  /*36c0*/  FADD.FTZ R153, R146, -R10 ;  /* 0x8000000a92997221 */ /* 0x000fe20000010000 */
[----:B------:R-:W-:Y:S01]  /*36d0*/  FMUL.FTZ R145, R12, R145 ;  /* 0x000000910c917220 */ /* 0x000fe20000410000 */
[----:B--2---:R-:W-:Y:S01]  /*36e0*/  F2FP.BF16.F32.PACK_AB R189, R218, R159 ;  /* 0x0000009fdabd723e */ /* 0x004fe200000010ff */
[----:B------:R-:W-:Y:S01]  /*36f0*/  FMUL.FTZ R138, R138, R191 ;  /* 0x000000bf8a8a7220 */ /* 0x000fe20000410000 */
[----:B------:R-:W-:Y:S01]  /*3700*/  FADD.FTZ R191, R140, -R14 ;  /* 0x8000000e8cbf7221 */ /* 0x000fe20000010000 */
[----:B------:R-:W-:Y:S01]  /*3710*/  FFMA.FTZ R140, -R215, R215, 1 ;  /* 0x3f800000d78c7423 */ /* 0x000fe200000101d7 */
[----:B------:R-:W2:Y:S01]  /*3720*/  MUFU.EX2 R120, R120 ;  /* 0x0000007800787308 */ /* 0x000ea20000000800 */
[----:B-1----:R-:W-:Y:S01]  /*3730*/  FADD.FTZ R124, R147, -R11 ;  /* 0x8000000b937c7221 */ /* 0x002fe20000010000 */
[----:B----4-:R-:W-:Y:S01]  /*3740*/  FMUL.FTZ R143, R133, R202 ;  /* 0x000000ca858f7220 */ /* 0x010fe20000410000 */
[----:B------:R-:W-:Y:S01]  /*3750*/  FFMA.FTZ R14, -R152, R152, 1 ;  /* 0x3f800000980e7423 */ /* 0x000fe20000010198 */
[----:B------:R-:W-:Y:S01]  /*3760*/  F2FP.BF16.F32.PACK_AB R159, R193, R134 ;  /* 0x00000086c19f723e */ /* 0x000fe200000010ff */
[----:B------:R-:W-:Y:S01]  /*3770*/  FMUL.FTZ R124, R23, R124 ;  /* 0x0000007c177c7220 */ /* 0x000fe20000410000 */
[----:B------:R-:W-:Y:S01]  /*3780*/  FMUL.FTZ R140, R140, R143 ;  /* 0x0000008f8c8c7220 */ /* 0x000fe20000410000 */
[----:B------:R-:W-:Y:S01]  /*3790*/  FADD.FTZ R143, R144, -R10 ;  /* 0x8000000a908f7221 */ /* 0x000fe20000010000 */
[----:B------:R-:W1:Y:S01]  /*37a0*/  MUFU.EX2 R128, R128 ;  /* 0x0000008000807308 */ /* 0x000e620000000800 */
[----:B------:R-:W-:Y:S01]  /*37b0*/  FMUL.FTZ R144, R234, R145 ;  /* 0x00000091ea907220 */ /* 0x000fe20000410000 */
[----:B---3--:R-:W-:Y:S01]  /*37c0*/  FMUL.FTZ R10, R132, R153 ;  /* 0x00000099840a7220 */ /* 0x008fe20000410000 */
[----:B------:R-:W-:Y:S01]  /*37d0*/  FMUL.FTZ R145, R221, R124 ;  /* 0x0000007cdd917220 */ /* 0x000fe20000410000 */
[--C-:B------:R-:W-:Y:S01]  /*37e0*/  FADD.FTZ R147, R148, -R6.reuse ;  /* 0x8000000694937221 */ /* 0x100fe20000010000 */
[----:B------:R-:W-:Y:S01]  /*37f0*/  FADD.FTZ R153, R150, -R6 ;  /* 0x8000000696997221 */ /* 0x000fe20000010000 */
[--C-:B------:R-:W-:Y:S01]  /*3800*/  FADD.FTZ R124, R149, -R7.reuse ;  /* 0x80000007957c7221 */ /* 0x100fe20000010000 */
[----:B------:R-:W-:Y:S01]  /*3810*/  FADD.FTZ R142, R151, -R7 ;  /* 0x80000007978e7221 */ /* 0x000fe20000010000 */
[----:B------:R-:W3:Y:S01]  /*3820*/  MUFU.EX2 R13, R13 ;  /* 0x0000000d000d7308 */ /* 0x000ee20000000800 */
[----:B--2---:R-:W-:Y:S01]  /*3830*/  FMUL.FTZ R191, R120, R191 ;  /* 0x000000bf78bf7220 */ /* 0x004fe20000410000 */
[----:B------:R-:W-:-:S02]  /*3840*/  IMAD.U32 R7, RZ, RZ, UR5 ;  /* 0x00000005ff077e24 */ /* 0x000fc4000f8e00ff */
[----:B------:R-:W-:Y:S01]  /*3850*/  FMUL.FTZ R143, R160, R143 ;  /* 0x0000008fa08f7220 */ /* 0x000fe20000410000 */
[----:B------:R-:W-:Y:S01]  /*3860*/  FMUL.FTZ R10, R219, R10 ;  /* 0x0000000adb0a7220 */ /* 0x000fe20000410000 */
[----:B------:R-:W-:Y:S01]  /*3870*/  FMUL.FTZ R14, R14, R191 ;  /* 0x000000bf0e0e7220 */ /* 0x000fe20000410000 */
[----:B------:R-:W-:Y:S01]  /*3880*/  F2FP.BF16.F32.PACK_AB R191, R157, R126 ;  /* 0x0000007e9dbf723e */ /* 0x000fe200000010ff */
[----:B------:R-:W-:Y:S01]  /*3890*/  IMAD R126, R7, 0x2000, R236 ;  /* 0x00002000077e7824 */ /* 0x000fe200078e02ec */
[----:B------:R2:W4:Y:S01]  /*38a0*/  MUFU.EX2 R4, R188 ;  /* 0x000000bc00047308 */ /* 0x0005220000000800 */
[----:B-1----:R-:W-:Y:S01]  /*38b0*/  FMUL.FTZ R6, R128, R147 ;  /* 0x0000009380067220 */ /* 0x002fe20000410000 */
[----:B------:R-:W-:Y:S01]  /*38c0*/  FMUL.FTZ R143, R156, R143 ;  /* 0x0000008f9c8f7220 */ /* 0x000fe20000410000 */
[----:B------:R-:W-:Y:S01]  /*38d0*/  IMAD R7, R126, 0x2, R235 ;  /* 0x000000027e077824 */ /* 0x000fe200078e02eb */
[----:B------:R-:W-:Y:S01]  /*38e0*/  F2FP.BF16.F32.PACK_AB R156, R194, R131 ;  /* 0x00000083c29c723e */ /* 0x000fe200000010ff */
[----:B------:R-:W-:Y:S01]  /*38f0*/  FMUL.FTZ R6, R233, R6 ;  /* 0x00000006e9067220 */ /* 0x000fe20000410000 */
[----:B------:R-:W-:-:S02]  /*3900*/  F2FP.BF16.F32.PACK_AB R157, R21, R130 ;  /* 0x00000082159d723e */ /* 0x000fc400000010ff */
[----:B------:R1:W5:Y:S01]  /*3910*/  MUFU.EX2 R11, R190 ;  /* 0x000000be000b7308 */ /* 0x0003620000000800 */
[----:B---3--:R-:W-:Y:S01]  /*3920*/  FMUL.FTZ R124, R13, R124 ;  /* 0x0000007c0d7c7220 */ /* 0x008fe20000410000 */
[----:B--2---:R-:W-:Y:S02]  /*3930*/  F2FP.BF16.F32.PACK_AB R188, R220, R158 ;  /* 0x0000009edcbc723e */ /* 0x004fe400000010ff */
        /* <DEDUP_REMOVED lines=18> */
[----:B------:R-:W-:-:S02]  /*3a60*/  F2FP.BF16.F32.PACK_AB R126, R161, R155 ;  /* 0x0000009ba17e723e */ /* 0x000fc400000010ff */
[----:B------:R-:W-:Y:S02]  /*3a70*/  F2FP.BF16.F32.PACK_AB R147, R142, R147 ;  /* 0x000000938e93723e */ /* 0x000fe400000010ff */
[----:B------:R-:W-:Y:S01]  /*3a80*/  F2FP.BF16.F32.PACK_AB R125, R5, R123 ;  /* 0x0000007b057d723e */ /* 0x000fe200000010ff */
[----:B------:R-:W-:Y:S01]  /*3a90*/  IMAD R5, R16, 0x1000, R235 ;  /* 0x0000100010057824 */ /* 0x000fe200078e02eb */
[----:B------:R-:W-:Y:S01]  /*3aa0*/  F2FP.BF16.F32.PACK_AB R127, R9, R8 ;  /* 0x00000008097f723e */ /* 0x000fe200000010ff */
[----:B------:R1:W-:Y:S01]  /*3ab0*/  STSM.16.MT88.4 [R7+0x20000], R144 ;  /* 0x0200009007007844 */ /* 0x0003e20000004200 */
[----:B------:R-:W-:Y:S02]  /*3ac0*/  F2FP.BF16.F32.PACK_AB R160, R12, R160 ;  /* 0x000000a00ca0723e */ /* 0x000fe400000010ff */
[----:B------:R-:W-:Y:S01]  /*3ad0*/  WARPGROUP.ARRIVE ;  /* 0x00000000000079c5 */ /* 0x000fe20000000000 */
[----:B------:R-:W-:-:S05]  /*3ae0*/  F2FP.BF16.F32.PACK_AB R161, R23, R132 ;  /* 0x0000008417a1723e */ /* 0x000fca00000010ff */
        /* <DEDUP_REMOVED lines=18> */
[----:B------:R-:W-:-:S04]  /*3c10*/  F2FP.BF16.F32.PACK_AB R127, R133, R20 ;  /* 0x00000014857f723e */ /* 0x000fc800000010ff */
[----:B------:R-:W-:-:S06]  /*3c20*/  WARPGROUP.ARRIVE ;  /* 0x00000000000079c5 */ /* 0x000fcc0000000000 */
        /* <DEDUP_REMOVED lines=170> */
.L_x_2434:
        /* <DEDUP_REMOVED lines=8> */
[----:B------:R-:W-:-:S05]  /*4750*/  UMOV UR14, UR10 ;  /* 0x0000000a000e7c82 */ /* 0x000fca0008000000 */
        /* <DEDUP_REMOVED lines=37> */
.L_x_2435:
        /* <DEDUP_REMOVED lines=62> */
.L_x_2417:
[----:B------:R-:W-:Y:S05]  /*4d90*/  @P0 BRA `(.L_x_2416) ;  /* 0x0000003c00780947 */ /* 0x000fea0003800000 */
[----:B-1----:R-:W1:Y:S01]  /*4da0*/  S2R R4, SR_TID.X ;  /* 0x0000000000047919 */ /* 0x002e620000002100 */
[----:B------:R-:W2:Y:S01]  /*4db0*/  S2UR UR5, SR_CgaCtaId ;  /* 0x00000000000579c3 */ /* 0x000ea20000008800 */
[----:B------:R-:W-:Y:S01]  /*4dc0*/  ULDC UR4, c[0x0][0x850] ;  /* 0x0002140000047ab9 */ /* 0x000fe20000000800 */
[----:B------:R-:W-:Y:S01]  /*4dd0*/  UIMAD UR8, UR36, 0x3000, URZ ;  /* 0x00003000240878a4 */ /* 0x000fe2000f8e023f */
[----:B------:R-:W-:Y:S01]  /*4de0*/  BSSY B0, `(.L_x_2437) ;  /* 0x0000050000007945 */ /* 0x000fe20003800000 */
[----:B------:R-:W-:Y:S01]  /*4df0*/  UISETP.NE.AND UP0, UPT, UR4, 0x1, UPT ;  /* 0x000000010400788c */ /* 0x000fe2000bf05270 */
[----:B------:R-:W-:Y:S02]  /*4e00*/  ULDC.64 UR12, c[0x0][0x818] ;  /* 0x00020600000c7ab9 */ /* 0x000fe40000000a00 */
[----:B------:R-:W-:Y:S01]  /*4e10*/  UMOV UR4, 0x400 ;  /* 0x0000040000047882 */ /* 0x000fe20000000000 */
[----:B------:R-:W-:Y:S01]  /*4e20*/  USHF.R.S32.HI UR9, URZ, 0x1f, UR8 ;  /* 0x0000001f3f097899 */ /* 0x000fe20008011408 */
[----:B------:R-:W-:Y:S01]  /*4e30*/  ULDC.64 UR14, c[0x0][0x820] ;  /* 0x00020800000e7ab9 */ /* 0x000fe20000000a00 */
[----:B------:R-:W-:-:S05]  /*4e40*/  ULDC.64 UR16, c[0x0][0x848] ;  /* 0x0002120000107ab9 */ /* 0x000fca0000000a00 */
[----:B------:R-:W-:Y:S02]  /*4e50*/  @UP0 ULDC UR6, c[0x0][0x854] ;  /* 0x0002150000060ab9 */ /* 0x000fe40000000800 */
[----:B------:R-:W-:Y:S02]  /*4e60*/  UIMAD.WIDE.U32 UR6, UR40, UR6, URZ ;  /* 0x00000006280672a5 */ /* 0x000fe4000f8e003f */
[----:B--2---:R-:W-:-:S03]  /*4e70*/  ULEA UR4, UR5, UR4, 0x18 ;  /* 0x0000000405047291 */ /* 0x004fc6000f8ec03f */
[----:B------:R-:W-:Y:S02]  /*4e80*/  @UP0 ULDC UR5, c[0x0][0x858] ;  /* 0x0002160000050ab9 */ /* 0x000fe40000000800 */
[----:B------:R-:W-:Y:S01]  /*4e90*/  @UP0 USHF.R.U32.HI UR40, URZ, UR5, UR7 ;  /* 0x000000053f280299 */ /* 0x000fe20008011607 */
[----:B-1----:R-:W-:-:S03]  /*4ea0*/  VIADD R3, R4, 0xffffff80 ;  /* 0xffffff8004037836 */ /* 0x002fc60000000000 */
[----:B------:R-:W-:Y:S02]  /*4eb0*/  USHF.R.S32.HI UR5, URZ, 0x1f, UR40 ;  /* 0x0000001f3f057899 */ /* 0x000fe40008011428 */
[----:B------:R-:W-:Y:S01]  /*4ec0*/  UIMAD.WIDE.U32 UR6, UR40, UR12, UR8 ;  /* 0x0000000c280672a5 */ /* 0x000fe2000f8e0008 */
[----:B------:R-:W-:Y:S01]  /*4ed0*/  SHF.R.S32.HI R0, RZ, 0x1f, R3 ;  /* 0x0000001fff007819 */ /* 0x000fe20000011403 */
[----:B------:R-:W-:Y:S01]  /*4ee0*/  UIMAD UR10, UR5, UR12, URZ ;  /* 0x0000000c050a72a4 */ /* 0x000fe2000f8e023f */
[----:B------:R-:W-:Y:S01]  /*4ef0*/  BAR.SYNC.DEFER_BLOCKING 0x1, 0x100 ;  /* 0x0044000000007b1d */ /* 0x000fe20000010000 */
[----:B------:R-:W-:Y:S02]  /*4f00*/  ISETP.NE.AND P0, PT, R3, RZ, PT ;  /* 0x000000ff0300720c */ /* 0x000fe40003f05270 */
[----:B------:R-:W-:Y:S01]  /*4f10*/  LEA.HI R2, R0, R3, RZ, 0x7 ;  /* 0x0000000300027211 */ /* 0x000fe200078f38ff */
[----:B------:R-:W-:-:S03]  /*4f20*/  UIMAD UR10, UR40, UR13, UR10 ;  /* 0x0000000d280a72a4 */ /* 0x000fc6000f8e020a */
[----:B------:R-:W-:Y:S01]  /*4f30*/  LOP3.LUT R0, R2, 0x3fffff80, RZ, 0xc0, !PT ;  /* 0x3fffff8002007812 */ /* 0x000fe200078ec0ff */
[----:B------:R-:W-:Y:S01]  /*4f40*/  ULDC.64 UR12, c[0x0][0x840] ;  /* 0x00021000000c7ab9 */ /* 0x000fe20000000a00 */
[----:B------:R-:W-:Y:S01]  /*4f50*/  SHF.R.S32.HI R5, RZ, 0x7, R2 ;  /* 0x00000007ff057819 */ /* 0x000fe20000011402 */
[----:B------:R-:W-:Y:S02]  /*4f60*/  UIMAD UR5, UR5, UR12, URZ ;  /* 0x0000000c050572a4 */ /* 0x000fe4000f8e023f */
[----:B------:R-:W-:Y:S01]  /*4f70*/  IMAD.IADD R0, R3, 0x1, -R0 ;  /* 0x0000000103007824 */ /* 0x000fe200078e0a00 */
[----:B------:R-:W-:Y:S02]  /*4f80*/  UIMAD.WIDE.U32 UR8, UR40, UR12, UR8 ;  /* 0x0000000c280872a5 */ /* 0x000fe4000f8e0008 */
[----:B------:R-:W-:Y:S01]  /*4f90*/  UIMAD UR12, UR40, UR13, UR5 ;  /* 0x0000000d280c72a4 */ /* 0x000fe2000f8e0205 */
[----:B------:R-:W-:Y:S01]  /*4fa0*/  IMAD R0, R5, 0x600, R0 ;  /* 0x0000060005007824 */ /* 0x000fe200078e0200 */
[----:B------:R-:W-:-:S02]  /*4fb0*/  USHF.R.S32.HI UR5, URZ, 0x1f, UR37 ;  /* 0x0000001f3f057899 */ /* 0x000fc40008011425 */
[----:B------:R-:W-:Y:S01]  /*4fc0*/  UIADD3 UR7, UR7, UR10, URZ ;  /* 0x0000000a07077290 */ /* 0x000fe2000fffe03f */
[----:B------:R-:W-:Y:S01]  /*4fd0*/  IMAD.SHL.U32 R0, R0, 0x4, RZ ;  /* 0x0000000400007824 */ /* 0x000fe200078e00ff */
[----:B------:R-:W-:Y:S02]  /*4fe0*/  UIMAD UR11, UR5, UR14, URZ ;  /* 0x0000000e050b72a4 */ /* 0x000fe4000f8e023f */
[----:B------:R-:W-:Y:S02]  /*4ff0*/  UIMAD UR5, UR5, UR16, URZ ;  /* 0x00000010050572a4 */ /* 0x000fe4000f8e023f */
[----:B------:R-:W-:Y:S01]  /*5000*/  LEA R0, R0, UR4, 0x2 ;  /* 0x0000000400007c11 */ /* 0x000fe2000f8e10ff */
[----:B------:R-:W-:Y:S02]  /*5010*/  UIADD3 UR9, UR9, UR12, URZ ;  /* 0x0000000c09097290 */ /* 0x000fe4000fffe03f */
[----:B------:R-:W-:Y:S02]  /*5020*/  UIMAD UR11, UR37, UR15, UR11 ;  /* 0x0000000f250b72a4 */ /* 0x000fe4000f8e020b */
[----:B------:R1:W-:Y:S01]  /*5030*/  STS.128 [R0], R24 ;  /* 0x0000001800007388 */ /* 0x0003e20000000c00 */
        /* <DEDUP_REMOVED lines=35> */
.L_x_2439:
[----:B------:R-:W-:Y:S01]  /*5270*/  @P0 ELECT P1, URZ, PT ;  /* 0x00000000003f082f */ /* 0x000fe20003820000 */
[----:B------:R2:W-:-:S12]  /*5280*/  UBLKRED.G.S.ADD.F32.RN [UR6], [UR4], UR5, desc[UR8] ;  /* 0x00000806040073bb */ /* 0x0005d800080a1405 */
[----:B------:R-:W-:Y:S02]  /*5290*/  @P1 PLOP3.LUT P0, PT, P1, PT, PT, 0x8, 0x0 ;  /* 0x000000000000181c */ /* 0x000fe40000f0e170 */
[----:B------:R-:W-:-:S11]  /*52a0*/  PLOP3.LUT P1, PT, PT, PT, PT, 0x8, 0x0 ;  /* 0x000000000000781c */ /* 0x000fd60003f2e170 */
[----:B--2---:R-:W-:Y:S05]  /*52b0*/  @P0 BRA.U.ANY `(.L_x_2439) ;  /* 0xfffffffd00ec0947 */ /* 0x004fea000393ffff */
[----:B------:R0:W-:Y:S01]  /*52c0*/  UTMACMDFLUSH ;  /* 0x00000000000079b7 */ /* 0x0001e20000000000 */
[----:B------:R-:W-:-:S04]  /*52d0*/  DEPBAR.LE SB0, 0x0 ;  /* 0x000080000000791a */ /* 0x000fc80000000000 */
.L_x_2438:
[----:B------:R-:W-:Y:S05]  /*52e0*/  BSYNC B0 ;  /* 0x0000000000007941 */ /* 0x000fea0003800000 */
.L_x_2437:
        /* <DEDUP_REMOVED lines=28> */
.L_x_2440:
        /* <DEDUP_REMOVED lines=8> */
.L_x_2412:
        /* <DEDUP_REMOVED lines=29> */
.L_x_2442:
[----:B------:R-:W-:Y:S01]  /*5700*/  ULDC UR9, c[0x0][0x8cc] ;  /* 0x0002330000097ab9 */ /* 0x000fe20000000800 */
[----:B------:R-:W-:Y:S01]  /*5710*/  UMOV UR7, UR8 ;  /* 0x0000000800077c82 */ /* 0x000fe20008000000 */
[----:B------:R-:W-:-:S11]  /*5720*/  UISETP.NE.AND UP0, UPT, UR9, 0x1, UPT ;  /* 0x000000010900788c */ /* 0x000fd6000bf05270 */
[----:B------:R-:W-:Y:S02]  /*5730*/  @UP0 ULDC.64 UR10, c[0x0][0x8d0] ;  /* 0x00023400000a0ab9 */ /* 0x000fe40000000a00 */
[----:B------:R-:W-:-:S04]  /*5740*/  UIMAD.WIDE.U32 UR4, UR8, UR10, URZ ;  /* 0x0000000a080472a5 */ /* 0x000fc8000f8e003f */
[----:B------:R-:W-:-:S04]  /*5750*/  @UP0 USHF.R.U32.HI UR7, URZ, UR11, UR5 ;  /* 0x0000000b3f070299 */ /* 0x000fc80008011605 */
[----:B------:R-:W-:-:S12]  /*5760*/  UIMAD UR4, UR7, UR9, URZ ;  /* 0x00000009070472a4 */ /* 0x000fd8000f8e023f */
.L_x_2443:
        /* <DEDUP_REMOVED lines=67> */
.L_x_2446:
[----:B------:R-:W-:Y:S05]  /*5ba0*/  BSYNC B0 ;  /* 0x0000000000007941 */ /* 0x000fea0003800000 */
.L_x_2445:
        /* <DEDUP_REMOVED lines=19> */
.L_x_2448:
[----:B------:R-:W-:Y:S05]  /*5ce0*/  BSYNC B0 ;  /* 0x0000000000007941 */ /* 0x000fea0003800000 */
.L_x_2447:
[----:B------:R-:W-:Y:S06]  /*5cf0*/  BAR.ARV 0xa, 0xa0 ;  /* 0x0282800000007b1d */ /* 0x000fec0000002000 */
[----:B------:R-:W-:Y:S04]  /*5d00*/  BSSY B0, `(.L_x_2449) ;  /* 0x0000003000007945 */ /* 0x000fe80003800000 */
[----:B------:R-:W-:Y:S05]  /*5d10*/  @!P0 BRA `(.L_x_2450) ;  /* 0x0000000000048947 */ /* 0x000fea0003800000 */
[----:B------:R-:W-:-:S04]  /*5d20*/  DEPBAR.LE SB0, 0x0 ;  /* 0x000080000000791a */ /* 0x000fc80000000000 */
.L_x_2450:
[----:B------:R-:W-:Y:S05]  /*5d30*/  BSYNC B0 ;  /* 0x0000000000007941 */ /* 0x000fea0003800000 */
.L_x_2449:
[----:B------:R-:W-:Y:S06]  /*5d40*/  BAR.ARV 0xb, 0xa0 ;  /* 0x02c2800000007b1d */ /* 0x000fec0000002000 */
[----:B------:R-:W-:Y:S01]  /*5d50*/  UIADD3 UR12, UR8, 0x1, URZ ;  /* 0x00000001080c7890 */ /* 0x000fe2000fffe03f */
[----:B------:R-:W-:Y:S11]  /*5d60*/  BRA `(.L_x_2451) ;  /* 0x0000000000047947 */ /* 0x000ff60003800000 */
.L_x_2444:
[----:B------:R-:W-:-:S05]  /*5d70*/  UMOV UR12, UR8 ;  /* 0x00000008000c7c82 */ /* 0x000fca0008000000 */
.L_x_2451:
        /* <DEDUP_REMOVED lines=18> */
.L_x_2464:
        /* <DEDUP_REMOVED lines=20> */
.L_x_2453:
[----:B------:R-:W-:Y:S05]  /*5fe0*/  BSYNC B0 ;  /* 0x0000000000007941 */ /* 0x000fea0003800000 */
.L_x_2452:
        /* <DEDUP_REMOVED lines=13> */
.L_x_2455:
[----:B------:R-:W-:Y:S05]  /*60c0*/  BSYNC B0 ;  /* 0x0000000000007941 */ /* 0x000fea0003800000 */
.L_x_2454:
[----:B------:R-:W-:Y:S06]  /*60d0*/  BAR.ARV 0xa, 0xa0 ;  /* 0x0282800000007b1d */ /* 0x000fec0000002000 */
[----:B------:R-:W-:Y:S04]  /*60e0*/  BSSY B0, `(.L_x_2456) ;  /* 0x0000003000007945 */ /* 0x000fe80003800000 */
[----:B------:R-:W-:Y:S05]  /*60f0*/  @!P0 BRA `(.L_x_2457) ;  /* 0x0000000000048947 */ /* 0x000fea0003800000 */
[----:B------:R-:W-:-:S04]  /*6100*/  DEPBAR.LE SB0, 0x0 ;  /* 0x000080000000791a */ /* 0x000fc80000000000 */
.L_x_2457:
[----:B------:R-:W-:Y:S05]  /*6110*/  BSYNC B0 ;  /* 0x0000000000007941 */ /* 0x000fea0003800000 */
.L_x_2456:
        /* <DEDUP_REMOVED lines=13> */
.L_x_2459:
[----:B------:R-:W-:Y:S05]  /*61f0*/  BSYNC B0 ;  /* 0x0000000000007941 */ /* 0x000fea0003800000 */
.L_x_2458:
        /* <DEDUP_REMOVED lines=13> */
.L_x_2461:
[----:B------:R-:W-:Y:S05]  /*62d0*/  BSYNC B0 ;  /* 0x0000000000007941 */ /* 0x000fea0003800000 */
.L_x_2460:
[----:B------:R-:W-:Y:S01]  /*62e0*/  UIADD3 UR12, UR12, 0x2, URZ ;  /* 0x000000020c0c7890 */ /* 0x000fe2000fffe03f */
[----:B------:R-:W-:Y:S06]  /*62f0*/  BAR.ARV 0xa, 0xa0 ;  /* 0x0282800000007b1d */ /* 0x000fec0000002000 */
[----:B------:R-:W-:Y:S01]  /*6300*/  UISETP.GE.AND UP0, UPT, UR12, UR5, UPT ;  /* 0x000000050c00728c */ /* 0x000fe2000bf06270 */
[----:B------:R-:W-:Y:S04]  /*6310*/  BSSY B0, `(.L_x_2462) ;  /* 0x0000003000007945 */ /* 0x000fe80003800000 */
[----:B------:R-:W-:Y:S06]  /*6320*/  @!P0 BRA `(.L_x_2463) ;  /* 0x0000000000048947 */ /* 0x000fec0003800000 */
[----:B------:R-:W-:-:S04]  /*6330*/  DEPBAR.LE SB0, 0x0 ;  /* 0x000080000000791a */ /* 0x000fc80000000000 */
.L_x_2463:
[----:B------:R-:W-:Y:S05]  /*6340*/  BSYNC B0 ;  /* 0x0000000000007941 */ /* 0x000fea0003800000 */
.L_x_2462:
[----:B------:R-:W-:Y:S06]  /*6350*/  BAR.ARV 0xb, 0xa0 ;  /* 0x02c2800000007b1d */ /* 0x000fec0000002000 */
[----:B------:R-:W-:Y:S01]  /*6360*/  PLOP3.LUT P1, PT, PT, PT, UP0, 0x80, 0x0 ;  /* 0x000000000000781c */ /* 0x000fe20003f2f008 */
[----:B------:R-:W-:Y:S02]  /*6370*/  UIADD3 UR20, UR20, 0x3000, URZ ;  /* 0x0000300014147890 */ /* 0x000fe4000fffe03f */
[----:B------:R-:W-:-:S10]  /*6380*/  UIADD3 UR4, UR4, 0x3000, URZ ;  /* 0x0000300004047890 */ /* 0x000fd4000fffe03f */
[----:B------:R-:W-:Y:S05]  /*6390*/  @!P1 BRA `(.L_x_2464) ;  /* 0xfffffff800c09947 */ /* 0x000fea000383ffff */
[----:B------:R-:W-:Y:S05]  /*63a0*/  BRA `(.L_x_2416) ;  /* 0x0000002400f47947 */ /* 0x000fea0003800000 */
.L_x_2441:
        /* <DEDUP_REMOVED lines=21> */
.L_x_2465:
[----:B------:R-:W-:Y:S01]  /*6500*/  ULDC UR8, c[0x0][0x8cc] ;  /* 0x0002330000087ab9 */ /* 0x000fe20000000800 */
[----:B------:R-:W-:Y:S01]  /*6510*/  UMOV UR11, UR7 ;  /* 0x00000007000b7c82 */ /* 0x000fe20008000000 */
[----:B------:R-:W-:-:S11]  /*6520*/  UISETP.NE.AND UP0, UPT, UR8, 0x1, UPT ;  /* 0x000000010800788c */ /* 0x000fd6000bf05270 */
[----:B------:R-:W-:Y:S02]  /*6530*/  @UP0 ULDC.64 UR12, c[0x0][0x8d0] ;  /* 0x00023400000c0ab9 */ /* 0x000fe40000000a00 */
[----:B------:R-:W-:-:S04]  /*6540*/  UIMAD.WIDE.U32 UR4, UR7, UR12, URZ ;  /* 0x0000000c070472a5 */ /* 0x000fc8000f8e003f */
[----:B------:R-:W-:-:S04]  /*6550*/  @UP0 USHF.R.U32.HI UR11, URZ, UR13, UR5 ;  /* 0x0000000d3f0b0299 */ /* 0x000fc80008011605 */
[----:B------:R-:W-:-:S12]  /*6560*/  UIMAD UR4, UR11, UR8, URZ ;  /* 0x000000080b0472a4 */ /* 0x000fd8000f8e023f */
.L_x_2466:
        /* <DEDUP_REMOVED lines=70> */
.L_x_2497:
        /* <DEDUP_REMOVED lines=15> */
.L_x_2470:
        /* <DEDUP_REMOVED lines=66> */
[----:B------:R-:W-:Y:S01]  /*6ee0*/  ISETP.GE.AND P1, PT, R4, R6, PT ;  /* 0x000000060400720c */ /* 0x000fe20003f26270 */
[----:B------:R-:W-:Y:S01]  /*6ef0*/  UTMALDG.4D [UR16], [UR48], desc[UR50] ;  /* 0x00003210300075b4 */ /* 0x000fe20008019000 */
[----:B------:R-:W-:Y:S01]  /*6f00*/  UMOV UR60, UR12 ;  /* 0x0000000c003c7c82 */ /* 0x000fe20008000000 */
        /* <DEDUP_REMOVED lines=30> */
[----:B-1----:R-:W-:Y:S01]  /*70f0*/  UIADD3 UR24, UR8, 0x6000, URZ ;  /* 0x0000600008187890 */ /* 0x002fe2000fffe03f */
[----:B------:R-:W-:Y:S01]  /*7100*/  UMOV UR26, UR18 ;  /* 0x00000012001a7c82 */ /* 0x000fe20008000000 */
[----:B------:R3:W-:Y:S01]  /*7110*/  UTMALDG.4D [UR40], [UR46], desc[UR54] ;  /* 0x000036282e0075b4 */ /* 0x0007e20008019000 */
[----:B--2---:R-:W-:-:S02]  /*7120*/  UIADD3 UR32, UR8, 0x8000, URZ ;  /* 0x0000800008207890 */ /* 0x004fc4000fffe03f */
[----:B------:R-:W-:-:S04]  /*7130*/  UIADD3 UR8, UR8, 0xa000, URZ ;  /* 0x0000a00008087890 */ /* 0x000fc8000fffe03f */
[----:B------:R3:W-:Y:S03]  /*7140*/  UTMALDG.4D [UR24], [UR30], desc[UR54] ;  /* 0x000036181e0075b4 */ /* 0x0007e60008019000 */
        /* <DEDUP_REMOVED lines=21> */
.L_x_2481:
[----:B--234-:R-:W-:-:S04]  /*72a0*/  SHF.L.U32 R21, R11, 0x1f, RZ ;  /* 0x0000001f0b157819 */ /* 0x01cfc800000006ff */
[----:B------:R-:W1:Y:S02]  /*72b0*/  SYNCS.PHASECHK.TRANS64.TRYWAIT P1, [R16+URZ+0x26840], R21 ;  /* 0x02684015100075a7 */ /* 0x000e64000802017f */
[----:B-1----:R-:W-:Y:S05]  /*72c0*/  @!P1 BRA `(.L_x_2473) ;  /* 0x0000001800ac9947 */ /* 0x002fea0003800000 */
.L_x_2498:
[----:B------:R-:W-:Y:S05]  /*72d0*/  @P0 BRA `(.L_x_2474) ;  /* 0x0000000000140947 */ /* 0x000fea0003800000 */
[----:B------:R-:W-:Y:S01]  /*72e0*/  ISETP.NE.AND P1, PT, R6, RZ, PT ;  /* 0x000000ff0600720c */ /* 0x000fe20003f25270 */
[----:B------:R-:W-:-:S04]  /*72f0*/  IMAD.MOV.U32 R3, RZ, RZ, 0x3100 ;  /* 0x00003100ff037424 */ /* 0x000fc800078e00ff */
[----:B------:R3:W-:Y:S08]  /*7300*/  SYNCS.ARRIVE.TRANS64 RZ, [R16+URZ+0x26830], R3 ;  /* 0x0268300310ff79a7 */ /* 0x0007f0000800003f */
[----:B------:R-:W-:Y:S05]  /*7310*/  @!P1 BRA `(.L_x_2474) ;  /* 0x0000000000049947 */ /* 0x000fea0003800000 */
[----:B------:R-:W-:Y:S01]  /*7320*/  BPT.TRAP 0x1 ;  /* 0x000000040000795c */ /* 0x000fe20000300000 */
.L_x_2474:
        /* <DEDUP_REMOVED lines=43> */
.L_x_2499:
[----:B------:R-:W-:Y:S05]  /*75e0*/  @P0 BRA `(.L_x_2476) ;  /* 0x0000000000140947 */ /* 0x000fea0003800000 */
[----:B------:R-:W-:Y:S01]  /*75f0*/  ISETP.NE.AND P1, PT, R6, RZ, PT ;  /* 0x000000ff0600720c */ /* 0x000fe20003f25270 */
[----:B------:R-:W-:-:S04]  /*7600*/  IMAD.MOV.U32 R2, RZ, RZ, 0x3100 ;  /* 0x00003100ff027424 */ /* 0x000fc800078e00ff */
[----:B------:R3:W-:Y:S08]  /*7610*/  SYNCS.ARRIVE.TRANS64 RZ, [R16+URZ+0x26818], R2 ;  /* 0x0268180210ff79a7 */ /* 0x0007f0000800003f */
[----:B------:R-:W-:Y:S05]  /*7620*/  @!P1 BRA `(.L_x_2476) ;  /* 0x0000000000049947 */ /* 0x000fea0003800000 */
[----:B------:R-:W-:Y:S01]  /*7630*/  BPT.TRAP 0x1 ;  /* 0x000000040000795c */ /* 0x000fe20000300000 */
.L_x_2476:
        /* <DEDUP_REMOVED lines=43> */
.L_x_2500:
[----:B------:R-:W-:Y:S05]  /*78f0*/  @P0 BRA `(.L_x_2478) ;  /* 0x0000000000140947 */ /* 0x000fea0003800000 */
[----:B------:R-:W-:Y:S01]  /*7900*/  ISETP.NE.AND P1, PT, R6, RZ, PT ;  /* 0x000000ff0600720c */ /* 0x000fe20003f25270 */
[----:B-123--:R-:W-:-:S04]  /*7910*/  IMAD.MOV.U32 R21, RZ, RZ, 0x3100 ;  /* 0x00003100ff157424 */ /* 0x00efc800078e00ff */
[----:B------:R4:W-:Y:S08]  /*7920*/  SYNCS.ARRIVE.TRANS64 RZ, [R16+URZ+0x26838], R21 ;  /* 0x0268381510ff79a7 */ /* 0x0009f0000800003f */
[----:B------:R-:W-:Y:S05]  /*7930*/  @!P1 BRA `(.L_x_2478) ;  /* 0x0000000000049947 */ /* 0x000fea0003800000 */
[----:B------:R-:W-:Y:S01]  /*7940*/  BPT.TRAP 0x1 ;  /* 0x000000040000795c */ /* 0x000fe20000300000 */
.L_x_2478:
        /* <DEDUP_REMOVED lines=38> */
.L_x_2502:
[----:B------:R-:W-:Y:S05]  /*7bb0*/  @P0 BRA `(.L_x_2480) ;  /* 0x0000000000140947 */ /* 0x000fea0003800000 */
[----:B------:R-:W-:Y:S01]  /*7bc0*/  ISETP.NE.AND P1, PT, R6, RZ, PT ;  /* 0x000000ff0600720c */ /* 0x000fe20003f25270 */
[----:B------:R-:W-:-:S04]  /*7bd0*/  IMAD.MOV.U32 R5, RZ, RZ, 0x3100 ;  /* 0x00003100ff057424 */ /* 0x000fc800078e00ff */
[----:B------:R1:W-:Y:S08]  /*7be0*/  SYNCS.ARRIVE.TRANS64 RZ, [R16+URZ+0x26810], R5 ;  /* 0x0268100510ff79a7 */ /* 0x0003f0000800003f */
[----:B------:R-:W-:Y:S05]  /*7bf0*/  @!P1 BRA `(.L_x_2480) ;  /* 0x0000000000049947 */ /* 0x000fea0003800000 */
[----:B------:R-:W-:Y:S01]  /*7c00*/  BPT.TRAP 0x1 ;  /* 0x000000040000795c */ /* 0x000fe20000300000 */
.L_x_2480:
        /* <DEDUP_REMOVED lines=44> */
.L_x_2472:
        /* <DEDUP_REMOVED lines=8> */
.L_x_2503:
[----:B------:R-:W-:Y:S05]  /*7f50*/  @P0 BRA `(.L_x_2483) ;  /* 0x0000000000140947 */ /* 0x000fea0003800000 */
[----:B------:R-:W-:Y:S01]  /*7f60*/  ISETP.NE.AND P1, PT, R6, RZ, PT ;  /* 0x000000ff0600720c */ /* 0x000fe20003f25270 */
[----:B------:R-:W-:-:S04]  /*7f70*/  IMAD.MOV.U32 R5, RZ, RZ, 0x3100 ;  /* 0x00003100ff057424 */ /* 0x000fc800078e00ff */
[----:B------:R2:W-:Y:S08]  /*7f80*/  SYNCS.ARRIVE.TRANS64 RZ, [R16+URZ+0x26830], R5 ;  /* 0x0268300510ff79a7 */ /* 0x0005f0000800003f */
[----:B------:R-:W-:Y:S05]  /*7f90*/  @!P1 BRA `(.L_x_2483) ;  /* 0x0000000000049947 */ /* 0x000fea0003800000 */
[----:B------:R-:W-:Y:S01]  /*7fa0*/  BPT.TRAP 0x1 ;  /* 0x000000040000795c */ /* 0x000fe20000300000 */
.L_x_2483:
        /* <DEDUP_REMOVED lines=40> */
.L_x_2504:
[----:B------:R-:W-:Y:S05]  /*8230*/  @P0 BRA `(.L_x_2485) ;  /* 0x0000000000140947 */ /* 0x000fea0003800000 */
[----:B------:R-:W-:Y:S01]  /*8240*/  ISETP.NE.AND P0, PT, R6, RZ, PT ;  /* 0x000000ff0600720c */ /* 0x000fe20003f05270 */
[----:B------:R-:W-:-:S04]  /*8250*/  IMAD.MOV.U32 R5, RZ, RZ, 0x3100 ;  /* 0x00003100ff057424 */ /* 0x000fc800078e00ff */
[----:B------:R1:W-:Y:S08]  /*8260*/  SYNCS.ARRIVE.TRANS64 RZ, [R16+URZ+0x26818], R5 ;  /* 0x0268180510ff79a7 */ /* 0x0003f0000800003f */
[----:B------:R-:W-:Y:S05]  /*8270*/  @!P0 BRA `(.L_x_2485) ;  /* 0x0000000000048947 */ /* 0x000fea0003800000 */
[----:B------:R-:W-:Y:S01]  /*8280*/  BPT.TRAP 0x1 ;  /* 0x000000040000795c */ /* 0x000fe20000300000 */
.L_x_2485:
        /* <DEDUP_REMOVED lines=44> */
.L_x_2471:
[----:B------:R-:W1:Y:S01]  /*8550*/  S2R R0, SR_TID.X ;  /* 0x0000000000007919 */ /* 0x000e620000002100 */
[----:B------:R-:W-:Y:S01]  /*8560*/  IMAD R3, R19, 0x8, R16 ;  /* 0x0000000813037824 */ /* 0x000fe200078e0210 */
[----:B-1----:R-:W-:Y:S02]  /*8570*/  LOP3.LUT R2, R0, 0x7f, RZ, 0xc0, !PT ;  /* 0x0000007f00027812 */ /* 0x002fe400078ec0ff */
[----:B------:R-:W-:Y:S02]  /*8580*/  SHF.L.U32 R0, R11, 0x1f, RZ ;  /* 0x0000001f0b007819 */ /* 0x000fe400000006ff */
[----:B------:R-:W-:Y:S02]  /*8590*/  ISETP.NE.AND P1, PT, R2, RZ, PT ;  /* 0x000000ff0200720c */ /* 0x000fe40003f25270 */
[----:B------:R-:W1:Y:S02]  /*85a0*/  SYNCS.PHASECHK.TRANS64.TRYWAIT P0, [R3+URZ+0x26840], R0 ;  /* 0x02684000030075a7 */ /* 0x000e64000800017f */
[----:B-1----:R-:W-:Y:S09]  /*85b0*/  @!P0 BRA `(.L_x_2486) ;  /* 0x00000008006c8947 */ /* 0x002ff20003800000 */
.L_x_2505:
[----:B------:R-:W-:Y:S05]  /*85c0*/  @P1 BRA `(.L_x_2487) ;  /* 0x0000000000181947 */ /* 0x000fea0003800000 */
[----:B------:R-:W1:Y:S01]  /*85d0*/  S2R R2, SR_TID.X ;  /* 0x0000000000027919 */ /* 0x000e620000002100 */
[----:B------:R-:W-:-:S04]  /*85e0*/  IMAD.MOV.U32 R0, RZ, RZ, 0x3100 ;  /* 0x00003100ff007424 */ /* 0x000fc800078e00ff */
[----:B------:R1:W-:Y:S02]  /*85f0*/  SYNCS.ARRIVE.TRANS64 RZ, [R3+URZ+0x26830], R0 ;  /* 0x0268300003ff79a7 */ /* 0x0003e4000800003f */
[----:B-1----:R-:W-:-:S13]  /*8600*/  LOP3.LUT P0, RZ, R2, 0x1f, RZ, 0xc0, !PT ;  /* 0x0000001f02ff7812 */ /* 0x002fda000780c0ff */
[----:B------:R-:W-:Y:S05]  /*8610*/  @!P0 BRA `(.L_x_2487) ;  /* 0x0000000000048947 */ /* 0x000fea0003800000 */
[----:B------:R-:W-:Y:S01]  /*8620*/  BPT.TRAP 0x1 ;  /* 0x000000040000795c */ /* 0x000fe20000300000 */
.L_x_2487:
        /* <DEDUP_REMOVED lines=47> */
.L_x_2468:
[----:B------:R-:W-:Y:S05]  /*8920*/  BSYNC B0 ;  /* 0x0000000000007941 */ /* 0x000fea0003800000 */
.L_x_2467:
[----:B------:R-:W-:-:S03]  /*8930*/  UMOV UR7, 0xffffffff ;  /* 0xffffffff00077882 */ /* 0x000fc60000000000 */
[----:B------:R-:W-:Y:S05]  /*8940*/  BRA.DIV UR7, `(.L_x_2488) ;  /* 0x00000006079c7947 */ /* 0x000fea000b800000 */
[----:B------:R-:W-:-:S13]  /*8950*/  ELECT P6, URZ, PT ;  /* 0x00000000003f782f */ /* 0x000fda00038c0000 */
.L_x_2508:
[----:B------:R-:W-:Y:S05]  /*8960*/  @!P6 BRA `(.L_x_2416) ;  /* 0x000000000084e947 */ /* 0x000fea0003800000 */
[----:B------:R-:W-:-:S06]  /*8970*/  ULOP3.LUT UR7, UR38, 0x2, URZ, 0xfc, !UPT ;  /* 0x0000000226077892 */ /* 0x000fcc000f8efc3f */
[----:B------:R-:W-:-:S05]  /*8980*/  IMAD.U32 R2, RZ, RZ, UR7 ;  /* 0x00000007ff027e24 */ /* 0x000fca000f8e00ff */
[----:B------:R-:W-:-:S13]  /*8990*/  ISETP.NE.AND P2, PT, R2, 0x3, PT ;  /* 0x000000030200780c */ /* 0x000fda0003f45270 */
[----:B------:R-:W-:Y:S05]  /*89a0*/  @!P2 BRA `(.L_x_2489) ;  /* 0x000000000004a947 */ /* 0x000fea0003800000 */
[----:B------:R-:W-:Y:S01]  /*89b0*/  BPT.TRAP 0x1 ;  /* 0x000000040000795c */ /* 0x000fe20000300000 */
.L_x_2489:
        /* <DEDUP_REMOVED lines=15> */
.L_x_2509:
[----:B------:R-:W2:Y:S02]  /*8ab0*/  SYNCS.PHASECHK.TRANS64.TRYWAIT P0, [R3+URZ], R2 ;  /* 0x00000002030075a7 */ /* 0x000ea4000800017f */
[----:B--2---:R-:W-:Y:S05]  /*8ac0*/  @!P0 BRA `(.L_x_2491) ;  /* 0x0000000400708947 */ /* 0x004fea0003800000 */
.L_x_2510:
[----:B------:R-:W-:Y:S05]  /*8ad0*/  @!P2 BRA `(.L_x_2492) ;  /* 0x000000000004a947 */ /* 0x000fea0003800000 */
[----:B------:R-:W-:Y:S01]  /*8ae0*/  BPT.TRAP 0x1 ;  /* 0x000000040000795c */ /* 0x000fe20000300000 */
.L_x_2492:
[----:B--2---:R-:W-:-:S04]  /*8af0*/  VIADD R3, R7, 0x26840 ;  /* 0x0002684007037836 */ /* 0x004fc80000000000 */
[----:B------:R-:W-:-:S04]  /*8b00*/  IMAD R0, R0, 0x8, R3 ;  /* 0x0000000800007824 */ /* 0x000fc800078e0203 */
[----:B------:R-:W2:Y:S02]  /*8b10*/  SYNCS.PHASECHK.TRANS64.TRYWAIT P0, [R0+URZ], R5 ;  /* 0x00000005000075a7 */ /* 0x000ea4000800017f */
[----:B--2---:R-:W-:Y:S05]  /*8b20*/  @!P0 BRA `(.L_x_2493) ;  /* 0x00000004006c8947 */ /* 0x004fea0003800000 */
.L_x_2511:
[----:B------:R-:W-:-:S07]  /*8b30*/  IMAD R3, R4, 0x8, R3 ;  /* 0x0000000804037824 */ /* 0x000fce00078e0203 */
.L_x_2494:
[----:B---3--:R3:W4:Y:S02]  /*8b40*/  SYNCS.PHASECHK.TRANS64.TRYWAIT P0, [R3+URZ], R2 ;  /* 0x00000002030075a7 */ /* 0x008724000800017f */
[----:B----4-:R-:W-:Y:S05]  /*8b50*/  @!P0 NANOSLEEP.SYNCS 0x989680 ;  /* 0x009896800000895d */ /* 0x010fea0003900000 */
[----:B------:R-:W4:Y:S02]  /*8b60*/  @!P0 SYNCS.PHASECHK.TRANS64 P0, [R3+URZ], R2 ;  /* 0x00000002030085a7 */ /* 0x000f24000800007f */
[----:B----4-:R-:W-:Y:S05]  /*8b70*/  @!P0 BRA `(.L_x_2494) ;  /* 0xfffffffc00f08947 */ /* 0x010fea000383ffff */
.L_x_2416:
[----:B------:R-:W-:Y:S05]  /*8b80*/  BSYNC B6 ;  /* 0x0000000000067941 */ /* 0x000fea0003800000 */
.L_x_2411:
[----:B------:R-:W-:Y:S05]  /*8b90*/  EXIT ;  /* 0x000000000000794d */ /* 0x000fea0003800000 */
.L_x_2422:
[----:B------:R-:W-:Y:S02]  /*8ba0*/  IMAD.MOV.U32 R13, RZ, RZ, R17 ;  /* 0x000000ffff0d7224 */ /* 0x000fe400078e0011 */
[----:B------:R-:W-:Y:S02]  /*8bb0*/  IMAD.MOV.U32 R12, RZ, RZ, RZ ;  /* 0x000000ffff0c7224 */ /* 0x000fe400078e00ff */
[----:B------:R-:W-:Y:S02]  /*8bc0*/  IMAD.MOV.U32 R11, RZ, RZ, 0x1f ;  /* 0x0000001fff0b7424 */ /* 0x000fe400078e00ff */
[----:B------:R-:W-:-:S07]  /*8bd0*/  IMAD.MOV.U32 R15, RZ, RZ, -0x1 ;  /* 0xffffffffff0f7424 */ /* 0x000fce00078e00ff */
[----:B------:R-:W-:Y:S05]  /*8be0*/  WARPSYNC.COLLECTIVE R15, `(.L_x_2495) ;  /* 0x000000000f087348 */ /* 0x000fea0003c00000 */
[----:B------:R1:W2:Y:S02]  /*8bf0*/  SHFL.IDX P6, R14, R13, R12, R11 ;  /* 0x0000000c0d0e7389 */ /* 0x0002a400000c000b */
[----:B-12---:R-:W-:Y:S01]  /*8c00*/  ENDCOLLECTIVE ;  /* 0x000000000000791b */ /* 0x006fe20003800000 */
.L_x_2495:
[----:B------:R-:W-:Y:S05]  /*8c10*/  BRA `(.L_x_2496) ;  /* 0xffffff8400747947 */ /* 0x000fea000383ffff */
.L_x_2424:
[----:B--2---:R2:W3:Y:S02]  /*8c20*/  SYNCS.PHASECHK.TRANS64.TRYWAIT P0, [R235+URZ+0x26800], R4 ;  /* 0x02680004eb0075a7 */ /* 0x0044e4000800017f */
[----:B---3--:R-:W-:Y:S05]  /*8c30*/  @!P0 NANOSLEEP.SYNCS 0x989680 ;  /* 0x009896800000895d */ /* 0x008fea0003900000 */
[----:B------:R-:W3:Y:S02]  /*8c40*/  @!P0 SYNCS.PHASECHK.TRANS64 P0, [R235+URZ+0x26800], R4 ;  /* 0x02680004eb0085a7 */ /* 0x000ee4000800007f */
[----:B---3--:R-:W-:Y:S05]  /*8c50*/  @!P0 BRA `(.L_x_2424) ;  /* 0xfffffffc00f08947 */ /* 0x008fea000383ffff */
[----:B------:R-:W-:Y:S05]  /*8c60*/  BRA `(.L_x_2423) ;  /* 0xffffff84009c7947 */ /* 0x000fea000383ffff */
.L_x_2429:
[----:B--2---:R-:W-:-:S04]  /*8c70*/  IMAD.U32 R5, RZ, RZ, UR9 ;  /* 0x00000009ff057e24 */ /* 0x004fc8000f8e00ff */
[----:B------:R2:W3:Y:S03]  /*8c80*/  SYNCS.PHASECHK.TRANS64.TRYWAIT P1, [R5+URZ+0x26810], R120 ;  /* 0x02681078050075a7 */ /* 0x0004e6000802017f */
[----:B---3--:R-:W-:Y:S05]  /*8c90*/  @!P1 NANOSLEEP.SYNCS 0x989680 ;  /* 0x009896800000995d */ /* 0x008fea0003900000 */
[----:B------:R-:W3:Y:S02]  /*8ca0*/  @!P1 SYNCS.PHASECHK.TRANS64 P1, [R5+URZ+0x26810], R120 ;  /* 0x02681078050095a7 */ /* 0x000ee4000802007f */
[----:B---3--:R-:W-:Y:S05]  /*8cb0*/  @!P1 BRA `(.L_x_2429) ;  /* 0xfffffffc00ec9947 */ /* 0x008fea000383ffff */
[----:B------:R-:W-:Y:S05]  /*8cc0*/  BRA `(.L_x_2428) ;  /* 0xffffff8c00f87947 */ /* 0x000fea000383ffff */
.L_x_2433:
[----:B------:R-:W-:-:S04]  /*8cd0*/  IMAD.U32 R121, RZ, RZ, UR9 ;  /* 0x00000009ff797e24 */ /* 0x000fc8000f8e00ff */
[----:B------:R1:W1:Y:S03]  /*8ce0*/  SYNCS.PHASECHK.TRANS64.TRYWAIT P1, [R121+URZ+0x26830], R120 ;  /* 0x02683078790075a7 */ /* 0x000266000802017f */
[----:B-1----:R-:W-:Y:S05]  /*8cf0*/  @!P1 NANOSLEEP.SYNCS 0x989680 ;  /* 0x009896800000995d */ /* 0x002fea0003900000 */
[----:B------:R-:W1:Y:S02]  /*8d00*/  @!P1 SYNCS.PHASECHK.TRANS64 P1, [R121+URZ+0x26830], R120 ;  /* 0x02683078790095a7 */ /* 0x000e64000802007f */
[----:B-1----:R-:W-:Y:S05]  /*8d10*/  @!P1 BRA `(.L_x_2433) ;  /* 0xfffffffc00ec9947 */ /* 0x002fea000383ffff */
[----:B------:R-:W-:Y:S05]  /*8d20*/  BRA `(.L_x_2432) ;  /* 0xffffff9400bc7947 */ /* 0x000fea000383ffff */
.L_x_2469:
[----:B-1----:R1:W2:Y:S02]  /*8d30*/  SYNCS.PHASECHK.TRANS64.TRYWAIT P0, [R16+URZ+0x26820], R3 ;  /* 0x02682003100075a7 */ /* 0x0022a4000800017f */
[----:B--2---:R-:W-:Y:S05]  /*8d40*/  @!P0 NANOSLEEP.SYNCS 0x989680 ;  /* 0x009896800000895d */ /* 0x004fea0003900000 */
[----:B------:R-:W2:Y:S02]  /*8d50*/  @!P0 SYNCS.PHASECHK.TRANS64 P0, [R16+URZ+0x26820], R3 ;  /* 0x02682003100085a7 */ /* 0x000ea4000800007f */
[----:B--2---:R-:W-:Y:S05]  /*8d60*/  @!P0 BRA `(.L_x_2469) ;  /* 0xfffffffc00f08947 */ /* 0x004fea000383ffff */
[----:B------:R-:W-:Y:S05]  /*8d70*/  BRA `(.L_x_2497) ;  /* 0xffffffdc00147947 */ /* 0x000fea000383ffff */
.L_x_2473:
[----:B-1----:R1:W3:Y:S02]  /*8d80*/  SYNCS.PHASECHK.TRANS64.TRYWAIT P1, [R16+URZ+0x26840], R21 ;  /* 0x02684015100075a7 */ /* 0x0022e4000802017f */
[----:B---3--:R-:W-:Y:S05]  /*8d90*/  @!P1 NANOSLEEP.SYNCS 0x989680 ;  /* 0x009896800000995d */ /* 0x008fea0003900000 */
[----:B------:R-:W3:Y:S02]  /*8da0*/  @!P1 SYNCS.PHASECHK.TRANS64 P1, [R16+URZ+0x26840], R21 ;  /* 0x02684015100095a7 */ /* 0x000ee4000802007f */
[----:B---3--:R-:W-:Y:S05]  /*8db0*/  @!P1 BRA `(.L_x_2473) ;  /* 0xfffffffc00f09947 */ /* 0x008fea000383ffff */
[----:B------:R-:W-:Y:S05]  /*8dc0*/  BRA `(.L_x_2498) ;  /* 0xffffffe400407947 */ /* 0x000fea000383ffff */
.L_x_2475:
[----:B--2---:R2:W3:Y:S02]  /*8dd0*/  SYNCS.PHASECHK.TRANS64.TRYWAIT P1, [R16+URZ+0x26828], R21 ;  /* 0x02682815100075a7 */ /* 0x0044e4000802017f */
[----:B---3--:R-:W-:Y:S05]  /*8de0*/  @!P1 NANOSLEEP.SYNCS 0x989680 ;  /* 0x009896800000995d */ /* 0x008fea0003900000 */
[----:B------:R-:W3:Y:S02]  /*8df0*/  @!P1 SYNCS.PHASECHK.TRANS64 P1, [R16+URZ+0x26828], R21 ;  /* 0x02682815100095a7 */ /* 0x000ee4000802007f */
[----:B---3--:R-:W-:Y:S05]  /*8e00*/  @!P1 BRA `(.L_x_2475) ;  /* 0xfffffffc00f09947 */ /* 0x008fea000383ffff */
[----:B------:R-:W-:Y:S05]  /*8e10*/  BRA `(.L_x_2499) ;  /* 0xffffffe400f07947 */ /* 0x000fea000383ffff */
.L_x_2477:
[----:B---3--:R3:W4:Y:S02]  /*8e20*/  SYNCS.PHASECHK.TRANS64.TRYWAIT P1, [R16+URZ+0x26848], R21 ;  /* 0x02684815100075a7 */ /* 0x008724000802017f */
[----:B----4-:R-:W-:Y:S05]  /*8e30*/  @!P1 NANOSLEEP.SYNCS 0x989680 ;  /* 0x009896800000995d */ /* 0x010fea0003900000 */
[----:B------:R-:W4:Y:S02]  /*8e40*/  @!P1 SYNCS.PHASECHK.TRANS64 P1, [R16+URZ+0x26848], R21 ;  /* 0x02684815100095a7 */ /* 0x000f24000802007f */
[----:B----4-:R-:W-:Y:S05]  /*8e50*/  @!P1 BRA `(.L_x_2477) ;  /* 0xfffffffc00f09947 */ /* 0x010fea000383ffff */
[----:B------:R-:W-:Y:S05]  /*8e60*/  BRA `(.L_x_2500) ;  /* 0xffffffe800a07947 */ /* 0x000fea000383ffff */
.L_x_2479:
[----:B------:R-:W-:-:S07]  /*8e70*/  SHF.L.U32 R5, R11, 0x1f, RZ ;  /* 0x0000001f0b057819 */ /* 0x000fce00000006ff */
.L_x_2501:
[----:B------:R1:W1:Y:S02]  /*8e80*/  SYNCS.PHASECHK.TRANS64.TRYWAIT P1, [R16+URZ+0x26820], R5 ;  /* 0x02682005100075a7 */ /* 0x000264000802017f */
[----:B-1----:R-:W-:Y:S05]  /*8e90*/  @!P1 NANOSLEEP.SYNCS 0x989680 ;  /* 0x009896800000995d */ /* 0x002fea0003900000 */
[----:B------:R-:W1:Y:S02]  /*8ea0*/  @!P1 SYNCS.PHASECHK.TRANS64 P1, [R16+URZ+0x26820], R5 ;  /* 0x02682005100095a7 */ /* 0x000e64000802007f */
[----:B-1----:R-:W-:Y:S05]  /*8eb0*/  @!P1 BRA `(.L_x_2501) ;  /* 0xfffffffc00f09947 */ /* 0x002fea000383ffff */
[----:B------:R-:W-:Y:S05]  /*8ec0*/  BRA `(.L_x_2502) ;  /* 0xffffffec00387947 */ /* 0x000fea000383ffff */
.L_x_2482:
[----:B-1----:R1:W2:Y:S02]  /*8ed0*/  SYNCS.PHASECHK.TRANS64.TRYWAIT P1, [R16+URZ+0x26840], R13 ;  /* 0x0268400d100075a7 */ /* 0x0022a4000802017f */
[----:B--2---:R-:W-:Y:S05]  /*8ee0*/  @!P1 NANOSLEEP.SYNCS 0x989680 ;  /* 0x009896800000995d */ /* 0x004fea0003900000 */
[----:B------:R-:W2:Y:S02]  /*8ef0*/  @!P1 SYNCS.PHASECHK.TRANS64 P1, [R16+URZ+0x26840], R13 ;  /* 0x0268400d100095a7 */ /* 0x000ea4000802007f */
[----:B--2---:R-:W-:Y:S05]  /*8f00*/  @!P1 BRA `(.L_x_2482) ;  /* 0xfffffffc00f09947 */ /* 0x004fea000383ffff */
[----:B------:R-:W-:Y:S05]  /*8f10*/  BRA `(.L_x_2503) ;  /* 0xfffffff0000c7947 */ /* 0x000fea000383ffff */
.L_x_2484:
[----:B--2---:R2:W1:Y:S02]  /*8f20*/  SYNCS.PHASECHK.TRANS64.TRYWAIT P1, [R16+URZ+0x26828], R13 ;  /* 0x0268280d100075a7 */ /* 0x004464000802017f */
[----:B-1----:R-:W-:Y:S05]  /*8f30*/  @!P1 NANOSLEEP.SYNCS 0x989680 ;  /* 0x009896800000995d */ /* 0x002fea0003900000 */
[----:B------:R-:W1:Y:S02]  /*8f40*/  @!P1 SYNCS.PHASECHK.TRANS64 P1, [R16+URZ+0x26828], R13 ;  /* 0x0268280d100095a7 */ /* 0x000e64000802007f */
[----:B-1----:R-:W-:Y:S05]  /*8f50*/  @!P1 BRA `(.L_x_2484) ;  /* 0xfffffffc00f09947 */ /* 0x002fea000383ffff */
[----:B------:R-:W-:Y:S05]  /*8f60*/  BRA `(.L_x_2504) ;  /* 0xfffffff000b07947 */ /* 0x000fea000383ffff */
.L_x_2486:
[----:B------:R1:W1:Y:S02]  /*8f70*/  SYNCS.PHASECHK.TRANS64.TRYWAIT P0, [R3+URZ+0x26840], R0 ;  /* 0x02684000030075a7 */ /* 0x000264000800017f */
[----:B-1----:R-:W-:Y:S05]  /*8f80*/  @!P0 NANOSLEEP.SYNCS 0x989680 ;  /* 0x009896800000895d */ /* 0x002fea0003900000 */
[----:B------:R-:W1:Y:S02]  /*8f90*/  @!P0 SYNCS.PHASECHK.TRANS64 P0, [R3+URZ+0x26840], R0 ;  /* 0x02684000030085a7 */ /* 0x000e64000800007f */
[----:B-1----:R-:W-:Y:S05]  /*8fa0*/  @!P0 BRA `(.L_x_2486) ;  /* 0xfffffffc00f08947 */ /* 0x002fea000383ffff */
[----:B------:R-:W-:Y:S05]  /*8fb0*/  BRA `(.L_x_2505) ;  /* 0xfffffff400807947 */ /* 0x000fea000383ffff */
.L_x_2488:
[----:B------:R-:W-:Y:S01]  /*8fc0*/  BSSY B0, `(.L_x_2506) ;  /* 0x0000006000007945 */ /* 0x000fe20003800000 */
[----:B------:R-:W-:-:S07]  /*8fd0*/  IMAD.MOV.U32 R15, RZ, RZ, -0x1 ;  /* 0xffffffffff0f7424 */ /* 0x000fce00078e00ff */
[----:B------:R-:W-:Y:S05]  /*8fe0*/  WARPSYNC.COLLECTIVE R15, `(.L_x_2507) ;  /* 0x000000000f0c7348 */ /* 0x000fea0003c00000 */
[----:B------:R-:W-:Y:S02]  /*8ff0*/  ELECT P6, UR62, PT ;  /* 0x00000000003e782f */ /* 0x000fe400038c0000 */
[----:B------:R-:W-:Y:S01]  /*9000*/  MOV R14, UR62 ;  /* 0x0000003e000e7c02 */ /* 0x000fe20008000f00 */
[----:B------:R-:W-:Y:S10]  /*9010*/  ENDCOLLECTIVE ;  /* 0x000000000000791b */ /* 0x000ff40003800000 */
.L_x_2507:
[----:B------:R-:W-:Y:S05]  /*9020*/  BSYNC B0 ;  /* 0x0000000000007941 */ /* 0x000fea0003800000 */
.L_x_2506:
[----:B------:R-:W-:Y:S05]  /*9030*/  BRA `(.L_x_2508) ;  /* 0xfffffff800487947 */ /* 0x000fea000383ffff */
.L_x_2490:
[----:B-1----:R1:W2:Y:S02]  /*9040*/  SYNCS.PHASECHK.TRANS64.TRYWAIT P0, [R6+URZ], R5 ;  /* 0x00000005060075a7 */ /* 0x0022a4000800017f */
[----:B--2---:R-:W-:Y:S05]  /*9050*/  @!P0 NANOSLEEP.SYNCS 0x989680 ;  /* 0x009896800000895d */ /* 0x004fea0003900000 */
[----:B------:R-:W2:Y:S02]  /*9060*/  @!P0 SYNCS.PHASECHK.TRANS64 P0, [R6+URZ], R5 ;  /* 0x00000005060085a7 */ /* 0x000ea4000800007f */
[----:B--2---:R-:W-:Y:S05]  /*9070*/  @!P0 BRA `(.L_x_2490) ;  /* 0xfffffffc00f08947 */ /* 0x004fea000383ffff */
[----:B------:R-:W-:Y:S05]  /*9080*/  BRA `(.L_x_2509) ;  /* 0xfffffff800887947 */ /* 0x000fea000383ffff */
.L_x_2491:
[----:B--2---:R2:W3:Y:S02]  /*9090*/  SYNCS.PHASECHK.TRANS64.TRYWAIT P0, [R3+URZ], R2 ;  /* 0x00000002030075a7 */ /* 0x0044e4000800017f */
[----:B---3--:R-:W-:Y:S05]  /*90a0*/  @!P0 NANOSLEEP.SYNCS 0x989680 ;  /* 0x009896800000895d */ /* 0x008fea0003900000 */
[----:B------:R-:W3:Y:S02]  /*90b0*/  @!P0 SYNCS.PHASECHK.TRANS64 P0, [R3+URZ], R2 ;  /* 0x00000002030085a7 */ /* 0x000ee4000800007f */
[----:B---3--:R-:W-:Y:S05]  /*90c0*/  @!P0 BRA `(.L_x_2491) ;  /* 0xfffffffc00f08947 */ /* 0x008fea000383ffff */
[----:B------:R-:W-:Y:S05]  /*90d0*/  BRA `(.L_x_2510) ;  /* 0xfffffff8007c7947 */ /* 0x000fea000383ffff */
.L_x_2493:
[----:B--2---:R2:W3:Y:S02]  /*90e0*/  SYNCS.PHASECHK.TRANS64.TRYWAIT P0, [R0+URZ], R5 ;  /* 0x00000005000075a7 */ /* 0x0044e4000800017f */
[----:B---3--:R-:W-:Y:S05]  /*90f0*/  @!P0 NANOSLEEP.SYNCS 0x989680 ;  /* 0x009896800000895d */ /* 0x008fea0003900000 */
[----:B------:R-:W3:Y:S02]  /*9100*/  @!P0 SYNCS.PHASECHK.TRANS64 P0, [R0+URZ], R5 ;  /* 0x00000005000085a7 */ /* 0x000ee4000800007f */
[----:B---3--:R-:W-:Y:S05]  /*9110*/  @!P0 BRA `(.L_x_2493) ;  /* 0xfffffffc00f08947 */ /* 0x008fea000383ffff */
[----:B------:R-:W-:Y:S05]  /*9120*/  BRA `(.L_x_2511) ;  /* 0xfffffff800807947 */ /* 0x000fea000383ffff */
.L_x_2512:
        /* <DEDUP_REMOVED lines=13> */
.L_x_3311:


//--------------------- .text._ZN7cutlass13device_kernelIN5flash11enable_sm90INS1_16FlashAttnBwdSm90INS1_25CollectiveMainloopBwdSm90ILi2ELi2ELi2EN4cute5tupleIJNS5_1CILi1EEES8_S8_EEENS6_IJNS7_ILi64EEENS7_ILi128EEENS7_ILi96EEEEEENS_10bfloat16_tEfNS_4arch4Sm90ELb1ELb0ELb1ELb0ELb1ELb1ELb0ELb0ELi2ELi1ELi2ELi1ELb1EEENS1_24CollectiveEpilogueBwdGQAISD_fSG_Li256ELb0ELb1EEENS1_25SingleTileBwdLPTSchedulerILb0ELi128ELb1EEEEEEEEEvNT_6ParamsE --------------------------
	.section	.text._ZN7cutlass13device_kernelIN5flash11enable_sm90INS1_16FlashAttnBwdSm90INS1_25CollectiveMainloopBwdSm90ILi2ELi2ELi2EN4cute5tupleIJNS5_1CILi1EEES8_S8_EEENS6_IJNS7_ILi64EEENS7_ILi128EEENS7_ILi96EEEEEENS_10bfloat16_tEfNS_4arch4Sm90ELb1ELb0ELb1ELb0ELb1ELb1ELb0ELb0ELi2ELi1ELi2ELi1ELb1EEENS1_24CollectiveEpilogueBwdGQAISD_fSG_Li256ELb0ELb1EEENS1_25SingleTileBwdLPTSchedulerILb0ELi128ELb1EEEEEEEEEvNT_6ParamsE,"ax",@progbits
	.align	128
.text._ZN7cutlass13device_kernelIN5flash11enable_sm90INS1_16FlashAttnBwdSm90INS1_25CollectiveMainloopBwdSm90ILi2ELi2ELi2EN4cute5tupleIJNS5_1CILi1EEES8_S8_EEENS6_IJNS7_ILi64EEENS7_ILi128EEENS7_ILi96EEEEEENS_10bfloat16_tEfNS_4arch4Sm90ELb1ELb0ELb1ELb0ELb1ELb1ELb0ELb0ELi2ELi1ELi2ELi1ELb1EEENS1_24CollectiveEpilogueBwdGQAISD_fSG_Li256ELb0ELb1EEENS1_25SingleTileBwdLPTSchedulerILb0ELi128ELb1EEEEEEEEEvNT_6ParamsE:
        .type           _ZN7cutlass13device_kernelIN5flash11enable_sm90INS1_16FlashAttnBwdSm90INS1_25CollectiveMainloopBwdSm90ILi2ELi2ELi2EN4cute5tupleIJNS5_1CILi1EEES8_S8_EEENS6_IJNS7_ILi64EEENS7_ILi128EEENS7_ILi96EEEEEENS_10bfloat16_tEfNS_4arch4Sm90ELb1ELb0ELb1ELb0ELb1ELb1ELb0ELb0ELi2ELi1ELi2ELi1ELb1EEENS1_24CollectiveEpilogueBwdGQAISD_fSG_Li256ELb0ELb1EEENS1_25SingleTileBwdLPTSchedulerILb0ELi128ELb1EEEEEEEEEvNT_6ParamsE,@function
        .size           _ZN7cutlass13device_kernelIN5flash11enable_sm90INS1_16FlashAttnBwdSm90INS1_25CollectiveMainloopBwdSm90ILi2ELi2ELi2EN4cute5tupleIJNS5_1CILi1EEES8_S8_EEENS6_IJNS7_ILi64EEENS7_ILi128EEENS7_ILi96EEEEEENS_10bfloat16_tEfNS_4arch4Sm90ELb1ELb0ELb1ELb0ELb1ELb1ELb0ELb0ELi2ELi1ELi2ELi1ELb1EEENS1_24CollectiveEpilogueBwdGQAISD_fSG_Li256ELb0ELb1EEENS1_25SingleTileBwdLPTSchedulerILb0ELi128ELb1EEEEEEEEEvNT_6ParamsE,(.L_x_3312 - _ZN7cutlass13device_kernelIN5flash11enable_sm90INS1_16FlashAttnBwdSm90INS1_25CollectiveMainloopBwdSm90ILi2ELi2ELi2EN4cute5tupleIJNS5_1CILi1EEES8_S8_EEENS6_IJNS7_ILi64EEENS7_ILi128EEENS7_ILi96EEEEEENS_10bfloat16_tEfNS_4arch4Sm90ELb1ELb0ELb1ELb0ELb1ELb1ELb0ELb0ELi2ELi1ELi2ELi1ELb1EEENS1_24CollectiveEpilogueBwdGQAISD_fSG_Li256ELb0ELb1EEENS1_25SingleTileBwdLPTSchedulerILb0ELi128ELb1EEEEEEEEEvNT_6ParamsE)
        .other          _ZN7cutlass13device_kernelIN5flash11enable_sm90INS1_16FlashAttnBwdSm90INS1_25CollectiveMainloopBwdSm90ILi2ELi2ELi2EN4cute5tupleIJNS5_1CILi1EEES8_S8_EEENS6_IJNS7_ILi64EEENS7_ILi128EEENS7_ILi96EEEEEENS_10bfloat16_tEfNS_4arch4Sm90ELb1ELb0ELb1ELb0ELb1ELb1ELb0ELb0ELi2ELi1ELi2ELi1ELb1EEENS1_24CollectiveEpilogueBwdGQAISD_fSG_Li256ELb0ELb1EEENS1_25SingleTileBwdLPTSchedulerILb0ELi128ELb1EEEEEEEEEvNT_6ParamsE,@"STO_CUDA_ENTRY STV_DEFAULT"
_ZN7cutlass13device_kernelIN5flash11enable_sm90INS1_16FlashAttnBwdSm90INS1_25CollectiveMainloopBwdSm90ILi2ELi2ELi2EN4cute5tupleIJNS5_1CILi1EEES8_S8_EEENS6_IJNS7_ILi64EEENS7_ILi128EEENS7_ILi96EEEEEENS_10bfloat16_tEfNS_4arch4Sm90ELb1ELb0ELb1ELb0ELb1ELb1ELb0ELb0ELi2ELi1ELi2ELi1ELb1EEENS1_24CollectiveEpilogueBwdGQAISD_fSG_Li256ELb0ELb1EEENS1_25SingleTileBwdLPTSchedulerILb0ELi128ELb1EEEEEEEEEvNT_6ParamsE:
        /* <DEDUP_REMOVED lines=24> */
.L_x_2514:
[----:B------:R-:W-:Y:S05]  /*0180*/  BSYNC B0 ;  /* 0x0000000000007941 */ /* 0x000fea0003800000 */
.L_x_2513:
        /* <DEDUP_REMOVED lines=37> */
.L_x_2515:
        /* <DEDUP_REMOVED lines=22> */
.L_x_2516:
[----:B------:R-:W-:Y:S01]  /*0540*/  PLOP3.LUT P0, PT, PT, PT, UP0, 0x80, 0x0 ;  /* 0x000000000000781c */ /* 0x000fe20003f0f008 */
[----:B------:R-:W-:Y:S01]  /*0550*/  NOP ;  /* 0x0000000000007918 */ /* 0x000fe20000000000 */
[----:B------:R-:W-:Y:S01]  /*0560*/  ULDC.64 UR46, c[0x0][0x208] ;  /* 0x00008200002e7ab9 */ /* 0x000fe20000000a00 */
[----:B------:R-:W-:Y:S01]  /*0570*/  BSSY B6, `(.L_x_2517) ;  /* 0x0000955000067945 */ /* 0x000fe20003800000 */
[----:B-12-4-:R-:W-:Y:S09]  /*0580*/  BAR.SYNC.DEFER_BLOCKING 0x0 ;  /* 0x0000000000007b1d */ /* 0x016ff20000010000 */
[----:B------:R-:W-:Y:S05]  /*0590*/  @!P0 BRA `(.L_x_2518) ;  /* 0x0000005400348947 */ /* 0x000fea0003800000 */
.L_x_2519:
        /* <DEDUP_REMOVED lines=32> */
.L_x_2520:
[----:B------:R-:W-:Y:S01]  /*07a0*/  ULDC UR7, c[0x0][0x8cc] ;  /* 0x0002330000077ab9 */ /* 0x000fe20000000800 */
[----:B------:R-:W-:Y:S01]  /*07b0*/  UMOV UR36, UR10 ;  /* 0x0000000a00247c82 */ /* 0x000fe20008000000 */
[----:B------:R-:W-:-:S11]  /*07c0*/  UISETP.NE.AND UP0, UPT, UR7, 0x1, UPT ;  /* 0x000000010700788c */ /* 0x000fd6000bf05270 */
[----:B------:R-:W-:Y:S02]  /*07d0*/  @UP0 ULDC.64 UR8, c[0x0][0x8d0] ;  /* 0x0002340000080ab9 */ /* 0x000fe40000000a00 */
[----:B------:R-:W-:-:S04]  /*07e0*/  UIMAD.WIDE.U32 UR4, UR10, UR8, URZ ;  /* 0x000000080a0472a5 */ /* 0x000fc8000f8e003f */
[----:B------:R-:W-:-:S04]  /*07f0*/  @UP0 USHF.R.U32.HI UR36, URZ, UR9, UR5 ;  /* 0x000000093f240299 */ /* 0x000fc80008011605 */
[----:B------:R-:W-:-:S12]  /*0800*/  UIMAD UR4, UR36, UR7, URZ ;  /* 0x00000007240472a4 */ /* 0x000fd8000f8e023f */
.L_x_2521:
        /* <DEDUP_REMOVED lines=104> */
.L_x_2525:
        /* <DEDUP_REMOVED lines=15> */
.L_x_2524:
        /* <DEDUP_REMOVED lines=22> */
.L_x_2527:
        /* <DEDUP_REMOVED lines=15> */
.L_x_2526:
[----:B------:R-:W-:Y:S01]  /*11d0*/  SHF.R.S32.HI R19, RZ, 0x1f, R18 ;  /* 0x0000001fff137819 */ /* 0x000fe20000011412 */
[----:B------:R-:W-:-:S03]  /*11e0*/  UMOV UR4, 0xffffffff ;  /* 0xffffffff00047882 */ /* 0x000fc60000000000 */
[----:B------:R-:W-:-:S04]  /*11f0*/  LEA.HI R0, R19, R18, RZ, 0x7 ;  /* 0x0000001213007211 */ /* 0x000fc800078f38ff */
[----:B------:R-:W-:Y:S01]  /*1200*/  SHF.R.S32.HI R17, RZ, 0x7, R0 ;  /* 0x00000007ff117819 */ /* 0x000fe20000011400 */
[----:B------:R-:W-:Y:S06]  /*1210*/  BRA.DIV UR4, `(.L_x_2528) ;  /* 0x0000008a04307947 */ /* 0x000fec000b800000 */
[----:B------:R1:W2:Y:S02]  /*1220*/  SHFL.IDX PT, R14, R17, RZ, 0x1f ;  /* 0x00001fff110e7589 */ /* 0x0002a400000e0000 */
.L_x_2632:
        /* <DEDUP_REMOVED lines=15> */
.L_x_2529:
        /* <DEDUP_REMOVED lines=19> */
.L_x_2531:
        /* <DEDUP_REMOVED lines=124> */
.L_x_2542:
[----:B------:R-:W-:-:S06]  /*1c10*/  UISETP.NE.AND UP0, UPT, UR16, 0x3, UPT ;  /* 0x000000031000788c */ /* 0x000fcc000bf05270 */
[----:B------:R-:W-:-:S13]  /*1c20*/  PLOP3.LUT P0, PT, PT, PT, UP0, 0x80, 0x0 ;  /* 0x000000000000781c */ /* 0x000fda0003f0f008 */
[----:B-1----:R-:W-:Y:S05]  /*1c30*/  @!P0 BRA `(.L_x_2532) ;  /* 0x0000000000048947 */ /* 0x002fea0003800000 */
[----:B------:R-:W-:Y:S01]  /*1c40*/  BPT.TRAP 0x1 ;  /* 0x000000040000795c */ /* 0x000fe20000300000 */
.L_x_2532:
[----:B------:R-:W-:Y:S01]  /*1c50*/  R2UR UR9, R235 ;  /* 0x00000000eb0972ca */ /* 0x000fe200000e0000 */
[----:B------:R-:W-:-:S05]  /*1c60*/  IMAD.U32 R120, RZ, RZ, UR4 ;  /* 0x00000004ff787e24 */ /* 0x000fca000f8e00ff */
[----:B------:R-:W-:-:S07]  /*1c70*/  SHF.L.U32 R120, R120, 0x1f, RZ ;  /* 0x0000001f78787819 */ /* 0x000fce00000006ff */
[----:B------:R-:W-:-:S09]  /*1c80*/  ULEA UR9, UR5, UR9, 0x3 ;  /* 0x0000000905097291 */ /* 0x000fd2000f8e183f */
[----:B------:R1:W2:Y:S01]  /*1c90*/  SYNCS.PHASECHK.TRANS64.TRYWAIT P1, [UR9+0x26810], R120 ;  /* 0x02681078ff0075a7 */ /* 0x0002a20008020149 */
[----:B------:R-:W-:Y:S05]  /*1ca0*/  @!P0 BRA `(.L_x_2533) ;  /* 0x0000000000048947 */ /* 0x000fea0003800000 */
[----:B------:R-:W-:Y:S01]  /*1cb0*/  BPT.TRAP 0x1 ;  /* 0x000000040000795c */ /* 0x000fe20000300000 */
.L_x_2533:
[----:B--2---:R-:W-:Y:S05]  /*1cc0*/  @P1 BRA `(.L_x_2534) ;  /* 0x0000000000081947 */ /* 0x004fea0003800000 */
[----:B------:R-:W2:Y:S02]  /*1cd0*/  SYNCS.PHASECHK.TRANS64.TRYWAIT P1, [UR9+0x26810], R120 ;  /* 0x02681078ff0075a7 */ /* 0x000ea40008020149 */
[----:B--2---:R-:W-:Y:S05]  /*1ce0*/  @!P1 BRA `(.L_x_2535) ;  /* 0x0000007c00b09947 */ /* 0x004fea0003800000 */
.L_x_2534:
        /* <DEDUP_REMOVED lines=66> */
.L_x_2536:
[----:B------:R1:W1:Y:S01]  /*2110*/  SYNCS.PHASECHK.TRANS64.TRYWAIT P1, [UR9+0x26830], R120 ;  /* 0x02683078ff0075a7 */ /* 0x0002620008020149 */
[----:B------:R-:W-:Y:S05]  /*2120*/  @!P0 BRA `(.L_x_2537) ;  /* 0x0000000000048947 */ /* 0x000fea0003800000 */
[----:B------:R-:W-:Y:S01]  /*2130*/  BPT.TRAP 0x1 ;  /* 0x000000040000795c */ /* 0x000fe20000300000 */
.L_x_2537:
        /* <DEDUP_REMOVED lines=50> */
.L_x_2538:
        /* <DEDUP_REMOVED lines=79> */
[C---:B------:R-:W-:Y:S01]  /*2950*/  ISETP.GT.AND P6, PT, R120.reuse, 0x19, PT ;  /* 0x000000197800780c */ /* 0x040fe20003fc4270 */
[----:B------:R-:W-:Y:S01]  /*2960*/  UMOV UR15, 0xc0000010 ;  /* 0xc0000010000f7882 */ /* 0x000fe20000000000 */
[C---:B------:R-:W-:Y:S01]  /*2970*/  ISETP.GT.AND P1, PT, R120.reuse, 0x20, PT ;  /* 0x000000207800780c */ /* 0x040fe20003f24270 */
[----:B------:R-:W-:Y:S01]  /*2980*/  MUFU.EX2 R162, R162 ;  /* 0x000000a200a27308 */ /* 0x000fe20000000800 */
[----:B------:R-:W-:-:S02]  /*2990*/  ISETP.GT.AND P3, PT, R120, 0x21, PT ;  /* 0x000000217800780c */ /* 0x000fc40003f64270 */
        /* <DEDUP_REMOVED lines=66> */
[----:B------:R-:W-:Y:S02]  /*2dc0*/  UMOV UR11, 0x80000020 ;  /* 0x80000020000b7882 */ /* 0x000fe40000000000 */
        /* <DEDUP_REMOVED lines=231> */
[----:B------:R-:W-:Y:S02]  /*3c40*/  R2UR UR10, R237 ;  /* 0x00000000ed0a72ca */ /* 0x000fe400000e0000 */
[----:B------:R-:W-:-:S11]  /*3c50*/  R2UR UR11, R5 ;  /* 0x00000000050b72ca */ /* 0x000fd600000e0000 */
[----:B------:R-:W-:Y:S02]  /*3c60*/  USHF.R.U32.HI UR10, URZ, 0x4, UR10 ;  /* 0x000000043f0a7899 */ /* 0x000fe4000801160a */
[----:B------:R-:W-:Y:S02]  /*3c70*/  USHF.R.U32.HI UR11, URZ, 0x4, UR11 ;  /* 0x000000043f0b7899 */ /* 0x000fe4000801160b */
[----:B------:R-:W-:Y:S02]  /*3c80*/  ULOP3.LUT UR10, UR10, 0x3fff, URZ, 0xc0, !UPT ;  /* 0x00003fff0a0a7892 */ /* 0x000fe4000f8ec03f */
[----:B------:R-:W-:Y:S02]  /*3c90*/  ULOP3.LUT UR18, UR11, 0x3fff, URZ, 0xc0, !UPT ;  /* 0x00003fff0b127892 */ /* 0x000fe4000f8ec03f */
[----:B------:R-:W-:Y:S02]  /*3ca0*/  ULOP3.LUT UR19, UR10, 0x10000, URZ, 0xfc, !UPT ;  /* 0x000100000a137892 */ /* 0x000fe4000f8efc3f */
[----:B------:R-:W-:Y:S01]  /*3cb0*/  UIADD3 UR10, UR12, 0xc0, URZ ;  /* 0x000000c00c0a7890 */ /* 0x000fe2000fffe03f */
[----:B------:R-:W-:Y:S01]  /*3cc0*/  UMOV UR11, 0x80000020 ;  /* 0x80000020000b7882 */ /* 0x000fe20000000000 */
[----:B------:R-:W-:Y:S01]  /*3cd0*/  ULEA UR19, UR5, UR19, 0xa ;  /* 0x0000001305137291 */ /* 0x000fe2000f8e503f */
[----:B------:R-:W-:Y:S01]  /*3ce0*/  UMOV UR14, UR18 ;  /* 0x00000012000e7c82 */ /* 0x000fe20008000000 */
[----:B------:R-:W-:-:S05]  /*3cf0*/  UIADD3 UR20, UR18, 0x200, URZ ;  /* 0x0000020012147890 */ /* 0x000fca000fffe03f */
        /* <DEDUP_REMOVED lines=161> */
.L_x_2540:
        /* <DEDUP_REMOVED lines=23> */
[----:B------:R-:W-:Y:S01]  /*4880*/  UIADD3 UR10, UR12, 0xc0, URZ ;  /* 0x000000c00c0a7890 */ /* 0x000fe2000fffe03f */
        /* <DEDUP_REMOVED lines=21> */
.L_x_2541:
        /* <DEDUP_REMOVED lines=62> */
.L_x_2523:
[----:B------:R-:W-:Y:S05]  /*4dc0*/  @P0 BRA `(.L_x_2522) ;  /* 0x0000004c003c0947 */ /* 0x000fea0003800000 */
[----:B-1----:R-:W1:Y:S01]  /*4dd0*/  S2R R4, SR_TID.X ;  /* 0x0000000000047919 */ /* 0x002e620000002100 */
[----:B------:R-:W-:Y:S01]  /*4de0*/  ULDC UR8, c[0x0][0x850] ;  /* 0x0002140000087ab9 */ /* 0x000fe20000000800 */
[----:B------:R-:W-:Y:S01]  /*4df0*/  UMOV UR10, UR39 ;  /* 0x00000027000a7c82 */ /* 0x000fe20008000000 */
[----:B------:R-:W-:Y:S01]  /*4e00*/  UISETP.NE.AND UP0, UPT, UR8, 0x1, UPT ;  /* 0x000000010800788c */ /* 0x000fe2000bf05270 */
[----:B------:R-:W2:Y:S01]  /*4e10*/  S2UR UR19, SR_CgaCtaId ;  /* 0x00000000001379c3 */ /* 0x000ea20000008800 */
[----:B------:R-:W-:Y:S01]  /*4e20*/  ULDC.64 UR12, c[0x0][0x818] ;  /* 0x00020600000c7ab9 */ /* 0x000fe20000000a00 */
[----:B------:R-:W-:Y:S01]  /*4e30*/  ULOP3.LUT UR36, URZ, UR36, URZ, 0x33, !UPT ;  /* 0x000000243f247292 */ /* 0x000fe2000f8e333f */
[----:B------:R-:W-:Y:S01]  /*4e40*/  BSSY B0, `(.L_x_2543) ;  /* 0x0000056000007945 */ /* 0x000fe20003800000 */
[----:B------:R-:W-:Y:S01]  /*4e50*/  ULDC UR6, c[0x0][0x8b4] ;  /* 0x00022d0000067ab9 */ /* 0x000fe20000000800 */
[----:B------:R-:W-:Y:S01]  /*4e60*/  ULDC UR16, c[0x0][0x80c] ;  /* 0x0002030000107ab9 */ /* 0x000fe20000000800 */
[----:B------:R-:W-:-:S02]  /*4e70*/  UIADD3 UR36, UR36, UR6, URZ ;  /* 0x0000000624247290 */ /* 0x000fc4000fffe03f */
[----:B------:R-:W-:Y:S02]  /*4e80*/  UIMAD UR11, UR37, UR16, URZ ;  /* 0x00000010250b72a4 */ /* 0x000fe4000f8e023f */
[----:B------:R-:W-:Y:S01]  /*4e90*/  @UP0 ULDC UR4, c[0x0][0x854] ;  /* 0x0002150000040ab9 */ /* 0x000fe20000000800 */
[----:B------:R-:W-:Y:S01]  /*4ea0*/  @UP0 ULDC UR7, c[0x0][0x858] ;  /* 0x0002160000070ab9 */ /* 0x000fe20000000800 */
[----:B------:R-:W-:Y:S02]  /*4eb0*/  UIMAD.WIDE.U32 UR4, UR39, UR4, URZ ;  /* 0x00000004270472a5 */ /* 0x000fe4000f8e003f */
[----:B------:R-:W-:Y:S02]  /*4ec0*/  UIMAD UR6, UR36, 0x3000, URZ ;  /* 0x00003000240678a4 */ /* 0x000fe4000f8e023f */
[----:B------:R-:W-:Y:S01]  /*4ed0*/  @UP0 USHF.R.U32.HI UR10, URZ, UR7, UR5 ;  /* 0x000000073f0a0299 */ /* 0x000fe20008011605 */
[----:B------:R-:W-:Y:S01]  /*4ee0*/  UMOV UR18, 0x400 ;  /* 0x0000040000127882 */ /* 0x000fe20000000000 */
[----:B------:R-:W-:-:S02]  /*4ef0*/  USHF.R.S32.HI UR7, URZ, 0x1f, UR6 ;  /* 0x0000001f3f077899 */ /* 0x000fc40008011406 */
[----:B------:R-:W-:Y:S01]  /*4f00*/  USHF.R.S32.HI UR17, URZ, 0x1f, UR10 ;  /* 0x0000001f3f117899 */ /* 0x000fe2000801140a */
[----:B------:R-:W-:Y:S01]  /*4f10*/  ULDC.64 UR14, c[0x0][0x840] ;  /* 0x00021000000e7ab9 */ /* 0x000fe20000000a00 */
[----:B------:R-:W-:Y:S02]  /*4f20*/  UIMAD.WIDE.U32 UR4, UR10, UR12, UR6 ;  /* 0x0000000c0a0472a5 */ /* 0x000fe4000f8e0006 */
[----:B------:R-:W-:Y:S01]  /*4f30*/  UIMAD UR9, UR17, UR12, URZ ;  /* 0x0000000c110972a4 */ /* 0x000fe2000f8e023f */
[C---:B-1----:R-:W-:Y:S01]  /*4f40*/  VIADD R3, R4.reuse, 0xffffff80 ;  /* 0xffffff8004037836 */ /* 0x042fe20000000000 */
[----:B------:R-:W-:Y:S01]  /*4f50*/  UIMAD.WIDE.U32 UR6, UR10, UR14, UR6 ;  /* 0x0000000e0a0672a5 */ /* 0x000fe2000f8e0006 */
[----:B------:R-:W-:Y:S01]  /*4f60*/  BAR.SYNC.DEFER_BLOCKING 0x1, 0x100 ;  /* 0x0044000000007b1d */ /* 0x000fe20000010000 */
[----:B------:R-:W-:Y:S01]  /*4f70*/  UIMAD UR20, UR10, UR13, UR9 ;  /* 0x0000000d0a1472a4 */ /* 0x000fe2000f8e0209 */
[----:B------:R-:W-:Y:S01]  /*4f80*/  ISETP.NE.AND P1, PT, R4, 0x80, PT ;  /* 0x000000800400780c */ /* 0x000fe20003f25270 */
[----:B------:R-:W-:Y:S01]  /*4f90*/  UIMAD UR21, UR17, UR14, URZ ;  /* 0x0000000e111572a4 */ /* 0x000fe2000f8e023f */
[----:B------:R-:W-:Y:S01]  /*4fa0*/  SHF.R.S32.HI R0, RZ, 0x1f, R3 ;  /* 0x0000001fff007819 */ /* 0x000fe20000011403 */
[----:B------:R-:W-:Y:S01]  /*4fb0*/  UIADD3 UR5, UR5, UR20, URZ ;  /* 0x0000001405057290 */ /* 0x000fe2000fffe03f */
[----:B------:R-:W-:Y:S01]  /*4fc0*/  ISETP.NE.AND P0, PT, R3, RZ, PT ;  /* 0x000000ff0300720c */ /* 0x000fe20003f05270 */
[----:B------:R-:W-:Y:S01]  /*4fd0*/  ULDC UR9, c[0x0][0x870] ;  /* 0x00021c0000097ab9 */ /* 0x000fe20000000800 */
[----:B------:R-:W-:Y:S01]  /*4fe0*/  LEA.HI R2, R0, R3, RZ, 0x7 ;  /* 0x0000000300027211 */ /* 0x000fe200078f38ff */
[----:B------:R-:W-:Y:S01]  /*4ff0*/  UIMAD UR9, UR9, UR36, URZ ;  /* 0x00000024090972a4 */ /* 0x000fe2000f8e023f */
[----:B------:R-:W-:-:S02]  /*5000*/  ULDC.64 UR12, c[0x0][0x868] ;  /* 0x00021a00000c7ab9 */ /* 0x000fc40000000a00 */
[----:B------:R-:W-:Y:S01]  /*5010*/  LOP3.LUT R0, R2, 0x3fffff80, RZ, 0xc0, !PT ;  /* 0x3fffff8002007812 */ /* 0x000fe200078ec0ff */
[----:B------:R-:W-:Y:S01]  /*5020*/  UIMAD UR16, UR9, UR16, URZ ;  /* 0x00000010091072a4 */ /* 0x000fe2000f8e023f */
[----:B------:R-:W-:Y:S01]  /*5030*/  SHF.R.S32.HI R5, RZ, 0x7, R2 ;  /* 0x00000007ff057819 */ /* 0x000fe20000011402 */
[----:B--2---:R-:W-:Y:S02]  /*5040*/  ULEA UR9, UR19, UR18, 0x18 ;  /* 0x0000001213097291 */ /* 0x004fe4000f8ec03f */
[----:B------:R-:W-:Y:S01]  /*5050*/  IMAD.IADD R0, R3, 0x1, -R0 ;  /* 0x0000000103007824 */ /* 0x000fe200078e0a00 */
[----:B------:R-:W-:Y:S02]  /*5060*/  USHF.R.S32.HI UR19, URZ, 0x1f, UR16 ;  /* 0x0000001f3f137899 */ /* 0x000fe40008011410 */
[----:B------:R-:W-:Y:S01]  /*5070*/  USHF.R.S32.HI UR18, URZ, 0x1f, UR11 ;  /* 0x0000001f3f127899 */ /* 0x000fe2000801140b */
[----:B------:R-:W-:Y:S01]  /*5080*/  IMAD R0, R5, 0x600, R0 ;  /* 0x0000060005007824 */ /* 0x000fe200078e0200 */
[----:B------:R-:W-:-:S02]  /*5090*/  UIADD3 UR16, UP0, UP1, UR16, UR11, UR10 ;  /* 0x0000000b10107290 */ /* 0x000fc4000f91e00a */
[----:B------:R-:W-:Y:S01]  /*50a0*/  UIMAD UR15, UR10, UR15, UR21 ;  /* 0x0000000f0a0f72a4 */ /* 0x000fe2000f8e0215 */
[----:B------:R-:W-:Y:S01]  /*50b0*/  IMAD.SHL.U32 R0, R0, 0x4, RZ ;  /* 0x0000000400007824 */ /* 0x000fe200078e00ff */
[----:B------:R-:W-:Y:S02]  /*50c0*/  UIADD3.X UR14, UR19, UR18, UR17, UP0, UP1 ;  /* 0x00000012130e7290 */ /* 0x000fe400087e2411 */
[----:B------:R-:W-:Y:S02]  /*50d0*/  USHF.L.U32 UR11, UR16, 0x2, URZ ;  /* 0x00000002100b7899 */ /* 0x000fe4000800063f */
[----:B------:R-:W-:Y:S01]  /*50e0*/  LEA R0, R0, UR9, 0x2 ;  /* 0x0000000900007c11 */ /* 0x000fe2000f8e10ff */
[----:B------:R-:W-:Y:S02]  /*50f0*/  USHF.L.U64.HI UR14, UR16, 0x2, UR14 ;  /* 0x00000002100e7899 */ /* 0x000fe4000801020e */
[----:B------:R-:W-:Y:S02]  /*5100*/  UIADD3 UR16, UP0, UR11, UR12, URZ ;  /* 0x0000000c0b107290 */ /* 0x000fe4000ff1e03f */
[----:B------:R1:W-:Y:S01]  /*5110*/  STS.128 [R0], R24 ;  /* 0x0000001800007388 */ /* 0x0003e20000000c00 */
[----:B------:R-:W-:Y:S01]  /*5120*/  USHF.R.S32.HI UR12, URZ, 0x1f, UR37 ;  /* 0x0000001f3f0c7899 */ /* 0x000fe20008011425 */
[----:B------:R-:W-:-:S02]  /*5130*/  ULDC.64 UR18, c[0x0][0x820] ;  /* 0x0002080000127ab9 */ /* 0x000fc40000000a00 */
[----:B------:R1:W-:Y:S01]  /*5140*/  STS.128 [R0+0x800], R28 ;  /* 0x0008001c00007388 */ /* 0x0003e20000000c00 */
[----:B------:R-:W-:Y:S01]  /*5150*/  UIADD3.X UR17, UR14, UR13, URZ, UP0, !UPT ;  /* 0x0000000d0e117290 */ /* 0x000fe200087fe43f */
[----:B------:R-:W-:Y:S01]  /*5160*/  IMAD.U32 R2, RZ, RZ, UR16 ;  /* 0x00000010ff027e24 */ /* 0x000fe2000f8e00ff */
[----:B------:R-:W-:Y:S01]  /*5170*/  ULDC.64 UR22, c[0x0][0x848] ;  /* 0x0002120000167ab9 */ /* 0x000fe20000000a00 */
[----:B------:R1:W-:Y:S01]  /*5180*/  STS.128 [R0+0x1000], R32 ;  /* 0x0010002000007388 */ /* 0x0003e20000000c00 */
[----:B------:R-:W-:Y:S02]  /*5190*/  UIMAD UR13, UR12, UR18, URZ ;  /* 0x000000120c0d72a4 */ /* 0x000fe4000f8e023f */
[----:B------:R-:W-:Y:S01]  /*51a0*/  UIMAD UR12, UR12, UR22, URZ ;  /* 0x000000160c0c72a4 */ /* 0x000fe2000f8e023f */
[----:B------:R1:W-:Y:S01]  /*51b0*/  STS.128 [R0+0x1800], R36 ;  /* 0x0018002400007388 */ /* 0x0003e20000000c00 */
[----:B------:R-:W-:Y:S01]  /*51c0*/  UIADD3 UR7, UR7, UR15, URZ ;  /* 0x0000000f07077290 */ /* 0x000fe2000fffe03f */
[----:B------:R-:W-:Y:S01]  /*51d0*/  IMAD.U32 R3, RZ, RZ, UR17 ;  /* 0x00000011ff037e24 */ /* 0x000fe2000f8e00ff */
        /* <DEDUP_REMOVED lines=9> */
[----:B------:R-:W-:Y:S02]  /*5270*/  UIADD3 UR15, -UR10, URZ, URZ ;  /* 0x0000003f0a0f7290 */ /* 0x000fe4000fffe13f */
[----:B------:R1:W-:Y:S01]  /*5280*/  STS.128 [R0+0x3800], R52 ;  /* 0x0038003400007388 */ /* 0x0003e20000000c00 */
[----:B------:R-:W-:-:S02]  /*5290*/  UIADD3 UR10, UR5, UR13, URZ ;  /* 0x0000000d050a7290 */ /* 0x000fc4000fffe03f */
[----:B------:R-:W-:Y:S01]  /*52a0*/  ULEA UR18, UP0, UR4, UR18, 0x2 ;  /* 0x0000001204127291 */ /* 0x000fe2000f80103f */
[----:B------:R1:W-:Y:S01]  /*52b0*/  STS.128 [R0+0x4000], R56 ;  /* 0x0040003800007388 */ /* 0x0003e20000000c00 */
[----:B------:R-:W-:Y:S02]  /*52c0*/  UIADD3 UR5, UR7, UR12, URZ ;  /* 0x0000000c07057290 */ /* 0x000fe4000fffe03f */
[----:B------:R-:W-:Y:S01]  /*52d0*/  ULEA UR20, UP1, UR6, UR20, 0x2 ;  /* 0x0000001406147291 */ /* 0x000fe2000f82103f */
[----:B------:R1:W-:Y:S01]  /*52e0*/  STS.128 [R0+0x4800], R60 ;  /* 0x0048003c00007388 */ /* 0x0003e20000000c00 */
[----:B------:R-:W-:Y:S02]  /*52f0*/  ULEA.HI.X UR19, UR4, UR19, UR10, 0x2, UP0 ;  /* 0x0000001304137291 */ /* 0x000fe400080f140a */
[----:B------:R-:W-:Y:S01]  /*5300*/  ULEA.HI.X UR5, UR6, UR21, UR5, 0x2, UP1 ;  /* 0x0000001506057291 */ /* 0x000fe200088f1405 */
[----:B------:R1:W-:Y:S01]  /*5310*/  STS.128 [R0+0x5000], R64 ;  /* 0x0050004000007388 */ /* 0x0003e20000000c00 */
[----:B------:R-:W-:-:S03]  /*5320*/  UIMAD UR15, UR8, UR15, UR39 ;  /* 0x0000000f080f72a4 */ /* 0x000fc6000f8e0227 */
[----:B------:R1:W-:Y:S01]  /*5330*/  STS.128 [R0+0x5800], R68 ;  /* 0x0058004400007388 */ /* 0x0003e20000000c00 */
[----:B------:R-:W-:Y:S08]  /*5340*/  @P0 BRA `(.L_x_2544) ;  /* 0x0000000000140947 */ /* 0x000ff00003800000 */
.L_x_2545:
[----:B------:R-:W2:Y:S04]  /*5350*/  LDG.E.STRONG.GPU R4, desc[UR46][R2.64] ;  /* 0x0000002e02047981 */ /* 0x000ea8000c1ef900 */
[----:B--2---:R-:W-:Y:S01]  /*5360*/  CCTL.IVALL ;  /* 0x00000000ff00798f */ /* 0x004fe20002000000 */
[----:B------:R-:W-:Y:S05]  /*5370*/  YIELD ;  /* 0x0000000000007946 */ /* 0x000fea0003800000 */
[----:B------:R-:W-:-:S13]  /*5380*/  ISETP.NE.AND P0, PT, R4, UR15, PT ;  /* 0x0000000f04007c0c */ /* 0x000fda000bf05270 */
[----:B------:R-:W-:Y:S05]  /*5390*/  @P0 BRA `(.L_x_2545) ;  /* 0xfffffffc00ec0947 */ /* 0x000fea000383ffff */
.L_x_2544:
[----:B------:R-:W-:Y:S05]  /*53a0*/  BSYNC B0 ;  /* 0x0000000000007941 */ /* 0x000fea0003800000 */
.L_x_2543:
[----:B------:R-:W-:-:S03]  /*53b0*/  UMOV UR4, 0xffffffff ;  /* 0xffffffff00047882 */ /* 0x000fc60000000000 */
[----:B------:R-:W-:Y:S05]  /*53c0*/  BRA.DIV UR4, `(.L_x_2546) ;  /* 0x0000004a04287947 */ /* 0x000fea000b800000 */
[----:B------:R-:W-:Y:S01]  /*53d0*/  NOP ;  /* 0x0000000000007918 */ /* 0x000fe20000000000 */
.L_x_2635:
        /* <DEDUP_REMOVED lines=15> */
.L_x_2549:
[----:B------:R-:W-:Y:S01]  /*54d0*/  @P0 ELECT P2, URZ, PT ;  /* 0x00000000003f082f */ /* 0x000fe20003840000 */
[----:B------:R2:W-:-:S12]  /*54e0*/  UBLKRED.G.S.ADD.F32.RN [UR4], [UR9], UR6, desc[UR12] ;  /* 0x00000c04090073bb */ /* 0x0005d800080a1406 */
[----:B------:R-:W-:Y:S02]  /*54f0*/  @P2 PLOP3.LUT P0, PT, P2, PT, PT, 0x8, 0x0 ;  /* 0x000000000000281c */ /* 0x000fe4000170e170 */
[----:B------:R-:W-:-:S11]  /*5500*/  PLOP3.LUT P2, PT, PT, PT, PT, 0x8, 0x0 ;  /* 0x000000000000781c */ /* 0x000fd60003f4e170 */
[----:B--2---:R-:W-:Y:S05]  /*5510*/  @P0 BRA.U.ANY `(.L_x_2549) ;  /* 0xfffffffd00ec0947 */ /* 0x004fea000393ffff */
[----:B------:R0:W-:Y:S01]  /*5520*/  UTMACMDFLUSH ;  /* 0x00000000000079b7 */ /* 0x0001e20000000000 */
[----:B------:R-:W-:-:S04]  /*5530*/  DEPBAR.LE SB0, 0x0 ;  /* 0x000080000000791a */ /* 0x000fc80000000000 */
.L_x_2548:
[----:B------:R-:W-:Y:S05]  /*5540*/  BSYNC B0 ;  /* 0x0000000000007941 */ /* 0x000fea0003800000 */
.L_x_2547:
        /* <DEDUP_REMOVED lines=14> */
.L_x_2551:
[----:B------:R-:W-:Y:S05]  /*5630*/  BSYNC B0 ;  /* 0x0000000000007941 */ /* 0x000fea0003800000 */
.L_x_2550:
        /* <DEDUP_REMOVED lines=20> */
.L_x_2554:
[----:B-12---:R-:W2:Y:S04]  /*5780*/  LDG.E.STRONG.GPU R0, desc[UR46][R2.64] ;  /* 0x0000002e02007981 */ /* 0x006ea8000c1ef900 */
[----:B--2---:R-:W-:Y:S01]  /*5790*/  CCTL.IVALL ;  /* 0x00000000ff00798f */ /* 0x004fe20002000000 */
[----:B------:R-:W-:Y:S05]  /*57a0*/  YIELD ;  /* 0x0000000000007946 */ /* 0x000fea0003800000 */
[----:B------:R-:W-:-:S13]  /*57b0*/  ISETP.NE.AND P0, PT, R0, UR15, PT ;  /* 0x0000000f00007c0c */ /* 0x000fda000bf05270 */
[----:B------:R-:W-:Y:S05]  /*57c0*/  @P0 BRA `(.L_x_2554) ;  /* 0xfffffffc00ec0947 */ /* 0x000fea000383ffff */
.L_x_2553:
[----:B------:R-:W-:Y:S05]  /*57d0*/  BSYNC B0 ;  /* 0x0000000000007941 */ /* 0x000fea0003800000 */
.L_x_2552:
[----:B------:R-:W-:-:S03]  /*57e0*/  UMOV UR4, 0xffffffff ;  /* 0xffffffff00047882 */ /* 0x000fc60000000000 */
[----:B------:R-:W-:Y:S05]  /*57f0*/  BRA.DIV UR4, `(.L_x_2555) ;  /* 0x0000004604387947 */ /* 0x000fea000b800000 */
[----:B------:R-:W-:Y:S01]  /*5800*/  NOP ;  /* 0x0000000000007918 */ /* 0x000fe20000000000 */
.L_x_2638:
        /* <DEDUP_REMOVED lines=16> */
.L_x_2558:
[----:B------:R-:W-:Y:S01]  /*5910*/  @P0 ELECT P2, URZ, PT ;  /* 0x00000000003f082f */ /* 0x000fe20003840000 */
[----:B------:R3:W-:-:S12]  /*5920*/  UBLKRED.G.S.ADD.F32.RN [UR4], [UR9], UR6, desc[UR10] ;  /* 0x00000a04090073bb */ /* 0x0007d800080a1406 */
[----:B------:R-:W-:Y:S02]  /*5930*/  @P2 PLOP3.LUT P0, PT, P2, PT, PT, 0x8, 0x0 ;  /* 0x000000000000281c */ /* 0x000fe4000170e170 */
[----:B------:R-:W-:-:S11]  /*5940*/  PLOP3.LUT P2, PT, PT, PT, PT, 0x8, 0x0 ;  /* 0x000000000000781c */ /* 0x000fd60003f4e170 */
[----:B---3--:R-:W-:Y:S05]  /*5950*/  @P0 BRA.U.ANY `(.L_x_2558) ;  /* 0xfffffffd00ec0947 */ /* 0x008fea000393ffff */
[----:B------:R0:W-:Y:S01]  /*5960*/  UTMACMDFLUSH ;  /* 0x00000000000079b7 */ /* 0x0001e20000000000 */
[----:B------:R-:W-:-:S04]  /*5970*/  DEPBAR.LE SB0, 0x0 ;  /* 0x000080000000791a */ /* 0x000fc80000000000 */
.L_x_2557:
[----:B------:R-:W-:Y:S05]  /*5980*/  BSYNC B0 ;  /* 0x0000000000007941 */ /* 0x000fea0003800000 */
.L_x_2556:
        /* <DEDUP_REMOVED lines=14> */
.L_x_2518:
        /* <DEDUP_REMOVED lines=29> */
.L_x_2560:
[----:B------:R-:W-:Y:S01]  /*5c40*/  ULDC UR9, c[0x0][0x8cc] ;  /* 0x0002330000097ab9 */ /* 0x000fe20000000800 */
[----:B------:R-:W-:Y:S01]  /*5c50*/  UMOV UR7, UR8 ;  /* 0x0000000800077c82 */ /* 0x000fe20008000000 */
[----:B------:R-:W-:-:S11]  /*5c60*/  UISETP.NE.AND UP0, UPT, UR9, 0x1, UPT ;  /* 0x000000010900788c */ /* 0x000fd6000bf05270 */
[----:B------:R-:W-:Y:S02]  /*5c70*/  @UP0 ULDC.64 UR10, c[0x0][0x8d0] ;  /* 0x00023400000a0ab9 */ /* 0x000fe40000000a00 */
[----:B------:R-:W-:-:S04]  /*5c80*/  UIMAD.WIDE.U32 UR4, UR8, UR10, URZ ;  /* 0x0000000a080472a5 */ /* 0x000fc8000f8e003f */
[----:B------:R-:W-:-:S04]  /*5c90*/  @UP0 USHF.R.U32.HI UR7, URZ, UR11, UR5 ;  /* 0x0000000b3f070299 */ /* 0x000fc80008011605 */
[----:B------:R-:W-:-:S12]  /*5ca0*/  UIMAD UR4, UR7, UR9, URZ ;  /* 0x00000009070472a4 */ /* 0x000fd8000f8e023f */
.L_x_2561:
        /* <DEDUP_REMOVED lines=84> */
.L_x_2565:
[----:B------:R-:W2:Y:S04]  /*61f0*/  LDG.E.STRONG.GPU R4, desc[UR46][R2.64] ;  /* 0x0000002e02047981 */ /* 0x000ea8000c1ef900 */
[----:B--2---:R-:W-:Y:S01]  /*6200*/  CCTL.IVALL ;  /* 0x00000000ff00798f */ /* 0x004fe20002000000 */
[----:B------:R-:W-:Y:S05]  /*6210*/  YIELD ;  /* 0x0000000000007946 */ /* 0x000fea0003800000 */
[----:B------:R-:W-:-:S13]  /*6220*/  ISETP.NE.AND P1, PT, R4, R5, PT ;  /* 0x000000050400720c */ /* 0x000fda0003f25270 */
[----:B------:R-:W-:Y:S05]  /*6230*/  @P1 BRA `(.L_x_2565) ;  /* 0xfffffffc00ec1947 */ /* 0x000fea000383ffff */
.L_x_2564:
[----:B------:R-:W-:Y:S05]  /*6240*/  BSYNC B0 ;  /* 0x0000000000007941 */ /* 0x000fea0003800000 */
.L_x_2563:
[----:B------:R-:W-:-:S03]  /*6250*/  UMOV UR4, 0xffffffff ;  /* 0xffffffff00047882 */ /* 0x000fc60000000000 */
[----:B------:R-:W-:Y:S05]  /*6260*/  BRA.DIV UR4, `(.L_x_2566) ;  /* 0x0000003a04b87947 */ /* 0x000fea000b800000 */
[----:B------:R-:W-:Y:S01]  /*6270*/  NOP ;  /* 0x0000000000007918 */ /* 0x000fe20000000000 */
.L_x_2641:
        /* <DEDUP_REMOVED lines=22> */
.L_x_2568:
[----:B------:R-:W-:Y:S05]  /*63e0*/  BSYNC B0 ;  /* 0x0000000000007941 */ /* 0x000fea0003800000 */
.L_x_2567:
        /* <DEDUP_REMOVED lines=20> */
.L_x_2570:
[----:B------:R-:W-:Y:S05]  /*6530*/  BSYNC B0 ;  /* 0x0000000000007941 */ /* 0x000fea0003800000 */
.L_x_2569:
[----:B------:R-:W-:Y:S06]  /*6540*/  BAR.ARV 0xa, 0xa0 ;  /* 0x0282800000007b1d */ /* 0x000fec0000002000 */
[----:B------:R-:W-:Y:S04]  /*6550*/  BSSY B0, `(.L_x_2571) ;  /* 0x0000003000007945 */ /* 0x000fe80003800000 */
[----:B------:R-:W-:Y:S05]  /*6560*/  @!P0 BRA `(.L_x_2572) ;  /* 0x0000000000048947 */ /* 0x000fea0003800000 */
[----:B------:R-:W-:-:S04]  /*6570*/  DEPBAR.LE SB0, 0x0 ;  /* 0x000080000000791a */ /* 0x000fc80000000000 */
.L_x_2572:
[----:B------:R-:W-:Y:S05]  /*6580*/  BSYNC B0 ;  /* 0x0000000000007941 */ /* 0x000fea0003800000 */
.L_x_2571:
        /* <DEDUP_REMOVED lines=19> */
.L_x_2574:
[----:B------:R-:W-:Y:S05]  /*66c0*/  BSYNC B0 ;  /* 0x0000000000007941 */ /* 0x000fea0003800000 */
.L_x_2573:
[----:B------:R-:W-:Y:S01]  /*66d0*/  UIADD3 UR17, UR8, 0x1, URZ ;  /* 0x0000000108117890 */ /* 0x000fe2000fffe03f */
[----:B------:R-:W-:Y:S11]  /*66e0*/  BRA `(.L_x_2575) ;  /* 0x0000000000047947 */ /* 0x000ff60003800000 */
.L_x_2562:
[----:B------:R-:W-:-:S05]  /*66f0*/  UMOV UR17, UR8 ;  /* 0x0000000800117c82 */ /* 0x000fca0008000000 */
.L_x_2575:
        /* <DEDUP_REMOVED lines=12> */
.L_x_2600:
        /* <DEDUP_REMOVED lines=18> */
.L_x_2578:
[----:B------:R-:W2:Y:S04]  /*68e0*/  LDG.E.STRONG.GPU R4, desc[UR46][R2.64] ;  /* 0x0000002e02047981 */ /* 0x000ea8000c1ef900 */
[----:B--2---:R-:W-:Y:S01]  /*68f0*/  CCTL.IVALL ;  /* 0x00000000ff00798f */ /* 0x004fe20002000000 */
[----:B------:R-:W-:Y:S05]  /*6900*/  YIELD ;  /* 0x0000000000007946 */ /* 0x000fea0003800000 */
[----:B------:R-:W-:-:S13]  /*6910*/  ISETP.NE.AND P1, PT, R4, R5, PT ;  /* 0x000000050400720c */ /* 0x000fda0003f25270 */
[----:B------:R-:W-:Y:S05]  /*6920*/  @P1 BRA `(.L_x_2578) ;  /* 0xfffffffc00ec1947 */ /* 0x000fea000383ffff */
.L_x_2577:
[----:B------:R-:W-:Y:S05]  /*6930*/  BSYNC B0 ;  /* 0x0000000000007941 */ /* 0x000fea0003800000 */
.L_x_2576:
[----:B------:R-:W-:-:S03]  /*6940*/  UMOV UR18, 0xffffffff ;  /* 0xffffffff00127882 */ /* 0x000fc60000000000 */
[----:B------:R-:W-:Y:S05]  /*6950*/  BRA.DIV UR18, `(.L_x_2579) ;  /* 0x0000003612187947 */ /* 0x000fea000b800000 */
[----:B------:R-:W-:Y:S01]  /*6960*/  NOP ;  /* 0x0000000000007918 */ /* 0x000fe20000000000 */
.L_x_2644:
        /* <DEDUP_REMOVED lines=19> */
.L_x_2581:
[----:B------:R-:W-:Y:S05]  /*6aa0*/  BSYNC B0 ;  /* 0x0000000000007941 */ /* 0x000fea0003800000 */
.L_x_2580:
        /* <DEDUP_REMOVED lines=15> */
.L_x_2583:
[----:B------:R-:W-:Y:S05]  /*6ba0*/  BSYNC B0 ;  /* 0x0000000000007941 */ /* 0x000fea0003800000 */
.L_x_2582:
[----:B------:R-:W-:Y:S06]  /*6bb0*/  BAR.ARV 0xa, 0xa0 ;  /* 0x0282800000007b1d */ /* 0x000fec0000002000 */
[----:B------:R-:W-:Y:S04]  /*6bc0*/  BSSY B0, `(.L_x_2584) ;  /* 0x0000003000007945 */ /* 0x000fe80003800000 */
[----:B------:R-:W-:Y:S05]  /*6bd0*/  @!P0 BRA `(.L_x_2585) ;  /* 0x0000000000048947 */ /* 0x000fea0003800000 */
[----:B------:R-:W-:-:S04]  /*6be0*/  DEPBAR.LE SB0, 0x0 ;  /* 0x000080000000791a */ /* 0x000fc80000000000 */
.L_x_2585:
[----:B------:R-:W-:Y:S05]  /*6bf0*/  BSYNC B0 ;  /* 0x0000000000007941 */ /* 0x000fea0003800000 */
.L_x_2584:
        /* <DEDUP_REMOVED lines=19> */
.L_x_2587:
[----:B------:R-:W-:Y:S05]  /*6d30*/  BSYNC B0 ;  /* 0x0000000000007941 */ /* 0x000fea0003800000 */
.L_x_2586:
        /* <DEDUP_REMOVED lines=16> */
.L_x_2590:
[----:B------:R-:W2:Y:S04]  /*6e40*/  LDG.E.STRONG.GPU R4, desc[UR46][R2.64] ;  /* 0x0000002e02047981 */ /* 0x000ea8000c1ef900 */
[----:B--2---:R-:W-:Y:S01]  /*6e50*/  CCTL.IVALL ;  /* 0x00000000ff00798f */ /* 0x004fe20002000000 */
[----:B------:R-:W-:Y:S05]  /*6e60*/  YIELD ;  /* 0x0000000000007946 */ /* 0x000fea0003800000 */
[----:B------:R-:W-:-:S13]  /*6e70*/  ISETP.NE.AND P1, PT, R4, R5, PT ;  /* 0x000000050400720c */ /* 0x000fda0003f25270 */
[----:B------:R-:W-:Y:S05]  /*6e80*/  @P1 BRA `(.L_x_2590) ;  /* 0xfffffffc00ec1947 */ /* 0x000fea000383ffff */
.L_x_2589:
[----:B------:R-:W-:Y:S05]  /*6e90*/  BSYNC B0 ;  /* 0x0000000000007941 */ /* 0x000fea0003800000 */
.L_x_2588:
[----:B------:R-:W-:-:S03]  /*6ea0*/  UMOV UR10, 0xffffffff ;  /* 0xffffffff000a7882 */ /* 0x000fc60000000000 */
[----:B------:R-:W-:Y:S05]  /*6eb0*/  BRA.DIV UR10, `(.L_x_2591) ;  /* 0x0000002e0adc7947 */ /* 0x000fea000b800000 */
[----:B------:R-:W-:Y:S01]  /*6ec0*/  NOP ;  /* 0x0000000000007918 */ /* 0x000fe20000000000 */
.L_x_2647:
        /* <DEDUP_REMOVED lines=15> */
.L_x_2593:
[----:B------:R-:W-:Y:S05]  /*6fc0*/  BSYNC B0 ;  /* 0x0000000000007941 */ /* 0x000fea0003800000 */
.L_x_2592:
        /* <DEDUP_REMOVED lines=15> */
.L_x_2595:
[----:B------:R-:W-:Y:S05]  /*70c0*/  BSYNC B0 ;  /* 0x0000000000007941 */ /* 0x000fea0003800000 */
.L_x_2594:
[----:B------:R-:W-:Y:S06]  /*70d0*/  BAR.ARV 0xa, 0xa0 ;  /* 0x0282800000007b1d */ /* 0x000fec0000002000 */
[----:B------:R-:W-:Y:S04]  /*70e0*/  BSSY B0, `(.L_x_2596) ;  /* 0x0000003000007945 */ /* 0x000fe80003800000 */
[----:B------:R-:W-:Y:S05]  /*70f0*/  @!P0 BRA `(.L_x_2597) ;  /* 0x0000000000048947 */ /* 0x000fea0003800000 */
[----:B------:R-:W-:-:S04]  /*7100*/  DEPBAR.LE SB0, 0x0 ;  /* 0x000080000000791a */ /* 0x000fc80000000000 */
.L_x_2597:
[----:B------:R-:W-:Y:S05]  /*7110*/  BSYNC B0 ;  /* 0x0000000000007941 */ /* 0x000fea0003800000 */
.L_x_2596:
        /* <DEDUP_REMOVED lines=19> */
.L_x_2599:
[----:B------:R-:W-:Y:S05]  /*7250*/  BSYNC B0 ;  /* 0x0000000000007941 */ /* 0x000fea0003800000 */
.L_x_2598:
[----:B------:R-:W-:Y:S02]  /*7260*/  UIADD3 UR17, UR17, 0x2, URZ ;  /* 0x0000000211117890 */ /* 0x000fe4000fffe03f */
[----:B------:R-:W-:Y:S02]  /*7270*/  UIADD3 UR4, UR4, 0x3000, URZ ;  /* 0x0000300004047890 */ /* 0x000fe4000fffe03f */
[----:B------:R-:W-:-:S06]  /*7280*/  UISETP.GE.AND UP0, UPT, UR17, UR5, UPT ;  /* 0x000000051100728c */ /* 0x000fcc000bf06270 */
[----:B------:R-:W-:-:S13]  /*7290*/  PLOP3.LUT P1, PT, PT, PT, UP0, 0x80, 0x0 ;  /* 0x000000000000781c */ /* 0x000fda0003f2f008 */
[----:B------:R-:W-:Y:S05]  /*72a0*/  @!P1 BRA `(.L_x_2600) ;  /* 0xfffffff400449947 */ /* 0x000fea000383ffff */
[----:B------:R-:W-:Y:S05]  /*72b0*/  BRA `(.L_x_2522) ;  /* 0x0000002800007947 */ /* 0x000fea0003800000 */
.L_x_2559:
        /* <DEDUP_REMOVED lines=21> */
.L_x_2601:
[----:B------:R-:W-:Y:S01]  /*7410*/  ULDC UR9, c[0x0][0x8cc] ;  /* 0x0002330000097ab9 */ /* 0x000fe20000000800 */
[----:B------:R-:W-:Y:S01]  /*7420*/  UMOV UR7, UR8 ;  /* 0x0000000800077c82 */ /* 0x000fe20008000000 */
[----:B------:R-:W-:-:S11]  /*7430*/  UISETP.NE.AND UP0, UPT, UR9, 0x1, UPT ;  /* 0x000000010900788c */ /* 0x000fd6000bf05270 */
[----:B------:R-:W-:Y:S02]  /*7440*/  @UP0 ULDC.64 UR10, c[0x0][0x8d0] ;  /* 0x00023400000a0ab9 */ /* 0x000fe40000000a00 */
[----:B------:R-:W-:-:S04]  /*7450*/  UIMAD.WIDE.U32 UR4, UR8, UR10, URZ ;  /* 0x0000000a080472a5 */ /* 0x000fc8000f8e003f */
[----:B------:R-:W-:-:S04]  /*7460*/  @UP0 USHF.R.U32.HI UR7, URZ, UR11, UR5 ;  /* 0x0000000b3f070299 */ /* 0x000fc80008011605 */
[----:B------:R-:W-:-:S12]  /*7470*/  UIMAD UR4, UR7, UR9, URZ ;  /* 0x00000009070472a4 */ /* 0x000fd8000f8e023f */
.L_x_2602:
        /* <DEDUP_REMOVED lines=73> */
.L_x_2648:
        /* <DEDUP_REMOVED lines=15> */
.L_x_2606:
        /* <DEDUP_REMOVED lines=66> */
[----:B------:R-:W-:Y:S01]  /*7e20*/  ISETP.GE.AND P1, PT, R4, R6, PT ;  /* 0x000000060400720c */ /* 0x000fe20003f26270 */
[----:B------:R1:W-:Y:S01]  /*7e30*/  UTMALDG.4D [UR16], [UR48], desc[UR50] ;  /* 0x00003210300075b4 */ /* 0x0003e20008019000 */
[----:B------:R-:W-:Y:S01]  /*7e40*/  UMOV UR57, UR9 ;  /* 0x0000000900397c82 */ /* 0x000fe20008000000 */
        /* <DEDUP_REMOVED lines=27> */
[----:B-1----:R-:W-:Y:S01]  /*8000*/  UMOV UR10, 0x40 ;  /* 0x00000040000a7882 */ /* 0x002fe20000000000 */
        /* <DEDUP_REMOVED lines=29> */
.L_x_2617:
[----:B--234-:R-:W-:-:S04]  /*81e0*/  SHF.L.U32 R21, R11, 0x1f, RZ ;  /* 0x0000001f0b157819 */ /* 0x01cfc800000006ff */
[----:B------:R-:W1:Y:S02]  /*81f0*/  SYNCS.PHASECHK.TRANS64.TRYWAIT P1, [R16+URZ+0x26840], R21 ;  /* 0x02684015100075a7 */ /* 0x000e64000802017f */
[----:B-1----:R-:W-:Y:S05]  /*8200*/  @!P1 BRA `(.L_x_2609) ;  /* 0x0000001c00389947 */ /* 0x002fea0003800000 */
.L_x_2649:
[----:B------:R-:W-:Y:S05]  /*8210*/  @P0 BRA `(.L_x_2610) ;  /* 0x0000000000140947 */ /* 0x000fea0003800000 */
[----:B------:R-:W-:Y:S01]  /*8220*/  ISETP.NE.AND P1, PT, R6, RZ, PT ;  /* 0x000000ff0600720c */ /* 0x000fe20003f25270 */
[----:B------:R-:W-:-:S04]  /*8230*/  IMAD.MOV.U32 R3, RZ, RZ, 0x3100 ;  /* 0x00003100ff037424 */ /* 0x000fc800078e00ff */
[----:B------:R3:W-:Y:S08]  /*8240*/  SYNCS.ARRIVE.TRANS64 RZ, [R16+URZ+0x26830], R3 ;  /* 0x0268300310ff79a7 */ /* 0x0007f0000800003f */
[----:B------:R-:W-:Y:S05]  /*8250*/  @!P1 BRA `(.L_x_2610) ;  /* 0x0000000000049947 */ /* 0x000fea0003800000 */
[----:B------:R-:W-:Y:S01]  /*8260*/  BPT.TRAP 0x1 ;  /* 0x000000040000795c */ /* 0x000fe20000300000 */
.L_x_2610:
        /* <DEDUP_REMOVED lines=43> */
.L_x_2650:
[----:B------:R-:W-:Y:S05]  /*8520*/  @P0 BRA `(.L_x_2612) ;  /* 0x0000000000140947 */ /* 0x000fea0003800000 */
[----:B------:R-:W-:Y:S01]  /*8530*/  ISETP.NE.AND P1, PT, R6, RZ, PT ;  /* 0x000000ff0600720c */ /* 0x000fe20003f25270 */
[----:B------:R-:W-:-:S04]  /*8540*/  IMAD.MOV.U32 R2, RZ, RZ, 0x3100 ;  /* 0x00003100ff027424 */ /* 0x000fc800078e00ff */
[----:B------:R3:W-:Y:S08]  /*8550*/  SYNCS.ARRIVE.TRANS64 RZ, [R16+URZ+0x26818], R2 ;  /* 0x0268180210ff79a7 */ /* 0x0007f0000800003f */
[----:B------:R-:W-:Y:S05]  /*8560*/  @!P1 BRA `(.L_x_2612) ;  /* 0x0000000000049947 */ /* 0x000fea0003800000 */
[----:B------:R-:W-:Y:S01]  /*8570*/  BPT.TRAP 0x1 ;  /* 0x000000040000795c */ /* 0x000fe20000300000 */
.L_x_2612:
        /* <DEDUP_REMOVED lines=43> */
.L_x_2651:
[----:B------:R-:W-:Y:S05]  /*8830*/  @P0 BRA `(.L_x_2614) ;  /* 0x0000000000140947 */ /* 0x000fea0003800000 */
[----:B------:R-:W-:Y:S01]  /*8840*/  ISETP.NE.AND P1, PT, R6, RZ, PT ;  /* 0x000000ff0600720c */ /* 0x000fe20003f25270 */
[----:B-123--:R-:W-:-:S04]  /*8850*/  IMAD.MOV.U32 R21, RZ, RZ, 0x3100 ;  /* 0x00003100ff157424 */ /* 0x00efc800078e00ff */
[----:B------:R4:W-:Y:S08]  /*8860*/  SYNCS.ARRIVE.TRANS64 RZ, [R16+URZ+0x26838], R21 ;  /* 0x0268381510ff79a7 */ /* 0x0009f0000800003f */
[----:B------:R-:W-:Y:S05]  /*8870*/  @!P1 BRA `(.L_x_2614) ;  /* 0x0000000000049947 */ /* 0x000fea0003800000 */
[----:B------:R-:W-:Y:S01]  /*8880*/  BPT.TRAP 0x1 ;  /* 0x000000040000795c */ /* 0x000fe20000300000 */
.L_x_2614:
        /* <DEDUP_REMOVED lines=38> */
.L_x_2653:
[----:B------:R-:W-:Y:S05]  /*8af0*/  @P0 BRA `(.L_x_2616) ;  /* 0x0000000000140947 */ /* 0x000fea0003800000 */
[----:B------:R-:W-:Y:S01]  /*8b00*/  ISETP.NE.AND P1, PT, R6, RZ, PT ;  /* 0x000000ff0600720c */ /* 0x000fe20003f25270 */
[----:B------:R-:W-:-:S04]  /*8b10*/  IMAD.MOV.U32 R5, RZ, RZ, 0x3100 ;  /* 0x00003100ff057424 */ /* 0x000fc800078e00ff */
[----:B------:R1:W-:Y:S08]  /*8b20*/  SYNCS.ARRIVE.TRANS64 RZ, [R16+URZ+0x26810], R5 ;  /* 0x0268100510ff79a7 */ /* 0x0003f0000800003f */
[----:B------:R-:W-:Y:S05]  /*8b30*/  @!P1 BRA `(.L_x_2616) ;  /* 0x0000000000049947 */ /* 0x000fea0003800000 */
[----:B------:R-:W-:Y:S01]  /*8b40*/  BPT.TRAP 0x1 ;  /* 0x000000040000795c */ /* 0x000fe20000300000 */
.L_x_2616:
        /* <DEDUP_REMOVED lines=44> */
.L_x_2608:
        /* <DEDUP_REMOVED lines=8> */
.L_x_2654:
[----:B------:R-:W-:Y:S05]  /*8e90*/  @P0 BRA `(.L_x_2619) ;  /* 0x0000000000140947 */ /* 0x000fea0003800000 */
[----:B------:R-:W-:Y:S01]  /*8ea0*/  ISETP.NE.AND P1, PT, R6, RZ, PT ;  /* 0x000000ff0600720c */ /* 0x000fe20003f25270 */
[----:B------:R-:W-:-:S04]  /*8eb0*/  IMAD.MOV.U32 R5, RZ, RZ, 0x3100 ;  /* 0x00003100ff057424 */ /* 0x000fc800078e00ff */
[----:B------:R2:W-:Y:S08]  /*8ec0*/  SYNCS.ARRIVE.TRANS64 RZ, [R16+URZ+0x26830], R5 ;  /* 0x0268300510ff79a7 */ /* 0x0005f0000800003f */
[----:B------:R-:W-:Y:S05]  /*8ed0*/  @!P1 BRA `(.L_x_2619) ;  /* 0x0000000000049947 */ /* 0x000fea0003800000 */
[----:B------:R-:W-:Y:S01]  /*8ee0*/  BPT.TRAP 0x1 ;  /* 0x000000040000795c */ /* 0x000fe20000300000 */
.L_x_2619:
        /* <DEDUP_REMOVED lines=40> */
.L_x_2655:
[----:B------:R-:W-:Y:S05]  /*9170*/  @P0 BRA `(.L_x_2621) ;  /* 0x0000000000140947 */ /* 0x000fea0003800000 */
[----:B------:R-:W-:Y:S01]  /*9180*/  ISETP.NE.AND P0, PT, R6, RZ, PT ;  /* 0x000000ff0600720c */ /* 0x000fe20003f05270 */
[----:B------:R-:W-:-:S04]  /*9190*/  IMAD.MOV.U32 R5, RZ, RZ, 0x3100 ;  /* 0x00003100ff057424 */ /* 0x000fc800078e00ff */
[----:B------:R1:W-:Y:S08]  /*91a0*/  SYNCS.ARRIVE.TRANS64 RZ, [R16+URZ+0x26818], R5 ;  /* 0x0268180510ff79a7 */ /* 0x0003f0000800003f */
[----:B------:R-:W-:Y:S05]  /*91b0*/  @!P0 BRA `(.L_x_2621) ;  /* 0x0000000000048947 */ /* 0x000fea0003800000 */
[----:B------:R-:W-:Y:S01]  /*91c0*/  BPT.TRAP 0x1 ;  /* 0x000000040000795c */ /* 0x000fe20000300000 */
.L_x_2621:
        /* <DEDUP_REMOVED lines=44> */
.L_x_2607:
[----:B------:R-:W1:Y:S01]  /*9490*/  S2R R0, SR_TID.X ;  /* 0x0000000000007919 */ /* 0x000e620000002100 */
[----:B------:R-:W-:Y:S01]  /*94a0*/  IMAD R3, R19, 0x8, R16 ;  /* 0x0000000813037824 */ /* 0x000fe200078e0210 */
[----:B-1----:R-:W-:Y:S02]  /*94b0*/  LOP3.LUT R2, R0, 0x7f, RZ, 0xc0, !PT ;  /* 0x0000007f00027812 */ /* 0x002fe400078ec0ff */
[----:B------:R-:W-:Y:S02]  /*94c0*/  SHF.L.U32 R0, R11, 0x1f, RZ ;  /* 0x0000001f0b007819 */ /* 0x000fe400000006ff */
[----:B------:R-:W-:Y:S02]  /*94d0*/  ISETP.NE.AND P1, PT, R2, RZ, PT ;  /* 0x000000ff0200720c */ /* 0x000fe40003f25270 */
[----:B------:R-:W1:Y:S02]  /*94e0*/  SYNCS.PHASECHK.TRANS64.TRYWAIT P0, [R3+URZ+0x26840], R0 ;  /* 0x02684000030075a7 */ /* 0x000e64000800017f */
[----:B-1----:R-:W-:Y:S09]  /*94f0*/  @!P0 BRA `(.L_x_2622) ;  /* 0x0000000800f88947 */ /* 0x002ff20003800000 */
.L_x_2656:
[----:B------:R-:W-:Y:S05]  /*9500*/  @P1 BRA `(.L_x_2623) ;  /* 0x0000000000181947 */ /* 0x000fea0003800000 */
[----:B------:R-:W1:Y:S01]  /*9510*/  S2R R2, SR_TID.X ;  /* 0x0000000000027919 */ /* 0x000e620000002100 */
[----:B------:R-:W-:-:S04]  /*9520*/  IMAD.MOV.U32 R0, RZ, RZ, 0x3100 ;  /* 0x00003100ff007424 */ /* 0x000fc800078e00ff */
[----:B------:R1:W-:Y:S02]  /*9530*/  SYNCS.ARRIVE.TRANS64 RZ, [R3+URZ+0x26830], R0 ;  /* 0x0268300003ff79a7 */ /* 0x0003e4000800003f */
[----:B-1----:R-:W-:-:S13]  /*9540*/  LOP3.LUT P0, RZ, R2, 0x1f, RZ, 0xc0, !PT ;  /* 0x0000001f02ff7812 */ /* 0x002fda000780c0ff */
[----:B------:R-:W-:Y:S05]  /*9550*/  @!P0 BRA `(.L_x_2623) ;  /* 0x0000000000048947 */ /* 0x000fea0003800000 */
[----:B------:R-:W-:Y:S01]  /*9560*/  BPT.TRAP 0x1 ;  /* 0x000000040000795c */ /* 0x000fe20000300000 */
.L_x_2623:
        /* <DEDUP_REMOVED lines=47> */
.L_x_2604:
[----:B------:R-:W-:Y:S05]  /*9860*/  BSYNC B0 ;  /* 0x0000000000007941 */ /* 0x000fea0003800000 */
.L_x_2603:
[----:B------:R-:W-:-:S03]  /*9870*/  UMOV UR7, 0xffffffff ;  /* 0xffffffff00077882 */ /* 0x000fc60000000000 */
[----:B------:R-:W-:Y:S05]  /*9880*/  BRA.DIV UR7, `(.L_x_2624) ;  /* 0x0000000a07287947 */ /* 0x000fea000b800000 */
[----:B------:R-:W-:-:S13]  /*9890*/  ELECT P6, URZ, PT ;  /* 0x00000000003f782f */ /* 0x000fda00038c0000 */
.L_x_2659:
[----:B------:R-:W-:Y:S05]  /*98a0*/  @!P6 BRA `(.L_x_2522) ;  /* 0x000000000084e947 */ /* 0x000fea0003800000 */
[----:B------:R-:W-:-:S06]  /*98b0*/  ULOP3.LUT UR7, UR38, 0x2, URZ, 0xfc, !UPT ;  /* 0x0000000226077892 */ /* 0x000fcc000f8efc3f */
[----:B------:R-:W-:-:S05]  /*98c0*/  IMAD.U32 R2, RZ, RZ, UR7 ;  /* 0x00000007ff027e24 */ /* 0x000fca000f8e00ff */
[----:B------:R-:W-:-:S13]  /*98d0*/  ISETP.NE.AND P2, PT, R2, 0x3, PT ;  /* 0x000000030200780c */ /* 0x000fda0003f45270 */
[----:B------:R-:W-:Y:S05]  /*98e0*/  @!P2 BRA `(.L_x_2625) ;  /* 0x000000000004a947 */ /* 0x000fea0003800000 */
[----:B------:R-:W-:Y:S01]  /*98f0*/  BPT.TRAP 0x1 ;  /* 0x000000040000795c */ /* 0x000fe20000300000 */
.L_x_2625:
        /* <DEDUP_REMOVED lines=15> */
.L_x_2660:
[----:B------:R-:W2:Y:S02]  /*99f0*/  SYNCS.PHASECHK.TRANS64.TRYWAIT P0, [R3+URZ], R2 ;  /* 0x00000002030075a7 */ /* 0x000ea4000800017f */
[----:B--2---:R-:W-:Y:S05]  /*9a00*/  @!P0 BRA `(.L_x_2627) ;  /* 0x0000000400fc8947 */ /* 0x004fea0003800000 */
.L_x_2661:
[----:B------:R-:W-:Y:S05]  /*9a10*/  @!P2 BRA `(.L_x_2628) ;  /* 0x000000000004a947 */ /* 0x000fea0003800000 */
[----:B------:R-:W-:Y:S01]  /*9a20*/  BPT.TRAP 0x1 ;  /* 0x000000040000795c */ /* 0x000fe20000300000 */
.L_x_2628:
[----:B--2---:R-:W-:-:S04]  /*9a30*/  VIADD R3, R7, 0x26840 ;  /* 0x0002684007037836 */ /* 0x004fc80000000000 */
[----:B------:R-:W-:-:S04]  /*9a40*/  IMAD R0, R0, 0x8, R3 ;  /* 0x0000000800007824 */ /* 0x000fc800078e0203 */
[----:B------:R-:W2:Y:S02]  /*9a50*/  SYNCS.PHASECHK.TRANS64.TRYWAIT P0, [R0+URZ], R5 ;  /* 0x00000005000075a7 */ /* 0x000ea4000800017f */
[----:B--2---:R-:W-:Y:S05]  /*9a60*/  @!P0 BRA `(.L_x_2629) ;  /* 0x0000000400f88947 */ /* 0x004fea0003800000 */
.L_x_2662:
[----:B------:R-:W-:-:S07]  /*9a70*/  IMAD R3, R4, 0x8, R3 ;  /* 0x0000000804037824 */ /* 0x000fce00078e0203 */
.L_x_2630:
[----:B---3--:R3:W4:Y:S02]  /*9a80*/  SYNCS.PHASECHK.TRANS64.TRYWAIT P0, [R3+URZ], R2 ;  /* 0x00000002030075a7 */ /* 0x008724000800017f */
[----:B----4-:R-:W-:Y:S05]  /*9a90*/  @!P0 NANOSLEEP.SYNCS 0x989680 ;  /* 0x009896800000895d */ /* 0x010fea0003900000 */
[----:B------:R-:W4:Y:S02]  /*9aa0*/  @!P0 SYNCS.PHASECHK.TRANS64 P0, [R3+URZ], R2 ;  /* 0x00000002030085a7 */ /* 0x000f24000800007f */
[----:B----4-:R-:W-:Y:S05]  /*9ab0*/  @!P0 BRA `(.L_x_2630) ;  /* 0xfffffffc00f08947 */ /* 0x010fea000383ffff */
.L_x_2522:
[----:B------:R-:W-:Y:S05]  /*9ac0*/  BSYNC B6 ;  /* 0x0000000000067941 */ /* 0x000fea0003800000 */
.L_x_2517:
[----:B------:R-:W-:Y:S05]  /*9ad0*/  EXIT ;  /* 0x000000000000794d */ /* 0x000fea0003800000 */
.L_x_2528:
[----:B------:R-:W-:Y:S02]  /*9ae0*/  IMAD.MOV.U32 R13, RZ, RZ, R17 ;  /* 0x000000ffff0d7224 */ /* 0x000fe400078e0011 */
[----:B------:R-:W-:Y:S02]  /*9af0*/  IMAD.MOV.U32 R12, RZ, RZ, RZ ;  /* 0x000000ffff0c7224 */ /* 0x000fe400078e00ff */
[----:B------:R-:W-:Y:S02]  /*9b00*/  IMAD.MOV.U32 R11, RZ, RZ, 0x1f ;  /* 0x0000001fff0b7424 */ /* 0x000fe400078e00ff */
[----:B------:R-:W-:-:S07]  /*9b10*/  IMAD.MOV.U32 R15, RZ, RZ, -0x1 ;  /* 0xffffffffff0f7424 */ /* 0x000fce00078e00ff */
[----:B------:R-:W-:Y:S05]  /*9b20*/  WARPSYNC.COLLECTIVE R15, `(.L_x_2631) ;  /* 0x000000000f087348 */ /* 0x000fea0003c00000 */
[----:B------:R1:W2:Y:S02]  /*9b30*/  SHFL.IDX P6, R14, R13, R12, R11 ;  /* 0x0000000c0d0e7389 */ /* 0x0002a400000c000b */
[----:B-12---:R-:W-:Y:S01]  /*9b40*/  ENDCOLLECTIVE ;  /* 0x000000000000791b */ /* 0x006fe20003800000 */
.L_x_2631:
[----:B------:R-:W-:Y:S05]  /*9b50*/  BRA `(.L_x_2632) ;  /* 0xffffff7400b47947 */ /* 0x000fea000383ffff */
.L_x_2530:
[----:B--2---:R2:W3:Y:S02]  /*9b60*/  SYNCS.PHASECHK.TRANS64.TRYWAIT P0, [R235+URZ+0x26800], R4 ;  /* 0x02680004eb0075a7 */ /* 0x0044e4000800017f */
[----:B---3--:R-:W-:Y:S05]  /*9b70*/  @!P0 NANOSLEEP.SYNCS 0x989680 ;  /* 0x009896800000895d */ /* 0x008fea0003900000 */
[----:B------:R-:W3:Y:S02]  /*9b80*/  @!P0 SYNCS.PHASECHK.TRANS64 P0, [R235+URZ+0x26800], R4 ;  /* 0x02680004eb0085a7 */ /* 0x000ee4000800007f */
[----:B---3--:R-:W-:Y:S05]  /*9b90*/  @!P0 BRA `(.L_x_2530) ;  /* 0xfffffffc00f08947 */ /* 0x008fea000383ffff */
[----:B------:R-:W-:Y:S05]  /*9ba0*/  BRA `(.L_x_2529) ;  /* 0xffffff7400dc7947 */ /* 0x000fea000383ffff */
.L_x_2535:
[----:B--2---:R-:W-:-:S04]  /*9bb0*/  IMAD.U32 R5, RZ, RZ, UR9 ;  /* 0x00000009ff057e24 */ /* 0x004fc8000f8e00ff */
[----:B------:R2:W3:Y:S03]  /*9bc0*/  SYNCS.PHASECHK.TRANS64.TRYWAIT P1, [R5+URZ+0x26810], R120 ;  /* 0x02681078050075a7 */ /* 0x0004e6000802017f */
[----:B---3--:R-:W-:Y:S05]  /*9bd0*/  @!P1 NANOSLEEP.SYNCS 0x989680 ;  /* 0x009896800000995d */ /* 0x008fea0003900000 */
[----:B------:R-:W3:Y:S02]  /*9be0*/  @!P1 SYNCS.PHASECHK.TRANS64 P1, [R5+URZ+0x26810], R120 ;  /* 0x02681078050095a7 */ /* 0x000ee4000802007f */
[----:B---3--:R-:W-:Y:S05]  /*9bf0*/  @!P1 BRA `(.L_x_2535) ;  /* 0xfffffffc00ec9947 */ /* 0x008fea000383ffff */
[----:B------:R-:W-:Y:S05]  /*9c00*/  BRA `(.L_x_2534) ;  /* 0xffffff8000387947 */ /* 0x000fea000383ffff */
.L_x_2539:
[----:B------:R-:W-:-:S04]  /*9c10*/  IMAD.U32 R121, RZ, RZ, UR9 ;  /* 0x00000009ff797e24 */ /* 0x000fc8000f8e00ff */
[----:B------:R1:W1:Y:S03]  /*9c20*/  SYNCS.PHASECHK.TRANS64.TRYWAIT P1, [R121+URZ+0x26830], R120 ;  /* 0x02683078790075a7 */ /* 0x000266000802017f */
[----:B-1----:R-:W-:Y:S05]  /*9c30*/  @!P1 NANOSLEEP.SYNCS 0x989680 ;  /* 0x009896800000995d */ /* 0x002fea0003900000 */
[----:B------:R-:W1:Y:S02]  /*9c40*/  @!P1 SYNCS.PHASECHK.TRANS64 P1, [R121+URZ+0x26830], R120 ;  /* 0x02683078790095a7 */ /* 0x000e64000802007f */
[----:B-1----:R-:W-:Y:S05]  /*9c50*/  @!P1 BRA `(.L_x_2539) ;  /* 0xfffffffc00ec9947 */ /* 0x002fea000383ffff */
[----:B------:R-:W-:Y:S05]  /*9c60*/  BRA `(.L_x_2538) ;  /* 0xffffff8400fc7947 */ /* 0x000fea000383ffff */
.L_x_2546:
[----:B------:R-:W-:Y:S01]  /*9c70*/  BSSY B0, `(.L_x_2633) ;  /* 0x0000005000007945 */ /* 0x000fe20003800000 */
[----:B------:R-:W-:-:S07]  /*9c80*/  IMAD.MOV.U32 R15, RZ, RZ, -0x1 ;  /* 0xffffffffff0f7424 */ /* 0x000fce00078e00ff */
[----:B-1----:R-:W-:Y:S05]  /*9c90*/  WARPSYNC.COLLECTIVE R15, `(.L_x_2634) ;  /* 0x000000000f087348 */ /* 0x002fea0003c00000 */
[----:B------:R-:W-:Y:S01]  /*9ca0*/  NOP ;  /* 0x0000000000007918 */ /* 0x000fe20000000000 */
[----:B-1----:R-:W-:Y:S01]  /*9cb0*/  ENDCOLLECTIVE ;  /* 0x000000000000791b */ /* 0x002fe20003800000 */
.L_x_2634:
[----:B------:R-:W-:Y:S05]  /*9cc0*/  BSYNC B0 ;  /* 0x0000000000007941 */ /* 0x000fea0003800000 */
.L_x_2633:
[----:B------:R-:W-:Y:S05]  /*9cd0*/  BRA `(.L_x_2635) ;  /* 0xffffffb400c07947 */ /* 0x000fea000383ffff */
.L_x_2555:
[----:B------:R-:W-:Y:S01]  /*9ce0*/  BSSY B0, `(.L_x_2636) ;  /* 0x0000005000007945 */ /* 0x000fe20003800000 */
[----:B------:R-:W-:-:S07]  /*9cf0*/  IMAD.MOV.U32 R15, RZ, RZ, -0x1 ;  /* 0xffffffffff0f7424 */ /* 0x000fce00078e00ff */
[----:B-12---:R-:W-:Y:S05]  /*9d00*/  WARPSYNC.COLLECTIVE R15, `(.L_x_2637) ;  /* 0x000000000f087348 */ /* 0x006fea0003c00000 */
[----:B------:R-:W-:Y:S01]  /*9d10*/  NOP ;  /* 0x0000000000007918 */ /* 0x000fe20000000000 */
[----:B-12---:R-:W-:Y:S01]  /*9d20*/  ENDCOLLECTIVE ;  /* 0x000000000000791b */ /* 0x006fe20003800000 */
.L_x_2637:
[----:B------:R-:W-:Y:S05]  /*9d30*/  BSYNC B0 ;  /* 0x0000000000007941 */ /* 0x000fea0003800000 */
.L_x_2636:
[----:B------:R-:W-:Y:S05]  /*9d40*/  BRA `(.L_x_2638) ;  /* 0xffffffb800b07947 */ /* 0x000fea000383ffff */
.L_x_2566:
[----:B------:R-:W-:Y:S01]  /*9d50*/  BSSY B0, `(.L_x_2639) ;  /* 0x0000005000007945 */ /* 0x000fe20003800000 */
[----:B------:R-:W-:-:S07]  /*9d60*/  IMAD.MOV.U32 R15, RZ, RZ, -0x1 ;  /* 0xffffffffff0f7424 */ /* 0x000fce00078e00ff */
[----:B------:R-:W-:Y:S05]  /*9d70*/  WARPSYNC.COLLECTIVE R15, `(.L_x_2640) ;  /* 0x000000000f087348 */ /* 0x000fea0003c00000 */
[----:B------:R-:W-:Y:S01]  /*9d80*/  NOP ;  /* 0x0000000000007918 */ /* 0x000fe20000000000 */
[----:B------:R-:W-:Y:S01]  /*9d90*/  ENDCOLLECTIVE ;  /* 0x000000000000791b */ /* 0x000fe20003800000 */
.L_x_2640:
[----:B------:R-:W-:Y:S05]  /*9da0*/  BSYNC B0 ;  /* 0x0000000000007941 */ /* 0x000fea0003800000 */
.L_x_2639:
[----:B------:R-:W-:Y:S05]  /*9db0*/  BRA `(.L_x_2641) ;  /* 0xffffffc400307947 */ /* 0x000fea000383ffff */
.L_x_2579:
[----:B------:R-:W-:Y:S01]  /*9dc0*/  BSSY B0, `(.L_x_2642) ;  /* 0x0000005000007945 */ /* 0x000fe20003800000 */
[----:B------:R-:W-:-:S07]  /*9dd0*/  IMAD.MOV.U32 R15, RZ, RZ, -0x1 ;  /* 0xffffffffff0f7424 */ /* 0x000fce00078e00ff */
[----:B------:R-:W-:Y:S05]  /*9de0*/  WARPSYNC.COLLECTIVE R15, `(.L_x_2643) ;  /* 0x000000000f087348 */ /* 0x000fea0003c00000 */
[----:B------:R-:W-:Y:S01]  /*9df0*/  NOP ;  /* 0x0000000000007918 */ /* 0x000fe20000000000 */
[----:B------:R-:W-:Y:S01]  /*9e00*/  ENDCOLLECTIVE ;  /* 0x000000000000791b */ /* 0x000fe20003800000 */
.L_x_2643:
[----:B------:R-:W-:Y:S05]  /*9e10*/  BSYNC B0 ;  /* 0x0000000000007941 */ /* 0x000fea0003800000 */
.L_x_2642:
[----:B------:R-:W-:Y:S05]  /*9e20*/  BRA `(.L_x_2644) ;  /* 0xffffffc800d07947 */ /* 0x000fea000383ffff */
.L_x_2591:
[----:B------:R-:W-:Y:S01]  /*9e30*/  BSSY B0, `(.L_x_2645) ;  /* 0x0000005000007945 */ /* 0x000fe20003800000 */
[----:B------:R-:W-:-:S07]  /*9e40*/  IMAD.MOV.U32 R15, RZ, RZ, -0x1 ;  /* 0xffffffffff0f7424 */ /* 0x000fce00078e00ff */
[----:B------:R-:W-:Y:S05]  /*9e50*/  WARPSYNC.COLLECTIVE R15, `(.L_x_2646) ;  /* 0x000000000f087348 */ /* 0x000fea0003c00000 */
[----:B------:R-:W-:Y:S01]  /*9e60*/  NOP ;  /* 0x0000000000007918 */ /* 0x000fe20000000000 */
[----:B------:R-:W-:Y:S01]  /*9e70*/  ENDCOLLECTIVE ;  /* 0x000000000000791b */ /* 0x000fe20003800000 */
.L_x_2646:
[----:B------:R-:W-:Y:S05]  /*9e80*/  BSYNC B0 ;  /* 0x0000000000007941 */ /* 0x000fea0003800000 */
.L_x_2645:
[----:B------:R-:W-:Y:S05]  /*9e90*/  BRA `(.L_x_2647) ;  /* 0xffffffd0000c7947 */ /* 0x000fea000383ffff */
.L_x_2605:
[----:B-1----:R1:W2:Y:S02]  /*9ea0*/  SYNCS.PHASECHK.TRANS64.TRYWAIT P0, [R16+URZ+0x26820], R3 ;  /* 0x02682003100075a7 */ /* 0x0022a4000800017f */
[----:B--2---:R-:W-:Y:S05]  /*9eb0*/  @!P0 NANOSLEEP.SYNCS 0x989680 ;  /* 0x009896800000895d */ /* 0x004fea0003900000 */
[----:B------:R-:W2:Y:S02]  /*9ec0*/  @!P0 SYNCS.PHASECHK.TRANS64 P0, [R16+URZ+0x26820], R3 ;  /* 0x02682003100085a7 */ /* 0x000ea4000800007f */
[----:B--2---:R-:W-:Y:S05]  /*9ed0*/  @!P0 BRA `(.L_x_2605) ;  /* 0xfffffffc00f08947 */ /* 0x004fea000383ffff */
[----:B------:R-:W-:Y:S05]  /*9ee0*/  BRA `(.L_x_2648) ;  /* 0xffffffd800887947 */ /* 0x000fea000383ffff */
.L_x_2609:
[----:B-1----:R1:W3:Y:S02]  /*9ef0*/  SYNCS.PHASECHK.TRANS64.TRYWAIT P1, [R16+URZ+0x26840], R21 ;  /* 0x02684015100075a7 */ /* 0x0022e4000802017f */
[----:B---3--:R-:W-:Y:S05]  /*9f00*/  @!P1 NANOSLEEP.SYNCS 0x989680 ;  /* 0x009896800000995d */ /* 0x008fea0003900000 */
[----:B------:R-:W3:Y:S02]  /*9f10*/  @!P1 SYNCS.PHASECHK.TRANS64 P1, [R16+URZ+0x26840], R21 ;  /* 0x02684015100095a7 */ /* 0x000ee4000802007f */
[----:B---3--:R-:W-:Y:S05]  /*9f20*/  @!P1 BRA `(.L_x_2609) ;  /* 0xfffffffc00f09947 */ /* 0x008fea000383ffff */
[----:B------:R-:W-:Y:S05]  /*9f30*/  BRA `(.L_x_2649) ;  /* 0xffffffe000b47947 */ /* 0x000fea000383ffff */
.L_x_2611:
[----:B--2---:R2:W3:Y:S02]  /*9f40*/  SYNCS.PHASECHK.TRANS64.TRYWAIT P1, [R16+URZ+0x26828], R21 ;  /* 0x02682815100075a7 */ /* 0x0044e4000802017f */
[----:B---3--:R-:W-:Y:S05]  /*9f50*/  @!P1 NANOSLEEP.SYNCS 0x989680 ;  /* 0x009896800000995d */ /* 0x008fea0003900000 */
[----:B------:R-:W3:Y:S02]  /*9f60*/  @!P1 SYNCS.PHASECHK.TRANS64 P1, [R16+URZ+0x26828], R21 ;  /* 0x02682815100095a7 */ /* 0x000ee4000802007f */
[----:B---3--:R-:W-:Y:S05]  /*9f70*/  @!P1 BRA `(.L_x_2611) ;  /* 0xfffffffc00f09947 */ /* 0x008fea000383ffff */
[----:B------:R-:W-:Y:S05]  /*9f80*/  BRA `(.L_x_2650) ;  /* 0xffffffe400647947 */ /* 0x000fea000383ffff */
.L_x_2613:
[----:B---3--:R3:W4:Y:S02]  /*9f90*/  SYNCS.PHASECHK.TRANS64.TRYWAIT P1, [R16+URZ+0x26848], R21 ;  /* 0x02684815100075a7 */ /* 0x008724000802017f */
[----:B----4-:R-:W-:Y:S05]  /*9fa0*/  @!P1 NANOSLEEP.SYNCS 0x989680 ;  /* 0x009896800000995d */ /* 0x010fea0003900000 */
[----:B------:R-:W4:Y:S02]  /*9fb0*/  @!P1 SYNCS.PHASECHK.TRANS64 P1, [R16+URZ+0x26848], R21 ;  /* 0x02684815100095a7 */ /* 0x000f24000802007f */
[----:B----4-:R-:W-:Y:S05]  /*9fc0*/  @!P1 BRA `(.L_x_2613) ;  /* 0xfffffffc00f09947 */ /* 0x010fea000383ffff */
[----:B------:R-:W-:Y:S05]  /*9fd0*/  BRA `(.L_x_2651) ;  /* 0xffffffe800147947 */ /* 0x000fea000383ffff */
.L_x_2615:
[----:B------:R-:W-:-:S07]  /*9fe0*/  SHF.L.U32 R5, R11, 0x1f, RZ ;  /* 0x0000001f0b057819 */ /* 0x000fce00000006ff */
.L_x_2652:
[----:B------:R1:W1:Y:S02]  /*9ff0*/  SYNCS.PHASECHK.TRANS64.TRYWAIT P1, [R16+URZ+0x26820], R5 ;  /* 0x02682005100075a7 */ /* 0x000264000802017f */
[----:B-1----:R-:W-:Y:S05]  /*a000*/  @!P1 NANOSLEEP.SYNCS 0x989680 ;  /* 0x009896800000995d */ /* 0x002fea0003900000 */
[----:B------:R-:W1:Y:S02]  /*a010*/  @!P1 SYNCS.PHASECHK.TRANS64 P1, [R16+URZ+0x26820], R5 ;  /* 0x02682005100095a7 */ /* 0x000e64000802007f */
[----:B-1----:R-:W-:Y:S05]  /*a020*/  @!P1 BRA `(.L_x_2652) ;  /* 0xfffffffc00f09947 */ /* 0x002fea000383ffff */
[----:B------:R-:W-:Y:S05]  /*a030*/  BRA `(.L_x_2653) ;  /* 0xffffffe800ac7947 */ /* 0x000fea000383ffff */
.L_x_2618:
[----:B-1----:R1:W2:Y:S02]  /*a040*/  SYNCS.PHASECHK.TRANS64.TRYWAIT P1, [R16+URZ+0x26840], R13 ;  /* 0x0268400d100075a7 */ /* 0x0022a4000802017f */
[----:B--2---:R-:W-:Y:S05]  /*a050*/  @!P1 NANOSLEEP.SYNCS 0x989680 ;  /* 0x009896800000995d */ /* 0x004fea0003900000 */
[----:B------:R-:W2:Y:S02]  /*a060*/  @!P1 SYNCS.PHASECHK.TRANS64 P1, [R16+URZ+0x26840], R13 ;  /* 0x0268400d100095a7 */ /* 0x000ea4000802007f */
[----:B--2---:R-:W-:Y:S05]  /*a070*/  @!P1 BRA `(.L_x_2618) ;  /* 0xfffffffc00f09947 */ /* 0x004fea000383ffff */
[----:B------:R-:W-:Y:S05]  /*a080*/  BRA `(.L_x_2654) ;  /* 0xffffffec00807947 */ /* 0x000fea000383ffff */
.L_x_2620:
[----:B--2---:R2:W1:Y:S02]  /*a090*/  SYNCS.PHASECHK.TRANS64.TRYWAIT P1, [R16+URZ+0x26828], R13 ;  /* 0x0268280d100075a7 */ /* 0x004464000802017f */
[----:B-1----:R-:W-:Y:S05]  /*a0a0*/  @!P1 NANOSLEEP.SYNCS 0x989680 ;  /* 0x009896800000995d */ /* 0x002fea0003900000 */
[----:B------:R-:W1:Y:S02]  /*a0b0*/  @!P1 SYNCS.PHASECHK.TRANS64 P1, [R16+URZ+0x26828], R13 ;  /* 0x0268280d100095a7 */ /* 0x000e64000802007f */
[----:B-1----:R-:W-:Y:S05]  /*a0c0*/  @!P1 BRA `(.L_x_2620) ;  /* 0xfffffffc00f09947 */ /* 0x002fea000383ffff */
[----:B------:R-:W-:Y:S05]  /*a0d0*/  BRA `(.L_x_2655) ;  /* 0xfffffff000247947 */ /* 0x000fea000383ffff */
.L_x_2622:
[----:B------:R1:W1:Y:S02]  /*a0e0*/  SYNCS.PHASECHK.TRANS64.TRYWAIT P0, [R3+URZ+0x26840], R0 ;  /* 0x02684000030075a7 */ /* 0x000264000800017f */
[----:B-1----:R-:W-:Y:S05]  /*a0f0*/  @!P0 NANOSLEEP.SYNCS 0x989680 ;  /* 0x009896800000895d */ /* 0x002fea0003900000 */
[----:B------:R-:W1:Y:S02]  /*a100*/  @!P0 SYNCS.PHASECHK.TRANS64 P0, [R3+URZ+0x26840], R0 ;  /* 0x02684000030085a7 */ /* 0x000e64000800007f */
[----:B-1----:R-:W-:Y:S05]  /*a110*/  @!P0 BRA `(.L_x_2622) ;  /* 0xfffffffc00f08947 */ /* 0x002fea000383ffff */
[----:B------:R-:W-:Y:S05]  /*a120*/  BRA `(.L_x_2656) ;  /* 0xfffffff000f47947 */ /* 0x000fea000383ffff */
.L_x_2624:
[----:B------:R-:W-:Y:S01]  /*a130*/  BSSY B0, `(.L_x_2657) ;  /* 0x0000006000007945 */ /* 0x000fe20003800000 */
[----:B------:R-:W-:-:S07]  /*a140*/  IMAD.MOV.U32 R15, RZ, RZ, -0x1 ;  /* 0xffffffffff0f7424 */ /* 0x000fce00078e00ff */
[----:B------:R-:W-:Y:S05]  /*a150*/  WARPSYNC.COLLECTIVE R15, `(.L_x_2658) ;  /* 0x000000000f0c7348 */ /* 0x000fea0003c00000 */
[----:B------:R-:W-:Y:S02]  /*a160*/  ELECT P6, UR62, PT ;  /* 0x00000000003e782f */ /* 0x000fe400038c0000 */
[----:B------:R-:W-:Y:S01]  /*a170*/  MOV R14, UR62 ;  /* 0x0000003e000e7c02 */ /* 0x000fe20008000f00 */
[----:B------:R-:W-:Y:S10]  /*a180*/  ENDCOLLECTIVE ;  /* 0x000000000000791b */ /* 0x000ff40003800000 */
.L_x_2658:
[----:B------:R-:W-:Y:S05]  /*a190*/  BSYNC B0 ;  /* 0x0000000000007941 */ /* 0x000fea0003800000 */
.L_x_2657:
[----:B------:R-:W-:Y:S05]  /*a1a0*/  BRA `(.L_x_2659) ;  /* 0xfffffff400bc7947 */ /* 0x000fea000383ffff */
.L_x_2626:
[----:B-1----:R1:W2:Y:S02]  /*a1b0*/  SYNCS.PHASECHK.TRANS64.TRYWAIT P0, [R6+URZ], R5 ;  /* 0x00000005060075a7 */ /* 0x0022a4000800017f */
[----:B--2---:R-:W-:Y:S05]  /*a1c0*/  @!P0 NANOSLEEP.SYNCS 0x989680 ;  /* 0x009896800000895d */ /* 0x004fea0003900000 */
[----:B------:R-:W2:Y:S02]  /*a1d0*/  @!P0 SYNCS.PHASECHK.TRANS64 P0, [R6+URZ], R5 ;  /* 0x00000005060085a7 */ /* 0x000ea4000800007f */
[----:B--2---:R-:W-:Y:S05]  /*a1e0*/  @!P0 BRA `(.L_x_2626) ;  /* 0xfffffffc00f08947 */ /* 0x004fea000383ffff */
[----:B------:R-:W-:Y:S05]  /*a1f0*/  BRA `(.L_x_2660) ;  /* 0xfffffff400fc7947 */ /* 0x000fea000383ffff */
.L_x_2627:
[----:B--2---:R2:W3:Y:S02]  /*a200*/  SYNCS.PHASECHK.TRANS64.TRYWAIT P0, [R3+URZ], R2 ;  /* 0x00000002030075a7 */ /* 0x0044e4000800017f */
[----:B---3--:R-:W-:Y:S05]  /*a210*/  @!P0 NANOSLEEP.SYNCS 0x989680 ;  /* 0x009896800000895d */ /* 0x008fea0003900000 */
[----:B------:R-:W3:Y:S02]  /*a220*/  @!P0 SYNCS.PHASECHK.TRANS64 P0, [R3+URZ], R2 ;  /* 0x00000002030085a7 */ /* 0x000ee4000800007f */
[----:B---3--:R-:W-:Y:S05]  /*a230*/  @!P0 BRA `(.L_x_2627) ;  /* 0xfffffffc00f08947 */ /* 0x008fea000383ffff */
[----:B------:R-:W-:Y:S05]  /*a240*/  BRA `(.L_x_2661) ;  /* 0xfffffff400f07947 */ /* 0x000fea000383ffff */
.L_x_2629:
[----:B--2---:R2:W3:Y:S02]  /*a250*/  SYNCS.PHASECHK.TRANS64.TRYWAIT P0, [R0+URZ], R5 ;  /* 0x00000005000075a7 */ /* 0x0044e4000800017f */
[----:B---3--:R-:W-:Y:S05]  /*a260*/  @!P0 NANOSLEEP.SYNCS 0x989680 ;  /* 0x009896800000895d */ /* 0x008fea0003900000 */
[----:B------:R-:W3:Y:S02]  /*a270*/  @!P0 SYNCS.PHASECHK.TRANS64 P0, [R0+URZ], R5 ;  /* 0x00000005000085a7 */ /* 0x000ee4000800007f */
[----:B---3--:R-:W-:Y:S05]  /*a280*/  @!P0 BRA `(.L_x_2629) ;  /* 0xfffffffc00f08947 */ /* 0x008fea000383ffff */
[----:B------:R-:W-:Y:S05]  /*a290*/  BRA `(.L_x_2662) ;  /* 0xfffffff400f47947 */ /* 0x000fea000383ffff */
.L_x_2663:
        /* <DEDUP_REMOVED lines=14> */
.L_x_3312:


//--------------------- .text._ZN7cutlass13device_kernelIN5flash22FlashAttnBwdPreprocessIN4cute5tupleIJNS3_1CILi64EEENS5_ILi96EEEEEENS_10bfloat16_tEfNS_4arch4Sm90ELb1ELb0EEEEEvNT_6ParamsE --------------------------
	.section	.text._ZN7cutlass13device_kernelIN5flash22FlashAttnBwdPreprocessIN4cute5tupleIJNS3_1CILi64EEENS5_ILi96EEEEEENS_10bfloat16_tEfNS_4arch4Sm90ELb1ELb0EEEEEvNT_6ParamsE,"ax",@progbits
	.align	128
.text._ZN7cutlass13device_kernelIN5flash22FlashAttnBwdPreprocessIN4cute5tupleIJNS3_1CILi64EEENS5_ILi96EEEEEENS_10bfloat16_tEfNS_4arch4Sm90ELb1ELb0EEEEEvNT_6ParamsE:
        .type           _ZN7cutlass13device_kernelIN5flash22FlashAttnBwdPreprocessIN4cute5tupleIJNS3_1CILi64EEENS5_ILi96EEEEEENS_10bfloat16_tEfNS_4arch4Sm90ELb1ELb0EEEEEvNT_6ParamsE,@function
        .size           _ZN7cutlass13device_kernelIN5flash22FlashAttnBwdPreprocessIN4cute5tupleIJNS3_1CILi64EEENS5_ILi96EEEEEENS_10bfloat16_tEfNS_4arch4Sm90ELb1ELb0EEEEEvNT_6ParamsE,(.L_x_3313 - _ZN7cutlass13device_kernelIN5flash22FlashAttnBwdPreprocessIN4cute5tupleIJNS3_1CILi64EEENS5_ILi96EEEEEENS_10bfloat16_tEfNS_4arch4Sm90ELb1ELb0EEEEEvNT_6ParamsE)
        .other          _ZN7cutlass13device_kernelIN5flash22FlashAttnBwdPreprocessIN4cute5tupleIJNS3_1CILi64EEENS5_ILi96EEEEEENS_10bfloat16_tEfNS_4arch4Sm90ELb1ELb0EEEEEvNT_6ParamsE,@"STO_CUDA_ENTRY STV_DEFAULT"
_ZN7cutlass13device_kernelIN5flash22FlashAttnBwdPreprocessIN4cute5tupleIJNS3_1CILi64EEENS5_ILi96EEEEEENS_10bfloat16_tEfNS_4arch4Sm90ELb1ELb0EEEEEvNT_6ParamsE:
[----:B------:R-:W-:Y:S01]  /*0000*/  LDC R1, c[0x0][0x28] ;  /* 0x00000a00ff017b82 */ /* 0x000fe20000000800 */
[----:B------:R-:W0:Y:S01]  /*0010*/  S2R R33, SR_CTAID.X ;  /* 0x0000000000217919 */ /* 0x000e220000002500 */
[----:B------:R-:W-:-:S06]  /*0020*/  ULDC UR4, c[0x0][0x218] ;  /* 0x0000860000047ab9 */ /* 0x000fcc0000000800 */
[----:B------:R-:W1:Y:S01]  /*0030*/  S2UR UR8, SR_CTAID.Y ;  /* 0x00000000000879c3 */ /* 0x000e620000002600 */
[----:B------:R-:W-:Y:S01]  /*0040*/  IMAD.MOV.U32 R30, RZ, RZ, 0x7f800000 ;  /* 0x7f800000ff1e7424 */ /* 0x000fe200078e00ff */
[----:B------:R-:W2:Y:S01]  /*0050*/  S2R R28, SR_TID.X ;  /* 0x00000000001c7919 */ /* 0x000ea20000002100 */
[----:B------:R-:W-:-:S05]  /*0060*/  ULDC.64 UR6, c[0x0][0x208] ;  /* 0x0000820000067ab9 */ /* 0x000fca0000000a00 */
[----:B------:R-:W3:Y:S01]  /*0070*/  S2UR UR9, SR_CTAID.Z ;  /* 0x00000000000979c3 */ /* 0x000ee20000002700 */
[----:B-1----:R-:W-:Y:S01]  /*0080*/  USHF.R.S32.HI UR10, URZ, 0x1f, UR8 ;  /* 0x0000001f3f0a7899 */ /* 0x002fe20008011408 */
[----:B0-----:R-:W-:Y:S01]  /*0090*/  IMAD.SHL.U32 R31, R33, 0x40, RZ ;  /* 0x00000040211f7824 */ /* 0x001fe200078e00ff */
[----:B---3--:R-:W-:Y:S01]  /*00a0*/  USHF.R.S32.HI UR11, URZ, 0x1f, UR9 ;  /* 0x0000001f3f0b7899 */ /* 0x008fe20008011409 */
[----:B--2---:R-:W-:-:S03]  /*00b0*/  ISETP.GT.AND P0, PT, R28, 0x3f, PT ;  /* 0x0000003f1c00780c */ /* 0x004fc60003f04270 */
[----:B------:R-:W-:-:S04]  /*00c0*/  IADD3 R29, -R31, UR4, RZ ;  /* 0x000000041f1d7c10 */ /* 0x000fc8000fffe1ff */
[----:B------:R-:W-:-:S13]  /*00d0*/  ISETP.GE.OR P1, PT, R28, R29, P0 ;  /* 0x0000001d1c00720c */ /* 0x000fda0000726670 */
[----:B------:R-:W0:Y:S01]  /*00e0*/  @!P1 LDC.64 R6, c[0x0][0x290] ;  /* 0x0000a400ff069b82 */ /* 0x000e220000000a00 */
[----:B------:R-:W-:Y:S02]  /*00f0*/  @!P1 SHF.R.S32.HI R0, RZ, 0x1f, R28 ;  /* 0x0000001fff009819 */ /* 0x000fe4000001141c */
[----:B------:R-:W-:-:S04]  /*0100*/  @!P1 IADD3 R2, P2, R31, R28, RZ ;  /* 0x0000001c1f029210 */ /* 0x000fc80007f5e0ff */
[----:B------:R-:W-:Y:S01]  /*0110*/  @!P1 LEA.HI.X.SX32 R3, R31, R0, 0x1, P2 ;  /* 0x000000001f039211 */ /* 0x000fe200010f0eff */
[----:B------:R-:W1:Y:S08]  /*0120*/  @!P1 LDC.64 R8, c[0x0][0x298] ;  /* 0x0000a600ff089b82 */ /* 0x000e700000000a00 */
[----:B------:R-:W2:Y:S01]  /*0130*/  @!P1 LDC.64 R20, c[0x0][0x288] ;  /* 0x0000a200ff149b82 */ /* 0x000ea20000000a00 */
[----:B0-----:R-:W-:-:S02]  /*0140*/  @!P1 IMAD R4, R6, UR10, RZ ;  /* 0x0000000a06049c24 */ /* 0x001fc4000f8e02ff */
[----:B------:R-:W-:-:S04]  /*0150*/  @!P1 IMAD.WIDE.U32 R2, R6, UR8, R2 ;  /* 0x0000000806029c25 */ /* 0x000fc8000f8e0002 */
[----:B------:R-:W-:Y:S02]  /*0160*/  @!P1 IMAD R5, R7, UR8, R4 ;  /* 0x0000000807059c24 */ /* 0x000fe4000f8e0204 */
[C---:B-1----:R-:W-:Y:S02]  /*0170*/  @!P1 IMAD R0, R8.reuse, UR11, RZ ;  /* 0x0000000b08009c24 */ /* 0x042fe4000f8e02ff */
[----:B------:R-:W-:Y:S02]  /*0180*/  @!P1 IMAD.IADD R3, R3, 0x1, R5 ;  /* 0x0000000103039824 */ /* 0x000fe400078e0205 */
[----:B------:R-:W-:Y:S02]  /*0190*/  @!P1 IMAD R5, R9, UR9, R0 ;  /* 0x0000000909059c24 */ /* 0x000fe4000f8e0200 */
[----:B------:R-:W-:-:S05]  /*01a0*/  @!P1 IMAD.WIDE.U32 R2, R8, UR9, R2 ;  /* 0x0000000908029c25 */ /* 0x000fca000f8e0002 */
[----:B------:R-:W-:Y:S02]  /*01b0*/  @!P1 IADD3 R0, R3, R5, RZ ;  /* 0x0000000503009210 */ /* 0x000fe40007ffe0ff */
[----:B------:R-:W-:Y:S02]  /*01c0*/  SHF.R.S32.HI R3, RZ, 0x1f, R28 ;  /* 0x0000001fff037819 */ /* 0x000fe4000001141c */
[C---:B--2---:R-:W-:Y:S02]  /*01d0*/  @!P1 LEA R20, P2, R2.reuse, R20, 0x2 ;  /* 0x0000001402149211 */ /* 0x044fe400078410ff */
[----:B------:R-:W-:Y:S02]  /*01e0*/  LEA.HI R3, R3, R28, RZ, 0x2 ;  /* 0x0000001c03037211 */ /* 0x000fe400078f10ff */
[----:B------:R-:W-:Y:S02]  /*01f0*/  @!P1 LEA.HI.X R21, R2, R21, R0, 0x2, P2 ;  /* 0x0000001502159211 */ /* 0x000fe400010f1400 */
[----:B------:R-:W-:-:S03]  /*0200*/  SHF.R.S32.HI R2, RZ, 0x2, R3 ;  /* 0x00000002ff027819 */ /* 0x000fc60000011403 */
[----:B------:R0:W5:Y:S01]  /*0210*/  @!P1 LDG.E R30, desc[UR6][R20.64] ;  /* 0x00000006141e9981 */ /* 0x000162000c1e1900 */
[----:B------:R-:W-:Y:S01]  /*0220*/  ISETP.GE.AND P1, PT, R2, R29, PT ;  /* 0x0000001d0200720c */ /* 0x000fe20003f26270 */
[----:B------:R-:W-:Y:S01]  /*0230*/  BSSY B0, `(.L_x_2664) ;  /* 0x000002f000007945 */ /* 0x000fe20003800000 */
[----:B------:R-:W-:Y:S02]  /*0240*/  LOP3.LUT R35, R3, 0xfffffffc, RZ, 0xc0, !PT ;  /* 0xfffffffc03237812 */ /* 0x000fe400078ec0ff */
        /* <DEDUP_REMOVED lines=9> */
[----:B0-----:R-:W-:-:S02]  /*02e0*/  CS2R R20, SRZ ;  /* 0x0000000000147805 */ /* 0x001fc4000001ff00 */
[----:B------:R-:W-:Y:S02]  /*02f0*/  CS2R R22, SRZ ;  /* 0x0000000000167805 */ /* 0x000fe4000001ff00 */
[----:B------:R-:W-:Y:S02]  /*0300*/  SHF.R.S32.HI R3, RZ, 0x1f, R2 ;  /* 0x0000001fff037819 */ /* 0x000fe40000011402 */
[----:B------:R-:W-:Y:S01]  /*0310*/  CS2R R26, SRZ ;  /* 0x00000000001a7805 */ /* 0x000fe2000001ff00 */
[----:B------:R-:W-:Y:S01]  /*0320*/  IMAD.IADD R0, R28, 0x1, -R35 ;  /* 0x000000011c007824 */ /* 0x000fe200078e0a23 */
[----:B------:R-:W-:Y:S06]  /*0330*/  @P1 BRA `(.L_x_2665) ;  /* 0x0000000000781947 */ /* 0x000fec0003800000 */
[----:B------:R-:W0:Y:S01]  /*0340*/  LDC.64 R38, c[0x0][0x230] ;  /* 0x00008c00ff267b82 */ /* 0x000e220000000a00 */
[----:B------:R-:W-:Y:S01]  /*0350*/  SHF.L.U32 R34, R0, 0x3, RZ ;  /* 0x0000000300227819 */ /* 0x000fe200000006ff */
[----:B------:R-:W-:Y:S01]  /*0360*/  ULDC.64 UR12, c[0x0][0x228] ;  /* 0x00008a00000c7ab9 */ /* 0x000fe20000000a00 */
[----:B------:R-:W-:Y:S02]  /*0370*/  ULDC UR5, c[0x0][0x21c] ;  /* 0x0000870000057ab9 */ /* 0x000fe40000000800 */
[----:B------:R-:W-:Y:S01]  /*0380*/  SHF.R.S32.HI R35, RZ, 0x1f, R34 ;  /* 0x0000001fff237819 */ /* 0x000fe20000011422 */
[C---:B------:R-:W-:Y:S01]  /*0390*/  VIADD R40, R34.reuse, 0x40 ;  /* 0x0000004022287836 */ /* 0x040fe20000000000 */
[----:B------:R-:W-:Y:S01]  /*03a0*/  ISETP.GE.AND P2, PT, R34, UR5, PT ;  /* 0x0000000522007c0c */ /* 0x000fe2000bf46270 */
[----:B------:R-:W1:Y:S03]  /*03b0*/  LDC.64 R36, c[0x0][0x238] ;  /* 0x00008e00ff247b82 */ /* 0x000e660000000a00 */
[----:B------:R-:W-:Y:S01]  /*03c0*/  ISETP.GE.AND P4, PT, R40, UR5, PT ;  /* 0x0000000528007c0c */ /* 0x000fe2000bf86270 */
[----:B0-----:R-:W-:-:S04]  /*03d0*/  IMAD R32, R38, UR10, RZ ;  /* 0x0000000a26207c24 */ /* 0x001fc8000f8e02ff */
[----:B------:R-:W-:Y:S02]  /*03e0*/  IMAD R41, R39, UR8, R32 ;  /* 0x0000000827297c24 */ /* 0x000fe4000f8e0220 */
[----:B------:R-:W-:-:S04]  /*03f0*/  IMAD.WIDE.U32 R38, R38, UR8, R34 ;  /* 0x0000000826267c25 */ /* 0x000fc8000f8e0022 */
[----:B-1----:R-:W-:Y:S02]  /*0400*/  IMAD R32, R36, UR11, RZ ;  /* 0x0000000b24207c24 */ /* 0x002fe4000f8e02ff */
[----:B------:R-:W-:Y:S02]  /*0410*/  IMAD.IADD R39, R39, 0x1, R41 ;  /* 0x0000000127277824 */ /* 0x000fe400078e0229 */
[----:B------:R-:W-:Y:S01]  /*0420*/  IMAD R35, R37, UR9, R32 ;  /* 0x0000000925237c24 */ /* 0x000fe2000f8e0220 */
[----:B------:R-:W-:Y:S01]  /*0430*/  IADD3 R32, R34, 0x20, RZ ;  /* 0x0000002022207810 */ /* 0x000fe20007ffe0ff */
[----:B------:R-:W-:-:S03]  /*0440*/  IMAD.WIDE.U32 R38, R36, UR9, R38 ;  /* 0x0000000924267c25 */ /* 0x000fc6000f8e0026 */
[----:B------:R-:W-:Y:S01]  /*0450*/  ISETP.GE.AND P3, PT, R32, UR5, PT ;  /* 0x0000000520007c0c */ /* 0x000fe2000bf66270 */
[----:B------:R-:W-:-:S04]  /*0460*/  IMAD.WIDE R36, R33, 0x40, R2 ;  /* 0x0000004021247825 */ /* 0x000fc800078e0202 */
[----:B------:R-:W-:Y:S02]  /*0470*/  IMAD.IADD R39, R39, 0x1, R35 ;  /* 0x0000000127277824 */ /* 0x000fe400078e0223 */
[----:B------:R-:W-:-:S04]  /*0480*/  IMAD R35, R37, UR12, RZ ;  /* 0x0000000c25237c24 */ /* 0x000fc8000f8e02ff */
[C---:B------:R-:W-:Y:S02]  /*0490*/  IMAD R35, R36.reuse, UR13, R35 ;  /* 0x0000000d24237c24 */ /* 0x040fe4000f8e0223 */
[----:B------:R-:W-:Y:S01]  /*04a0*/  IMAD.WIDE.U32 R36, R36, UR12, R38 ;  /* 0x0000000c24247c25 */ /* 0x000fe2000f8e0026 */
[----:B------:R-:W-:-:S03]  /*04b0*/  ULDC.64 UR12, c[0x0][0x210] ;  /* 0x00008400000c7ab9 */ /* 0x000fc60000000a00 */
[----:B------:R-:W-:Y:S01]  /*04c0*/  IMAD.IADD R35, R37, 0x1, R35 ;  /* 0x0000000125237824 */ /* 0x000fe200078e0223 */
[----:B------:R-:W-:-:S04]  /*04d0*/  LEA R34, P5, R36, UR12, 0x1 ;  /* 0x0000000c24227c11 */ /* 0x000fc8000f8a08ff */
[----:B------:R-:W-:-:S05]  /*04e0*/  LEA.HI.X R35, R36, UR13, R35, 0x1, P5 ;  /* 0x0000000d24237c11 */ /* 0x000fca000a8f0c23 */
[----:B------:R0:W5:Y:S04]  /*04f0*/  @!P2 LDG.E.128 R4, desc[UR6][R34.64] ;  /* 0x000000062204a981 */ /* 0x000168000c1e1d00 */
[----:B------:R0:W5:Y:S04]  /*0500*/  @!P3 LDG.E.128 R8, desc[UR6][R34.64+0x40] ;  /* 0x000040062208b981 */ /* 0x000168000c1e1d00 */
[----:B------:R0:W5:Y:S02]  /*0510*/  @!P4 LDG.E.128 R20, desc[UR6][R34.64+0x80] ;  /* 0x000080062214c981 */ /* 0x000164000c1e1d00 */
.L_x_2665:
[----:B------:R-:W-:Y:S05]  /*0520*/  BSYNC B0 ;  /* 0x0000000000007941 */ /* 0x000fea0003800000 */
.L_x_2664:
[----:B------:R-:W-:Y:S04]  /*0530*/  BSSY B0, `(.L_x_2666) ;  /* 0x0000020000007945 */ /* 0x000fe80003800000 */
[----:B------:R-:W-:Y:S05]  /*0540*/  @P1 BRA `(.L_x_2667) ;  /* 0x0000000000781947 */ /* 0x000fea0003800000 */
[----:B------:R-:W1:Y:S01]  /*0550*/  LDC.64 R38, c[0x0][0x250] ;  /* 0x00009400ff267b82 */ /* 0x000e620000000a00 */
[----:B0-----:R-:W-:Y:S01]  /*0560*/  SHF.L.U32 R34, R0, 0x3, RZ ;  /* 0x0000000300227819 */ /* 0x001fe200000006ff */
[----:B------:R-:W-:Y:S01]  /*0570*/  ULDC.64 UR12, c[0x0][0x248] ;  /* 0x00009200000c7ab9 */ /* 0x000fe20000000a00 */
[----:B------:R-:W-:Y:S02]  /*0580*/  ULDC UR5, c[0x0][0x21c] ;  /* 0x0000870000057ab9 */ /* 0x000fe40000000800 */
[----:B------:R-:W-:Y:S01]  /*0590*/  SHF.R.S32.HI R35, RZ, 0x1f, R34 ;  /* 0x0000001fff237819 */ /* 0x000fe20000011422 */
[C---:B------:R-:W-:Y:S01]  /*05a0*/  VIADD R40, R34.reuse, 0x40 ;  /* 0x0000004022287836 */ /* 0x040fe20000000000 */
[----:B------:R-:W-:Y:S01]  /*05b0*/  ISETP.GE.AND P2, PT, R34, UR5, PT ;  /* 0x0000000522007c0c */ /* 0x000fe2000bf46270 */
[----:B------:R-:W0:Y:S03]  /*05c0*/  LDC.64 R36, c[0x0][0x258] ;  /* 0x00009600ff247b82 */ /* 0x000e260000000a00 */
[----:B------:R-:W-:Y:S01]  /*05d0*/  ISETP.GE.AND P4, PT, R40, UR5, PT ;  /* 0x0000000528007c0c */ /* 0x000fe2000bf86270 */
[----:B-1----:R-:W-:-:S04]  /*05e0*/  IMAD R32, R38, UR10, RZ ;  /* 0x0000000a26207c24 */ /* 0x002fc8000f8e02ff */
[----:B------:R-:W-:Y:S02]  /*05f0*/  IMAD R41, R39, UR8, R32 ;  /* 0x0000000827297c24 */ /* 0x000fe4000f8e0220 */
[----:B------:R-:W-:-:S04]  /*0600*/  IMAD.WIDE.U32 R38, R38, UR8, R34 ;  /* 0x0000000826267c25 */ /* 0x000fc8000f8e0022 */
[----:B0-----:R-:W-:Y:S02]  /*0610*/  IMAD R32, R36, UR11, RZ ;  /* 0x0000000b24207c24 */ /* 0x001fe4000f8e02ff */
        /* <DEDUP_REMOVED lines=17> */
.L_x_2667:
[----:B------:R-:W-:Y:S05]  /*0730*/  BSYNC B0 ;  /* 0x0000000000007941 */ /* 0x000fea0003800000 */
.L_x_2666:
[----:B-----5:R-:W-:Y:S01]  /*0740*/  LOP3.LUT R32, R4, 0xffff0000, RZ, 0xc0, !PT ;  /* 0xffff000004207812 */ /* 0x020fe200078ec0ff */
[C---:B01----:R-:W-:Y:S01]  /*0750*/  IMAD.U32 R35, R12.reuse, 0x10000, RZ ;  /* 0x000100000c237824 */ /* 0x043fe200078e00ff */
[----:B------:R-:W-:Y:S01]  /*0760*/  LOP3.LUT R37, R12, 0xffff0000, RZ, 0xc0, !PT ;  /* 0xffff00000c257812 */ /* 0x000fe200078ec0ff */
[----:B------:R-:W-:Y:S01]  /*0770*/  IMAD.U32 R12, R5, 0x10000, RZ ;  /* 0x00010000050c7824 */ /* 0x000fe200078e00ff */
[----:B------:R-:W-:Y:S01]  /*0780*/  SHF.L.U32 R4, R4, 0x10, RZ ;  /* 0x0000001004047819 */ /* 0x000fe200000006ff */
[----:B------:R-:W-:Y:S01]  /*0790*/  BSSY B0, `(.L_x_2668) ;  /* 0x0000060000007945 */ /* 0x000fe20003800000 */
[----:B------:R-:W-:Y:S01]  /*07a0*/  ISETP.NE.AND P1, PT, R0, RZ, PT ;  /* 0x000000ff0000720c */ /* 0x000fe20003f25270 */
[----:B------:R-:W-:Y:S01]  /*07b0*/  FMUL.FTZ R39, R32, R37 ;  /* 0x0000002520277220 */ /* 0x000fe20000410000 */
[----:B------:R-:W-:Y:S01]  /*07c0*/  SHF.L.U32 R37, R13, 0x10, RZ ;  /* 0x000000100d257819 */ /* 0x000fe200000006ff */
[----:B------:R-:W-:Y:S01]  /*07d0*/  IMAD R0, R33, 0x1800, RZ ;  /* 0x0000180021007824 */ /* 0x000fe200078e02ff */
[----:B------:R-:W-:Y:S01]  /*07e0*/  LOP3.LUT R13, R13, 0xffff0000, RZ, 0xc0, !PT ;  /* 0xffff00000d0d7812 */ /* 0x000fe200078ec0ff */
[----:B------:R-:W-:Y:S01]  /*07f0*/  FFMA.FTZ R35, R4, R35, R39 ;  /* 0x0000002304237223 */ /* 0x000fe20000010027 */
[----:B------:R-:W-:Y:S01]  /*0800*/  LOP3.LUT R4, R5, 0xffff0000, RZ, 0xc0, !PT ;  /* 0xffff000005047812 */ /* 0x000fe200078ec0ff */
[----:B------:R-:W-:-:S02]  /*0810*/  IMAD.U32 R5, R6, 0x10000, RZ ;  /* 0x0001000006057824 */ /* 0x000fc400078e00ff */
[----:B------:R-:W-:Y:S01]  /*0820*/  FFMA.FTZ R35, R12, R37, R35 ;  /* 0x000000250c237223 */ /* 0x000fe20000010023 */
[----:B------:R-:W-:-:S03]  /*0830*/  IMAD.U32 R12, R14, 0x10000, RZ ;  /* 0x000100000e0c7824 */ /* 0x000fc600078e00ff */
[----:B------:R-:W-:Y:S01]  /*0840*/  FFMA.FTZ R32, R4, R13, R35 ;  /* 0x0000000d04207223 */ /* 0x000fe20000010023 */
[----:B------:R-:W-:Y:S02]  /*0850*/  LOP3.LUT R4, R6, 0xffff0000, RZ, 0xc0, !PT ;  /* 0xffff000006047812 */ /* 0x000fe400078ec0ff */
[----:B------:R-:W-:Y:S01]  /*0860*/  LOP3.LUT R13, R14, 0xffff0000, RZ, 0xc0, !PT ;  /* 0xffff00000e0d7812 */ /* 0x000fe200078ec0ff */
[----:B------:R-:W-:Y:S01]  /*0870*/  FFMA.FTZ R35, R5, R12, R32 ;  /* 0x0000000c05237223 */ /* 0x000fe20000010020 */
[----:B------:R-:W-:Y:S01]  /*0880*/  SHF.L.U32 R5, R7, 0x10, RZ ;  /* 0x0000001007057819 */ /* 0x000fe200000006ff */
[----:B------:R-:W-:Y:S01]  /*0890*/  IMAD.U32 R12, R15, 0x10000, RZ ;  /* 0x000100000f0c7824 */ /* 0x000fe200078e00ff */
[----:B------:R-:W-:Y:S01]  /*08a0*/  LOP3.LUT R6, R7, 0xffff0000, RZ, 0xc0, !PT ;  /* 0xffff000007067812 */ /* 0x000fe200078ec0ff */
[----:B------:R-:W-:Y:S01]  /*08b0*/  FFMA.FTZ R4, R4, R13, R35 ;  /* 0x0000000d04047223 */ /* 0x000fe20000010023 */
[----:B------:R-:W-:Y:S01]  /*08c0*/  LOP3.LUT R15, R15, 0xffff0000, RZ, 0xc0, !PT ;  /* 0xffff00000f0f7812 */ /* 0x000fe200078ec0ff */
[----:B------:R-:W-:Y:S01]  /*08d0*/  IMAD.U32 R7, R16, 0x10000, RZ ;  /* 0x0001000010077824 */ /* 0x000fe200078e00ff */
[----:B------:R-:W-:Y:S01]  /*08e0*/  SHF.L.U32 R13, R28, 0x2, RZ ;  /* 0x000000021c0d7819 */ /* 0x000fe200000006ff */
[----:B------:R-:W-:Y:S01]  /*08f0*/  FFMA.FTZ R5, R5, R12, R4 ;  /* 0x0000000c05057223 */ /* 0x000fe20000010004 */
[----:B------:R-:W-:-:S03]  /*0900*/  SHF.L.U32 R4, R8, 0x10, RZ ;  /* 0x0000001008047819 */ /* 0x000fc600000006ff */
[----:B------:R-:W-:Y:S01]  /*0910*/  FFMA.FTZ R15, R6, R15, R5 ;  /* 0x0000000f060f7223 */ /* 0x000fe20000010005 */
[----:B------:R-:W-:Y:S02]  /*0920*/  LOP3.LUT R5, R8, 0xffff0000, RZ, 0xc0, !PT ;  /* 0xffff000008057812 */ /* 0x000fe400078ec0ff */
[----:B------:R-:W-:Y:S01]  /*0930*/  LOP3.LUT R6, R16, 0xffff0000, RZ, 0xc0, !PT ;  /* 0xffff000010067812 */ /* 0x000fe200078ec0ff */
[----:B------:R-:W-:Y:S01]  /*0940*/  FFMA.FTZ R8, R4, R7, R15 ;  /* 0x0000000704087223 */ /* 0x000fe2000001000f */
[----:B------:R-:W-:Y:S01]  /*0950*/  SHF.L.U32 R4, R9, 0x10, RZ ;  /* 0x0000001009047819 */ /* 0x000fe200000006ff */
[C---:B------:R-:W-:Y:S01]  /*0960*/  IMAD.U32 R7, R17.reuse, 0x10000, RZ ;  /* 0x0001000011077824 */ /* 0x040fe200078e00ff */
[----:B------:R-:W-:Y:S01]  /*0970*/  LOP3.LUT R17, R17, 0xffff0000, RZ, 0xc0, !PT ;  /* 0xffff000011117812 */ /* 0x000fe200078ec0ff */
[----:B------:R-:W-:Y:S01]  /*0980*/  FFMA.FTZ R5, R5, R6, R8 ;  /* 0x0000000605057223 */ /* 0x000fe20000010008 */
[----:B------:R-:W-:Y:S02]  /*0990*/  LOP3.LUT R8, R9, 0xffff0000, RZ, 0xc0, !PT ;  /* 0xffff000009087812 */ /* 0x000fe400078ec0ff */
[----:B------:R-:W-:Y:S01]  /*09a0*/  LOP3.LUT R6, R18, 0xffff0000, RZ, 0xc0, !PT ;  /* 0xffff000012067812 */ /* 0x000fe200078ec0ff */
[----:B------:R-:W-:Y:S01]  /*09b0*/  FFMA.FTZ R5, R4, R7, R5 ;  /* 0x0000000704057223 */ /* 0x000fe20000010005 */
[----:B------:R-:W-:Y:S01]  /*09c0*/  SHF.L.U32 R4, R10, 0x10, RZ ;  /* 0x000000100a047819 */ /* 0x000fe200000006ff */
[----:B------:R-:W-:-:S02]  /*09d0*/  IMAD.U32 R7, R18, 0x10000, RZ ;  /* 0x0001000012077824 */ /* 0x000fc400078e00ff */
[----:B------:R-:W-:Y:S01]  /*09e0*/  FFMA.FTZ R17, R8, R17, R5 ;  /* 0x0000001108117223 */ /* 0x000fe20000010005 */
[----:B------:R-:W-:Y:S02]  /*09f0*/  LOP3.LUT R5, R10, 0xffff0000, RZ, 0xc0, !PT ;  /* 0xffff00000a057812 */ /* 0x000fe400078ec0ff */
[C---:B------:R-:W-:Y:S01]  /*0a00*/  LOP3.LUT R10, R11.reuse, 0xffff0000, RZ, 0xc0, !PT ;  /* 0xffff00000b0a7812 */ /* 0x040fe200078ec0ff */
[----:B------:R-:W-:Y:S01]  /*0a10*/  FFMA.FTZ R8, R4, R7, R17 ;  /* 0x0000000704087223 */ /* 0x000fe20000010011 */
[----:B------:R-:W-:Y:S01]  /*0a20*/  SHF.L.U32 R4, R11, 0x10, RZ ;  /* 0x000000100b047819 */ /* 0x000fe200000006ff */
[C---:B------:R-:W-:Y:S01]  /*0a30*/  IMAD.U32 R7, R19.reuse, 0x10000, RZ ;  /* 0x0001000013077824 */ /* 0x040fe200078e00ff */
[----:B------:R-:W-:Y:S01]  /*0a40*/  LOP3.LUT R19, R19, 0xffff0000, RZ, 0xc0, !PT ;  /* 0xffff000013137812 */ /* 0x000fe200078ec0ff */
[----:B------:R-:W-:Y:S01]  /*0a50*/  FFMA.FTZ R5, R5, R6, R8 ;  /* 0x0000000605057223 */ /* 0x000fe20000010008 */
[----:B------:R-:W-:-:S03]  /*0a60*/  LOP3.LUT R6, R25, 0xffff0000, RZ, 0xc0, !PT ;  /* 0xffff000019067812 */ /* 0x000fc600078ec0ff */
[----:B------:R-:W-:Y:S01]  /*0a70*/  FFMA.FTZ R7, R4, R7, R5 ;  /* 0x0000000704077223 */ /* 0x000fe20000010005 */
[----:B------:R-:W-:Y:S01]  /*0a80*/  SHF.L.U32 R4, R20, 0x10, RZ ;  /* 0x0000001014047819 */ /* 0x000fe200000006ff */
[----:B------:R-:W-:Y:S01]  /*0a90*/  IMAD.U32 R5, R24, 0x10000, RZ ;  /* 0x0001000018057824 */ /* 0x000fe200078e00ff */
[----:B------:R-:W-:Y:S01]  /*0aa0*/  LOP3.LUT R20, R20, 0xffff0000, RZ, 0xc0, !PT ;  /* 0xffff000014147812 */ /* 0x000fe200078ec0ff */
[----:B------:R-:W-:Y:S01]  /*0ab0*/  FFMA.FTZ R19, R10, R19, R7 ;  /* 0x000000130a137223 */ /* 0x000fe20000010007 */
[----:B------:R-:W-:-:S03]  /*0ac0*/  LOP3.LUT R7, R24, 0xffff0000, RZ, 0xc0, !PT ;  /* 0xffff000018077812 */ /* 0x000fc600078ec0ff */
[----:B------:R-:W-:Y:S01]  /*0ad0*/  FFMA.FTZ R19, R4, R5, R19 ;  /* 0x0000000504137223 */ /* 0x000fe20000010013 */
[----:B------:R-:W-:Y:S01]  /*0ae0*/  SHF.L.U32 R4, R21, 0x10, RZ ;  /* 0x0000001015047819 */ /* 0x000fe200000006ff */
[----:B------:R-:W-:Y:S01]  /*0af0*/  IMAD.U32 R5, R25, 0x10000, RZ ;  /* 0x0001000019057824 */ /* 0x000fe200078e00ff */
[----:B------:R-:W-:Y:S01]  /*0b00*/  LOP3.LUT R21, R21, 0xffff0000, RZ, 0xc0, !PT ;  /* 0xffff000015157812 */ /* 0x000fe200078ec0ff */
[----:B------:R-:W-:-:S04]  /*0b10*/  FFMA.FTZ R7, R20, R7, R19 ;  /* 0x0000000714077223 */ /* 0x000fc80000010013 */
[----:B------:R-:W-:Y:S01]  /*0b20*/  FFMA.FTZ R8, R4, R5, R7 ;  /* 0x0000000504087223 */ /* 0x000fe20000010007 */
[----:B------:R-:W-:Y:S01]  /*0b30*/  SHF.L.U32 R4, R22, 0x10, RZ ;  /* 0x0000001016047819 */ /* 0x000fe200000006ff */
[----:B------:R-:W-:Y:S01]  /*0b40*/  IMAD.U32 R5, R26, 0x10000, RZ ;  /* 0x000100001a057824 */ /* 0x000fe200078e00ff */
[----:B------:R-:W-:Y:S01]  /*0b50*/  LOP3.LUT R22, R22, 0xffff0000, RZ, 0xc0, !PT ;  /* 0xffff000016167812 */ /* 0x000fe200078ec0ff */
[----:B------:R-:W-:Y:S01]  /*0b60*/  FFMA.FTZ R21, R21, R6, R8 ;  /* 0x0000000615157223 */ /* 0x000fe20000010008 */
[----:B------:R-:W-:Y:S02]  /*0b70*/  LOP3.LUT R7, R26, 0xffff0000, RZ, 0xc0, !PT ;  /* 0xffff00001a077812 */ /* 0x000fe400078ec0ff */
[----:B------:R-:W-:Y:S01]  /*0b80*/  LOP3.LUT R6, R27, 0xffff0000, RZ, 0xc0, !PT ;  /* 0xffff00001b067812 */ /* 0x000fe200078ec0ff */
[----:B------:R-:W-:Y:S01]  /*0b90*/  FFMA.FTZ R21, R4, R5, R21 ;  /* 0x0000000504157223 */ /* 0x000fe20000010015 */
[----:B------:R-:W-:Y:S01]  /*0ba0*/  SHF.L.U32 R4, R23, 0x10, RZ ;  /* 0x0000001017047819 */ /* 0x000fe200000006ff */
[----:B------:R-:W-:Y:S01]  /*0bb0*/  IMAD.U32 R5, R27, 0x10000, RZ ;  /* 0x000100001b057824 */ /* 0x000fe200078e00ff */
[----:B------:R-:W-:Y:S01]  /*0bc0*/  LOP3.LUT R23, R23, 0xffff0000, RZ, 0xc0, !PT ;  /* 0xffff000017177812 */ /* 0x000fe200078ec0ff */
[----:B------:R-:W-:-:S04]  /*0bd0*/  FFMA.FTZ R7, R22, R7, R21 ;  /* 0x0000000716077223 */ /* 0x000fc80000010015 */
[----:B------:R-:W-:-:S04]  /*0be0*/  FFMA.FTZ R4, R4, R5, R7 ;  /* 0x0000000504047223 */ /* 0x000fc80000010007 */
[----:B------:R-:W-:Y:S02]  /*0bf0*/  FFMA.FTZ R23, R23, R6, R4 ;  /* 0x0000000617177223 */ /* 0x000fe40000010004 */
[----:B------:R-:W0:Y:S03]  /*0c00*/  LDC.64 R6, c[0x0][0x2d0] ;  /* 0x0000b400ff067b82 */ /* 0x000e260000000a00 */
[----:B------:R-:W1:Y:S02]  /*0c10*/  SHFL.BFLY PT, R4, R23, 0x2, 0x1f ;  /* 0x0c401f0017047f89 */ /* 0x000e6400000e0000 */
[----:B-1----:R-:W-:-:S03]  /*0c20*/  FADD.FTZ R8, R23, R4 ;  /* 0x0000000417087221 */ /* 0x002fc60000010000 */
[----:B------:R-:W1:Y:S02]  /*0c30*/  LDC.64 R4, c[0x0][0x2d8] ;  /* 0x0000b600ff047b82 */ /* 0x000e640000000a00 */
[----:B------:R-:W2:Y:S02]  /*0c40*/  SHFL.BFLY PT, R9, R8, 0x1, 0x1f ;  /* 0x0c201f0008097f89 */ /* 0x000ea400000e0000 */
[----:B--2---:R-:W-:Y:S01]  /*0c50*/  FADD.FTZ R12, R8, R9 ;  /* 0x00000009080c7221 */ /* 0x004fe20000010000 */
[----:B0-----:R-:W-:Y:S06]  /*0c60*/  @P1 BRA `(.L_x_2669) ;  /* 0x0000000000481947 */ /* 0x001fec0003800000 */
[----:B------:R-:W0:Y:S01]  /*0c70*/  LDC.64 R14, c[0x0][0x278] ;  /* 0x00009e00ff0e7b82 */ /* 0x000e220000000a00 */
[----:B------:R-:W-:Y:S01]  /*0c80*/  IADD3 R8, P1, R31, R2, RZ ;  /* 0x000000021f087210 */ /* 0x000fe20007f3e0ff */
[----:B------:R-:W-:-:S03]  /*0c90*/  ULDC.64 UR12, c[0x0][0x260] ;  /* 0x00009800000c7ab9 */ /* 0x000fc60000000a00 */
[----:B------:R-:W-:Y:S02]  /*0ca0*/  LEA.HI.X.SX32 R9, R31, R3, 0x1, P1 ;  /* 0x000000031f097211 */ /* 0x000fe400008f0eff */
[----:B------:R-:W-:Y:S01]  /*0cb0*/  ISETP.GE.AND P1, PT, R2, R29, PT ;  /* 0x0000001d0200720c */ /* 0x000fe20003f26270 */
[----:B------:R-:W2:Y:S01]  /*0cc0*/  LDC.64 R16, c[0x0][0x280] ;  /* 0x0000a000ff107b82 */ /* 0x000ea20000000a00 */
[C---:B0-----:R-:W-:Y:S02]  /*0cd0*/  IMAD R10, R14.reuse, UR10, RZ ;  /* 0x0000000a0e0a7c24 */ /* 0x041fe4000f8e02ff */
[----:B------:R-:W-:-:S04]  /*0ce0*/  IMAD.WIDE.U32 R8, R14, UR8, R8 ;  /* 0x000000080e087c25 */ /* 0x000fc8000f8e0008 */
[----:B------:R-:W-:Y:S02]  /*0cf0*/  IMAD R3, R15, UR8, R10 ;  /* 0x000000080f037c24 */ /* 0x000fe4000f8e020a */
[C---:B--2---:R-:W-:Y:S02]  /*0d00*/  IMAD R10, R16.reuse, UR11, RZ ;  /* 0x0000000b100a7c24 */ /* 0x044fe4000f8e02ff */
[----:B------:R-:W-:Y:S02]  /*0d10*/  IMAD.IADD R9, R9, 0x1, R3 ;  /* 0x0000000109097824 */ /* 0x000fe400078e0203 */
[----:B------:R-:W-:Y:S02]  /*0d20*/  IMAD R3, R17, UR9, R10 ;  /* 0x0000000911037c24 */ /* 0x000fe4000f8e020a */
[----:B------:R-:W-:-:S05]  /*0d30*/  IMAD.WIDE.U32 R8, R16, UR9, R8 ;  /* 0x0000000910087c25 */ /* 0x000fca000f8e0008 */
[----:B------:R-:W-:Y:S02]  /*0d40*/  IADD3 R3, R9, R3, RZ ;  /* 0x0000000309037210 */ /* 0x000fe40007ffe0ff */
[----:B------:R-:W-:-:S04]  /*0d50*/  LEA R10, P2, R8, UR12, 0x2 ;  /* 0x0000000c080a7c11 */ /* 0x000fc8000f8410ff */
[----:B------:R-:W-:Y:S02]  /*0d60*/  LEA.HI.X R11, R8, UR13, R3, 0x2, P2 ;  /* 0x0000000d080b7c11 */ /* 0x000fe400090f1403 */
[----:B------:R-:W-:-:S05]  /*0d70*/  FSEL R3, R12, RZ, !P1 ;  /* 0x000000ff0c037208 */ /* 0x000fca0004800000 */
[----:B------:R0:W-:Y:S02]  /*0d80*/  STG.E desc[UR6][R10.64], R3 ;  /* 0x000000030a007986 */ /* 0x0001e4000c101906 */
.L_x_2669:
[----:B------:R-:W-:Y:S05]  /*0d90*/  BSYNC B0 ;  /* 0x0000000000007941 */ /* 0x000fea0003800000 */
.L_x_2668:
[----:B------:R-:W-:Y:S01]  /*0da0*/  UIADD3 UR4, UR4, 0x3f, URZ ;  /* 0x0000003f04047890 */ /* 0x000fe2000fffe03f */
[----:B0-----:R-:W-:Y:S01]  /*0db0*/  SHF.R.S32.HI R3, RZ, 0x1f, R13 ;  /* 0x0000001fff037819 */ /* 0x001fe2000001140d */
[----:B------:R-:W-:Y:S01]  /*0dc0*/  BSSY B0, `(.L_x_2670) ;  /* 0x0000025000007945 */ /* 0x000fe20003800000 */
[----:B------:R-:W-:Y:S01]  /*0dd0*/  IADD3 R2, P1, R0, R13, RZ ;  /* 0x0000000d00027210 */ /* 0x000fe20007f3e0ff */
[----:B------:R-:W-:-:S03]  /*0de0*/  USHF.R.S32.HI UR5, URZ, 0x1f, UR4 ;  /* 0x0000001f3f057899 */ /* 0x000fc60008011404 */
[----:B------:R-:W-:Y:S01]  /*0df0*/  LEA.HI.X.SX32 R3, R0, R3, 0x1, P1 ;  /* 0x0000000300037211 */ /* 0x000fe200008f0eff */
[----:B------:R-:W-:Y:S01]  /*0e00*/  ULEA.HI UR5, UR5, UR4, URZ, 0x6 ;  /* 0x0000000405057291 */ /* 0x000fe2000f8f303f */
[----:B------:R-:W-:-:S03]  /*0e10*/  IMAD R0, R6, UR10, RZ ;  /* 0x0000000a06007c24 */ /* 0x000fc6000f8e02ff */
[----:B------:R-:W-:Y:S01]  /*0e20*/  ULOP3.LUT UR5, UR5, 0xffffffc0, URZ, 0xc0, !UPT ;  /* 0xffffffc005057892 */ /* 0x000fe2000f8ec03f */
[----:B------:R-:W-:Y:S02]  /*0e30*/  IMAD R9, R7, UR8, R0 ;  /* 0x0000000807097c24 */ /* 0x000fe4000f8e0200 */
[----:B------:R-:W-:-:S03]  /*0e40*/  IMAD.WIDE.U32 R6, R6, UR8, R2 ;  /* 0x0000000806067c25 */ /* 0x000fc6000f8e0002 */
[----:B------:R-:W-:Y:S01]  /*0e50*/  IADD3 R3, -R31, UR5, RZ ;  /* 0x000000051f037c10 */ /* 0x000fe2000fffe1ff */
[----:B-1----:R-:W-:Y:S02]  /*0e60*/  IMAD R0, R4, UR11, RZ ;  /* 0x0000000b04007c24 */ /* 0x002fe4000f8e02ff */
[----:B------:R-:W-:Y:S01]  /*0e70*/  IMAD.IADD R7, R7, 0x1, R9 ;  /* 0x0000000107077824 */ /* 0x000fe200078e0209 */
[----:B------:R-:W-:Y:S01]  /*0e80*/  ISETP.GE.OR P0, PT, R28, R3, P0 ;  /* 0x000000031c00720c */ /* 0x000fe20000706670 */
[----:B------:R-:W-:Y:S02]  /*0e90*/  IMAD R9, R5, UR9, R0 ;  /* 0x0000000905097c24 */ /* 0x000fe4000f8e0200 */
[----:B------:R-:W-:-:S05]  /*0ea0*/  IMAD.WIDE.U32 R4, R4, UR9, R6 ;  /* 0x0000000904047c25 */ /* 0x000fca000f8e0006 */
[----:B------:R-:W-:-:S05]  /*0eb0*/  IADD3 R9, R5, R9, RZ ;  /* 0x0000000905097210 */ /* 0x000fca0007ffe0ff */
[----:B------:R-:W-:Y:S05]  /*0ec0*/  @P0 BRA `(.L_x_2671) ;  /* 0x0000000000500947 */ /* 0x000fea0003800000 */
[----:B------:R-:W0:Y:S01]  /*0ed0*/  LDC.64 R6, c[0x0][0x2a8] ;  /* 0x0000aa00ff067b82 */ /* 0x000e220000000a00 */
[----:B------:R-:W-:Y:S01]  /*0ee0*/  SHF.R.S32.HI R0, RZ, 0x1f, R28 ;  /* 0x0000001fff007819 */ /* 0x000fe2000001141c */
[----:B------:R-:W-:Y:S01]  /*0ef0*/  ULDC.64 UR4, c[0x0][0x2a0] ;  /* 0x0000a80000047ab9 */ /* 0x000fe20000000a00 */
[----:B------:R-:W-:-:S04]  /*0f00*/  IADD3 R2, P0, R31, R28, RZ ;  /* 0x0000001c1f027210 */ /* 0x000fc80007f1e0ff */
[----:B------:R-:W-:Y:S01]  /*0f10*/  LEA.HI.X.SX32 R3, R31, R0, 0x1, P0 ;  /* 0x000000001f037211 */ /* 0x000fe200000f0eff */
[----:B------:R-:W1:Y:S01]  /*0f20*/  LDC.64 R10, c[0x0][0x2b0] ;  /* 0x0000ac00ff0a7b82 */ /* 0x000e620000000a00 */
[----:B------:R-:W-:Y:S01]  /*0f30*/  FSETP.NEU.FTZ.AND P0, PT, R30, -INF , PT ;  /* 0xff8000001e00780b */ /* 0x000fe20003f1d000 */
[C---:B0-----:R-:W-:Y:S02]  /*0f40*/  IMAD R0, R6.reuse, UR10, RZ ;  /* 0x0000000a06007c24 */ /* 0x041fe4000f8e02ff */
[----:B------:R-:W-:-:S04]  /*0f50*/  IMAD.WIDE.U32 R2, R6, UR8, R2 ;  /* 0x0000000806027c25 */ /* 0x000fc8000f8e0002 */
[----:B------:R-:W-:Y:S02]  /*0f60*/  IMAD R7, R7, UR8, R0 ;  /* 0x0000000807077c24 */ /* 0x000fe4000f8e0200 */
[----:B-1----:R-:W-:Y:S02]  /*0f70*/  IMAD R0, R10, UR11, RZ ;  /* 0x0000000b0a007c24 */ /* 0x002fe4000f8e02ff */
[----:B------:R-:W-:Y:S02]  /*0f80*/  IMAD.IADD R3, R3, 0x1, R7 ;  /* 0x0000000103037824 */ /* 0x000fe400078e0207 */
[----:B------:R-:W-:Y:S02]  /*0f90*/  IMAD R7, R11, UR9, R0 ;  /* 0x000000090b077c24 */ /* 0x000fe4000f8e0200 */
[----:B------:R-:W-:Y:S01]  /*0fa0*/  FMUL.FTZ R0, R30, 1.4426950216293334961 ;  /* 0x3fb8aa3b1e007820 */ /* 0x000fe20000410000 */
[----:B------:R-:W-:-:S05]  /*0fb0*/  IMAD.WIDE.U32 R2, R10, UR9, R2 ;  /* 0x000000090a027c25 */ /* 0x000fca000f8e0002 */
[----:B------:R-:W-:Y:S02]  /*0fc0*/  IADD3 R3, R3, R7, RZ ;  /* 0x0000000703037210 */ /* 0x000fe40007ffe0ff */
[----:B------:R-:W-:-:S04]  /*0fd0*/  LEA R6, P1, R2, UR4, 0x2 ;  /* 0x0000000402067c11 */ /* 0x000fc8000f8210ff */
[----:B------:R-:W-:Y:S02]  /*0fe0*/  LEA.HI.X R7, R2, UR5, R3, 0x2, P1 ;  /* 0x0000000502077c11 */ /* 0x000fe400088f1403 */
[----:B------:R-:W-:-:S05]  /*0ff0*/  FSEL R3, R0, RZ, P0 ;  /* 0x000000ff00037208 */ /* 0x000fca0000000000 */
[----:B------:R0:W-:Y:S02]  /*1000*/  STG.E desc[UR6][R6.64], R3 ;  /* 0x0000000306007986 */ /* 0x0001e4000c101906 */
.L_x_2671:
[----:B------:R-:W-:Y:S05]  /*1010*/  BSYNC B0 ;  /* 0x0000000000007941 */ /* 0x000fea0003800000 */
.L_x_2670:
[----:B------:R-:W-:Y:S01]  /*1020*/  ULDC.64 UR12, c[0x0][0x2e8] ;  /* 0x0000ba00000c7ab9 */ /* 0x000fe20000000a00 */
[----:B------:R-:W-:Y:S01]  /*1030*/  ULDC.64 UR4, c[0x0][0x2b8] ;  /* 0x0000ae0000047ab9 */ /* 0x000fe20000000a00 */
[----:B------:R-:W-:Y:S02]  /*1040*/  ISETP.NE.U32.AND P0, PT, RZ, UR12, PT ;  /* 0x0000000cff007c0c */ /* 0x000fe4000bf05070 */
[C---:B------:R-:W-:Y:S02]  /*1050*/  LEA R2, P1, R4.reuse, UR4, 0x2 ;  /* 0x0000000404027c11 */ /* 0x040fe4000f8210ff */
[----:B------:R-:W-:Y:S02]  /*1060*/  ISETP.NE.AND.EX P0, PT, RZ, UR13, PT, P0 ;  /* 0x0000000dff007c0c */ /* 0x000fe4000bf05300 */
[----:B0-----:R-:W-:Y:S02]  /*1070*/  LEA.HI.X R3, R4, UR5, R9, 0x2, P1 ;  /* 0x0000000504037c11 */ /* 0x001fe400088f1409 */
[----:B------:R-:W-:-:S03]  /*1080*/  ISETP.NE.OR P0, PT, R28, RZ, !P0 ;  /* 0x000000ff1c00720c */ /* 0x000fc60004705670 */
[----:B------:R0:W-:Y:S04]  /*1090*/  STG.E.128 desc[UR6][R2.64], RZ ;  /* 0x000000ff02007986 */ /* 0x0001e8000c101d06 */
[----:B------:R0:W-:Y:S04]  /*10a0*/  STG.E.128 desc[UR6][R2.64+0x1000], RZ ;  /* 0x001000ff02007986 */ /* 0x0001e8000c101d06 */
[----:B------:R0:W-:Y:S04]  /*10b0*/  STG.E.128 desc[UR6][R2.64+0x2000], RZ ;  /* 0x002000ff02007986 */ /* 0x0001e8000c101d06 */
[----:B------:R0:W-:Y:S04]  /*10c0*/  STG.E.128 desc[UR6][R2.64+0x3000], RZ ;  /* 0x003000ff02007986 */ /* 0x0001e8000c101d06 */
[----:B------:R0:W-:Y:S04]  /*10d0*/  STG.E.128 desc[UR6][R2.64+0x4000], RZ ;  /* 0x004000ff02007986 */ /* 0x0001e8000c101d06 */
[----:B------:R0:W-:Y:S01]  /*10e0*/  STG.E.128 desc[UR6][R2.64+0x5000], RZ ;  /* 0x005000ff02007986 */ /* 0x0001e2000c101d06 */
[----:B------:R-:W-:Y:S05]  /*10f0*/  @P0 EXIT ;  /* 0x000000000000094d */ /* 0x000fea0003800000 */
[----:B------:R-:W1:Y:S08]  /*1100*/  LDC R0, c[0x0][0x2e0] ;  /* 0x0000b800ff007b82 */ /* 0x000e700000000800 */
[----:B------:R-:W2:Y:S08]  /*1110*/  LDC R4, c[0x0][0x220] ;  /* 0x00008800ff047b82 */ /* 0x000eb00000000800 */
[----:B0-----:R-:W0:Y:S01]  /*1120*/  LDC.64 R2, c[0x0][0x2e8] ;  /* 0x0000ba00ff027b82 */ /* 0x001e220000000a00 */
[----:B-1----:R-:W-:-:S04]  /*1130*/  IMAD R33, R33, R0, UR9 ;  /* 0x0000000921217e24 */ /* 0x002fc8000f8e0200 */
[----:B--2---:R-:W-:-:S04]  /*1140*/  IMAD R33, R33, R4, UR8 ;  /* 0x0000000821217e24 */ /* 0x004fc8000f8e0204 */
[----:B0-----:R-:W-:-:S05]  /*1150*/  IMAD.WIDE R2, R33, 0x4, R2 ;  /* 0x0000000421027825 */ /* 0x001fca00078e0202 */
[----:B------:R-:W-:Y:S01]  /*1160*/  STG.E desc[UR6][R2.64], RZ ;  /* 0x000000ff02007986 */ /* 0x000fe2000c101906 */
[----:B------:R-:W-:Y:S05]  /*1170*/  EXIT ;  /* 0x000000000000794d */ /* 0x000fea0003800000 */
.L_x_2672:
        /* <DEDUP_REMOVED lines=16> */
.L_x_3313:


//--------------------- .text._ZN7cutlass13device_kernelIN5flash11enable_sm90INS1_16FlashAttnBwdSm90INS1_25CollectiveMainloopBwdSm90ILi2ELi2ELi2EN4cute5tupleIJNS5_1CILi1EEES8_S8_EEENS6_IJNS7_ILi64EEENS7_ILi128EEENS7_ILi96EEEEEENS_10bfloat16_tEfNS_4arch4Sm90ELb1ELb0ELb1ELb1ELb0ELb1ELb0ELb0ELi2ELi1ELi2ELi1ELb1EEENS1_21CollectiveEpilogueBwdISD_SE_SG_Li256ELb1ELb0ELi1EEENS1_25SingleTileBwdLPTSchedulerILb1ELi128ELb0EEEEEEEEEvNT_6ParamsE --------------------------
	.section	.text._ZN7cutlass13device_kernelIN5flash11enable_sm90INS1_16FlashAttnBwdSm90INS1_25CollectiveMainloopBwdSm90ILi2ELi2ELi2EN4cute5tupleIJNS5_1CILi1EEES8_S8_EEENS6_IJNS7_ILi64EEENS7_ILi128EEENS7_ILi96EEEEEENS_10bfloat16_tEfNS_4arch4Sm90ELb1ELb0ELb1ELb1ELb0ELb1ELb0ELb0ELi2ELi1ELi2ELi1ELb1EEENS1_21CollectiveEpilogueBwdISD_SE_SG_Li256ELb1ELb0ELi1EEENS1_25SingleTileBwdLPTSchedulerILb1ELi128ELb0EEEEEEEEEvNT_6ParamsE,"ax",@progbits
	.align	128
.text._ZN7cutlass13device_kernelIN5flash11enable_sm90INS1_16FlashAttnBwdSm90INS1_25CollectiveMainloopBwdSm90ILi2ELi2ELi2EN4cute5tupleIJNS5_1CILi1EEES8_S8_EEENS6_IJNS7_ILi64EEENS7_ILi128EEENS7_ILi96EEEEEENS_10bfloat16_tEfNS_4arch4Sm90ELb1ELb0ELb1ELb1ELb0ELb1ELb0ELb0ELi2ELi1ELi2ELi1ELb1EEENS1_21CollectiveEpilogueBwdISD_SE_SG_Li256ELb1ELb0ELi1EEENS1_25SingleTileBwdLPTSchedulerILb1ELi128ELb0EEEEEEEEEvNT_6ParamsE:
        .type           _ZN7cutlass13device_kernelIN5flash11enable_sm90INS1_16FlashAttnBwdSm90INS1_25CollectiveMainloopBwdSm90ILi2ELi2ELi2EN4cute5tupleIJNS5_1CILi1EEES8_S8_EEENS6_IJNS7_ILi64EEENS7_ILi128EEENS7_ILi96EEEEEENS_10bfloat16_tEfNS_4arch4Sm90ELb1ELb0ELb1ELb1ELb0ELb1ELb0ELb0ELi2ELi1ELi2ELi1ELb1EEENS1_21CollectiveEpilogueBwdISD_SE_SG_Li256ELb1ELb0ELi1EEENS1_25SingleTileBwdLPTSchedulerILb1ELi128ELb0EEEEEEEEEvNT_6ParamsE,@function
        .size           _ZN7cutlass13device_kernelIN5flash11enable_sm90INS1_16FlashAttnBwdSm90INS1_25CollectiveMainloopBwdSm90ILi2ELi2ELi2EN4cute5tupleIJNS5_1CILi1EEES8_S8_EEENS6_IJNS7_ILi64EEENS7_ILi128EEENS7_ILi96EEEEEENS_10bfloat16_tEfNS_4arch4Sm90ELb1ELb0ELb1ELb1ELb0ELb1ELb0ELb0ELi2ELi1ELi2ELi1ELb1EEENS1_21CollectiveEpilogueBwdISD_SE_SG_Li256ELb1ELb0ELi1EEENS1_25SingleTileBwdLPTSchedulerILb1ELi128ELb0EEEEEEEEEvNT_6ParamsE,(.L_x_3314 - _ZN7cutlass13device_kernelIN5flash11enable_sm90INS1_16FlashAttnBwdSm90INS1_25CollectiveMainloopBwdSm90ILi2ELi2ELi2EN4cute5tupleIJNS5_1CILi1EEES8_S8_EEENS6_IJNS7_ILi64EEENS7_ILi128EEENS7_ILi96EEEEEENS_10bfloat16_tEfNS_4arch4Sm90ELb1ELb0ELb1ELb1ELb0ELb1ELb0ELb0ELi2ELi1ELi2ELi1ELb1EEENS1_21CollectiveEpilogueBwdISD_SE_SG_Li256ELb1ELb0ELi1EEENS1_25SingleTileBwdLPTSchedulerILb1ELi128ELb0EEEEEEEEEvNT_6ParamsE)
        .other          _ZN7cutlass13device_kernelIN5flash11enable_sm90INS1_16FlashAttnBwdSm90INS1_25CollectiveMainloopBwdSm90ILi2ELi2ELi2EN4cute5tupleIJNS5_1CILi1EEES8_S8_EEENS6_IJNS7_ILi64EEENS7_ILi128EEENS7_ILi96EEEEEENS_10bfloat16_tEfNS_4arch4Sm90ELb1ELb0ELb1ELb1ELb0ELb1ELb0ELb0ELi2ELi1ELi2ELi1ELb1EEENS1_21CollectiveEpilogueBwdISD_SE_SG_Li256ELb1ELb0ELi1EEENS1_25SingleTileBwdLPTSchedulerILb1ELi128ELb0EEEEEEEEEvNT_6ParamsE,@"STO_CUDA_ENTRY STV_DEFAULT"
_ZN7cutlass13device_kernelIN5flash11enable_sm90INS1_16FlashAttnBwdSm90INS1_25CollectiveMainloopBwdSm90ILi2ELi2ELi2EN4cute5tupleIJNS5_1CILi1EEES8_S8_EEENS6_IJNS7_ILi64EEENS7_ILi128EEENS7_ILi96EEEEEENS_10bfloat16_tEfNS_4arch4Sm90ELb1ELb0ELb1ELb1ELb0ELb1ELb0ELb0ELi2ELi1ELi2ELi1ELb1EEENS1_21CollectiveEpilogueBwdISD_SE_SG_Li256ELb1ELb0ELi1EEENS1_25SingleTileBwdLPTSchedulerILb1ELi128ELb0EEEEEEEEEvNT_6ParamsE:
        /* <DEDUP_REMOVED lines=24> */
.L_x_2674:
[----:B------:R-:W-:Y:S05]  /*0180*/  BSYNC B0 ;  /* 0x0000000000007941 */ /* 0x000fea0003800000 */
.L_x_2673:
        /* <DEDUP_REMOVED lines=37> */
.L_x_2675:
        /* <DEDUP_REMOVED lines=22> */
.L_x_2676:
[----:B------:R-:W-:Y:S01]  /*0540*/  PLOP3.LUT P0, PT, PT, PT, UP0, 0x80, 0x0 ;  /* 0x000000000000781c */ /* 0x000fe20003f0f008 */
[----:B------:R-:W-:Y:S01]  /*0550*/  NOP ;  /* 0x0000000000007918 */ /* 0x000fe20000000000 */
[----:B------:R-:W-:Y:S01]  /*0560*/  ULDC.64 UR46, c[0x0][0x208] ;  /* 0x00008200002e7ab9 */ /* 0x000fe20000000a00 */
[----:B------:R-:W-:Y:S01]  /*0570*/  BSSY B6, `(.L_x_2677) ;  /* 0x0000ad0000067945 */ /* 0x000fe20003800000 */
[----:B-12-4-:R-:W-:Y:S09]  /*0580*/  BAR.SYNC.DEFER_BLOCKING 0x0 ;  /* 0x0000000000007b1d */ /* 0x016ff20000010000 */
[----:B------:R-:W-:Y:S05]  /*0590*/  @!P0 BRA `(.L_x_2678) ;  /* 0x0000006800408947 */ /* 0x000fea0003800000 */
.L_x_2679:
        /* <DEDUP_REMOVED lines=32> */
.L_x_2680:
[----:B------:R-:W-:Y:S01]  /*07a0*/  ULDC UR7, c[0x0][0x8c4] ;  /* 0x0002310000077ab9 */ /* 0x000fe20000000800 */
[----:B------:R-:W-:Y:S01]  /*07b0*/  UMOV UR36, UR10 ;  /* 0x0000000a00247c82 */ /* 0x000fe20008000000 */
[----:B------:R-:W-:-:S11]  /*07c0*/  UISETP.NE.AND UP0, UPT, UR7, 0x1, UPT ;  /* 0x000000010700788c */ /* 0x000fd6000bf05270 */
[----:B------:R-:W-:Y:S02]  /*07d0*/  @UP0 ULDC.64 UR8, c[0x0][0x8c8] ;  /* 0x0002320000080ab9 */ /* 0x000fe40000000a00 */
[----:B------:R-:W-:-:S04]  /*07e0*/  UIMAD.WIDE.U32 UR4, UR10, UR8, URZ ;  /* 0x000000080a0472a5 */ /* 0x000fc8000f8e003f */
[----:B------:R-:W-:-:S04]  /*07f0*/  @UP0 USHF.R.U32.HI UR36, URZ, UR9, UR5 ;  /* 0x000000093f240299 */ /* 0x000fc80008011605 */
[----:B------:R-:W-:-:S12]  /*0800*/  UIMAD UR4, UR36, UR7, URZ ;  /* 0x00000007240472a4 */ /* 0x000fd8000f8e023f */
.L_x_2681:
        /* <DEDUP_REMOVED lines=9> */
[----:B------:R-:W-:-:S03]  /*08a0*/  @UP0 USHF.R.U32.HI UR39, URZ, UR7, UR5 ;  /* 0x000000073f270299 */ /* 0x000fc60008011605 */
[----:B------:R-:W-:Y:S02]  /*08b0*/  ULDC.64 UR4, c[0x0][0x8f8] ;  /* 0x00023e0000047ab9 */ /* 0x000fe40000000a00 */
[----:B------:R-:W-:Y:S01]  /*08c0*/  ISETP.NE.U32.AND P0, PT, RZ, UR4, PT ;  /* 0x00000004ff007c0c */ /* 0x000fe2000bf05070 */
[----:B------:R-:W-:-:S03]  /*08d0*/  UIADD3 UR4, -UR39, URZ, URZ ;  /* 0x0000003f27047290 */ /* 0x000fc6000fffe13f */
[----:B------:R-:W-:Y:S01]  /*08e0*/  ISETP.NE.AND.EX P0, PT, RZ, UR5, PT, P0 ;  /* 0x00000005ff007c0c */ /* 0x000fe2000bf05300 */
[----:B------:R-:W-:-:S12]  /*08f0*/  UIMAD UR37, UR37, UR4, UR6 ;  /* 0x00000004252572a4 */ /* 0x000fd8000f8e0206 */
        /* <DEDUP_REMOVED lines=8> */
.L_x_2682:
        /* <DEDUP_REMOVED lines=14> */
.L_x_2684:
[----:B------:R-:W-:-:S05]  /*0a60*/  ULDC UR4, c[0x0][0x8ec] ;  /* 0x00023b0000047ab9 */ /* 0x000fca0000000800 */
.L_x_2683:
[----:B------:R-:W-:-:S04]  /*0a70*/  UIADD3 UR4, UR4, 0x7f, URZ ;  /* 0x0000007f04047890 */ /* 0x000fc8000fffe03f */
[----:B------:R-:W-:-:S04]  /*0a80*/  USHF.R.S32.HI UR5, URZ, 0x1f, UR4 ;  /* 0x0000001f3f057899 */ /* 0x000fc80008011404 */
[----:B------:R-:W-:-:S04]  /*0a90*/  ULEA.HI UR5, UR5, UR4, URZ, 0x7 ;  /* 0x0000000405057291 */ /* 0x000fc8000f8f383f */
[----:B------:R-:W-:-:S04]  /*0aa0*/  USHF.R.S32.HI UR5, URZ, 0x7, UR5 ;  /* 0x000000073f057899 */ /* 0x000fc80008011405 */
[----:B------:R-:W-:-:S04]  /*0ab0*/  UISETP.GE.AND UP0, UPT, UR36, UR5, UPT ;  /* 0x000000052400728c */ /* 0x000fc8000bf06270 */
[----:B------:R-:W-:-:S06]  /*0ac0*/  USEL UR39, UR39, 0xffffffff, !UP0 ;  /* 0xffffffff27277887 */ /* 0x000fcc000c000000 */
[----:B------:R-:W-:-:S13]  /*0ad0*/  ISETP.LE.AND P0, PT, RZ, UR39, PT ;  /* 0x00000027ff007c0c */ /* 0x000fda000bf03270 */
[----:B------:R-:W-:Y:S05]  /*0ae0*/  @!P0 BRA `(.L_x_2685) ;  /* 0x000000a400e08947 */ /* 0x000fea0003800000 */
[----:B------:R-:W1:Y:S01]  /*0af0*/  S2R R0, SR_TID.X ;  /* 0x0000000000007919 */ /* 0x000e620000002100 */
[----:B------:R-:W-:Y:S01]  /*0b00*/  ULDC.64 UR4, c[0x0][0x780] ;  /* 0x0001e00000047ab9 */ /* 0x000fe20000000a00 */
[----:B------:R-:W-:Y:S01]  /*0b10*/  USHF.R.S32.HI UR40, URZ, 0x1f, UR37 ;  /* 0x0000001f3f287899 */ /* 0x000fe20008011425 */
[----:B------:R-:W-:Y:S01]  /*0b20*/  ISETP.NE.U32.AND P0, PT, RZ, UR4, PT ;  /* 0x00000004ff007c0c */ /* 0x000fe2000bf05070 */
[----:B------:R-:W-:-:S03]  /*0b30*/  ULDC UR44, c[0x0][0x290] ;  /* 0x0000a400002c7ab9 */ /* 0x000fc60000000800 */
        /* <DEDUP_REMOVED lines=10> */
.L_x_2686:
        /* <DEDUP_REMOVED lines=14> */
.L_x_2687:
        /* <DEDUP_REMOVED lines=11> */
.L_x_2688:
        /* <DEDUP_REMOVED lines=13> */
.L_x_2689:
[----:B------:R-:W-:Y:S01]  /*0e40*/  UIADD3 UR5, UR41, -UR44, URZ ;  /* 0x8000002c29057290 */ /* 0x000fe2000fffe03f */
[----:B------:R-:W-:Y:S01]  /*0e50*/  PLOP3.LUT P0, PT, PT, PT, PT, 0x80, 0x0 ;  /* 0x000000000000781c */ /* 0x000fe20003f0f070 */
[----:B------:R-:W-:Y:S01]  /*0e60*/  ULDC UR6, c[0x0][0x74c] ;  /* 0x0001d30000067ab9 */ /* 0x000fe20000000800 */
[----:B------:R-:W-:Y:S01]  /*0e70*/  UIADD3 UR4, UR41, 0x3f, URZ ;  /* 0x0000003f29047890 */ /* 0x000fe2000fffe03f */
[----:B------:R-:W-:Y:S01]  /*0e80*/  CS2R R70, SRZ ;  /* 0x0000000000467805 */ /* 0x000fe2000001ff00 */
[----:B------:R-:W-:Y:S01]  /*0e90*/  ULEA UR5, UR36, UR5, 0x7 ;  /* 0x0000000524057291 */ /* 0x000fe2000f8e383f */
[----:B------:R-:W-:Y:S02]  /*0ea0*/  CS2R R68, SRZ ;  /* 0x0000000000447805 */ /* 0x000fe4000001ff00 */
[----:B------:R-:W-:Y:S02]  /*0eb0*/  CS2R R66, SRZ ;  /* 0x0000000000427805 */ /* 0x000fe4000001ff00 */
[----:B------:R-:W-:Y:S01]  /*0ec0*/  CS2R R64, SRZ ;  /* 0x0000000000407805 */ /* 0x000fe2000001ff00 */
[----:B------:R-:W-:Y:S01]  /*0ed0*/  UIADD3 UR5, UR5, -UR6, URZ ;  /* 0x8000000605057290 */ /* 0x000fe2000fffe03f */
[----:B------:R-:W-:-:S02]  /*0ee0*/  CS2R R62, SRZ ;  /* 0x00000000003e7805 */ /* 0x000fc4000001ff00 */
[----:B------:R-:W-:Y:S02]  /*0ef0*/  CS2R R60, SRZ ;  /* 0x00000000003c7805 */ /* 0x000fe4000001ff00 */
[----:B------:R-:W-:Y:S01]  /*0f00*/  CS2R R58, SRZ ;  /* 0x00000000003a7805 */ /* 0x000fe2000001ff00 */
[----:B------:R-:W-:Y:S01]  /*0f10*/  USHF.R.S32.HI UR6, URZ, 0x1f, UR5 ;  /* 0x0000001f3f067899 */ /* 0x000fe20008011405 */
[----:B------:R-:W-:Y:S02]  /*0f20*/  CS2R R56, SRZ ;  /* 0x0000000000387805 */ /* 0x000fe4000001ff00 */
        /* <DEDUP_REMOVED lines=69> */
.L_x_2692:
        /* <DEDUP_REMOVED lines=15> */
.L_x_2691:
        /* <DEDUP_REMOVED lines=22> */
.L_x_2694:
        /* <DEDUP_REMOVED lines=15> */
.L_x_2693:
[----:B------:R-:W-:Y:S01]  /*16c0*/  SHF.R.S32.HI R19, RZ, 0x1f, R18 ;  /* 0x0000001fff137819 */ /* 0x000fe20000011412 */
[----:B------:R-:W-:-:S03]  /*16d0*/  UMOV UR4, 0xffffffff ;  /* 0xffffffff00047882 */ /* 0x000fc60000000000 */
[----:B------:R-:W-:-:S04]  /*16e0*/  LEA.HI R0, R19, R18, RZ, 0x7 ;  /* 0x0000001213007211 */ /* 0x000fc800078f38ff */
[----:B------:R-:W-:Y:S01]  /*16f0*/  SHF.R.S32.HI R17, RZ, 0x7, R0 ;  /* 0x00000007ff117819 */ /* 0x000fe20000011400 */
[----:B------:R-:W-:Y:S06]  /*1700*/  BRA.DIV UR4, `(.L_x_2695) ;  /* 0x0000009a04e07947 */ /* 0x000fec000b800000 */
[----:B------:R1:W2:Y:S02]  /*1710*/  SHFL.IDX PT, R14, R17, RZ, 0x1f ;  /* 0x00001fff110e7589 */ /* 0x0002a400000e0000 */
.L_x_2792:
        /* <DEDUP_REMOVED lines=15> */
.L_x_2696:
        /* <DEDUP_REMOVED lines=19> */
.L_x_2698:
        /* <DEDUP_REMOVED lines=35> */
[----:B------:R-:W-:Y:S01]  /*1b70*/  UIMAD UR44, UR36, -0x80, UR44 ;  /* 0xffffff80242c78a4 */ /* 0x000fe2000f8e022c */
[----:B------:R-:W-:Y:S01]  /*1b80*/  LEA.HI R23, R23, R22, RZ, 0x5 ;  /* 0x0000001617177211 */ /* 0x000fe200078f28ff */
[----:B------:R-:W-:Y:S01]  /*1b90*/  IMAD.SHL.U32 R7, R7, 0x10, RZ ;  /* 0x0000001007077824 */ /* 0x000fe200078e00ff */
[----:B------:R-:W-:Y:S01]  /*1ba0*/  LEA.HI R5, R17, R17, RZ, 0x1 ;  /* 0x0000001111057211 */ /* 0x000fe200078f08ff */
[----:B------:R2:W3:Y:S01]  /*1bb0*/  LDSM.16.M88.4 R164, [R6+0x6000] ;  /* 0x0060000006a4783b */ /* 0x0004e20000000200 */
[----:B------:R-:W-:Y:S01]  /*1bc0*/  SHF.R.S32.HI R23, RZ, 0x5, R23 ;  /* 0x00000005ff177819 */ /* 0x000fe20000011417 */
[----:B------:R-:W-:Y:S01]  /*1bd0*/  IMAD.U32 R8, RZ, RZ, UR44 ;  /* 0x0000002cff087e24 */ /* 0x000fe2000f8e00ff */
[----:B------:R-:W-:Y:S01]  /*1be0*/  LOP3.LUT R7, R0, 0x30, R7, 0xf8, !PT ;  /* 0x0000003000077812 */ /* 0x000fe200078ef807 */
[----:B------:R2:W4:Y:S01]  /*1bf0*/  LDSM.16.M88.4 R168, [R6+0x8000] ;  /* 0x0080000006a8783b */ /* 0x0005220000000200 */
[----:B------:R-:W-:Y:S01]  /*1c00*/  SHF.R.S32.HI R3, RZ, 0x2, R24 ;  /* 0x00000002ff037819 */ /* 0x000fe20000011418 */
[----:B------:R-:W-:Y:S01]  /*1c10*/  IMAD R23, R23, -0x10, R8 ;  /* 0xfffffff017177824 */ /* 0x000fe200078e0208 */
[----:B------:R-:W-:Y:S01]  /*1c20*/  SHF.R.U32.HI R8, RZ, 0x3, R0 ;  /* 0x00000003ff087819 */ /* 0x000fe20000011600 */
[----:B------:R2:W2:Y:S01]  /*1c30*/  LDSM.16.M88.4 R172, [R6+0xa000] ;  /* 0x00a0000006ac783b */ /* 0x0004a20000000200 */
[----:B------:R-:W-:Y:S01]  /*1c40*/  LOP3.LUT R0, R5, 0xfffffffe, RZ, 0xc0, !PT ;  /* 0xfffffffe05007812 */ /* 0x000fe200078ec0ff */
[----:B------:R-:W-:Y:S01]  /*1c50*/  IMAD.MOV.U32 R5, RZ, RZ, 0x20 ;  /* 0x00000020ff057424 */ /* 0x000fe200078e00ff */
[----:B------:R-:W-:Y:S01]  /*1c60*/  SHF.R.S32.HI R24, RZ, 0x1f, R24 ;  /* 0x0000001fff187819 */ /* 0x000fe20000011418 */
[----:B------:R-:W-:Y:S01]  /*1c70*/  IMAD R236, R17, 0x8, R4 ;  /* 0x0000000811ec7824 */ /* 0x000fe200078e0204 */
        /* <DEDUP_REMOVED lines=63> */
[----:B------:R-:W-:Y:S01]  /*2070*/  CS2R R72, SRZ ;  /* 0x0000000000487805 */ /* 0x000fe2000001ff00 */
[----:B------:R-:W-:Y:S01]  /*2080*/  IMAD R0, R0, 0x4, R235 ;  /* 0x0000000400007824 */ /* 0x000fe200078e02eb */
[----:B------:R-:W-:Y:S01]  /*2090*/  ULOP3.LUT UR13, UR38, 0x1, URZ, 0xfc, !UPT ;  /* 0x00000001260d7892 */ /* 0x000fe2000f8efc3f */
[----:B------:R-:W-:Y:S01]  /*20a0*/  UMOV UR12, URZ ;  /* 0x0000003f000c7c82 */ /* 0x000fe20008000000 */
[----:B------:R-:W-:Y:S01]  /*20b0*/  UMOV UR4, URZ ;  /* 0x0000003f00047c82 */ /* 0x000fe20008000000 */
[----:B------:R-:W-:Y:S01]  /*20c0*/  ULDC UR5, c[0x0][0x75c] ;  /* 0x0001d70000057ab9 */ /* 0x000fe20000000800 */
[----:B-1234-:R-:W-:-:S08]  /*20d0*/  ULDC UR6, c[0x0][0x744] ;  /* 0x0001d10000067ab9 */ /* 0x01efd00000000800 */
.L_x_2709:
[----:B------:R-:W-:-:S06]  /*20e0*/  UISETP.NE.AND UP0, UPT, UR13, 0x3, UPT ;  /* 0x000000030d00788c */ /* 0x000fcc000bf05270 */
[----:B------:R-:W-:-:S13]  /*20f0*/  PLOP3.LUT P0, PT, PT, PT, UP0, 0x80, 0x0 ;  /* 0x000000000000781c */ /* 0x000fda0003f0f008 */
[----:B-1----:R-:W-:Y:S05]  /*2100*/  @!P0 BRA `(.L_x_2699) ;  /* 0x0000000000048947 */ /* 0x002fea0003800000 */
[----:B------:R-:W-:Y:S01]  /*2110*/  BPT.TRAP 0x1 ;  /* 0x000000040000795c */ /* 0x000fe20000300000 */
.L_x_2699:
[----:B------:R-:W-:Y:S01]  /*2120*/  R2UR UR7, R235 ;  /* 0x00000000eb0772ca */ /* 0x000fe200000e0000 */
[----:B------:R-:W-:-:S05]  /*2130*/  IMAD.U32 R120, RZ, RZ, UR12 ;  /* 0x0000000cff787e24 */ /* 0x000fca000f8e00ff */
[----:B------:R-:W-:-:S07]  /*2140*/  SHF.L.U32 R120, R120, 0x1f, RZ ;  /* 0x0000001f78787819 */ /* 0x000fce00000006ff */
[----:B------:R-:W-:-:S09]  /*2150*/  ULEA UR7, UR4, UR7, 0x3 ;  /* 0x0000000704077291 */ /* 0x000fd2000f8e183f */
[----:B------:R1:W2:Y:S01]  /*2160*/  SYNCS.PHASECHK.TRANS64.TRYWAIT P1, [UR7+0x26810], R120 ;  /* 0x02681078ff0075a7 */ /* 0x0002a20008020147 */
[----:B------:R-:W-:Y:S05]  /*2170*/  @!P0 BRA `(.L_x_2700) ;  /* 0x0000000000048947 */ /* 0x000fea0003800000 */
[----:B------:R-:W-:Y:S01]  /*2180*/  BPT.TRAP 0x1 ;  /* 0x000000040000795c */ /* 0x000fe20000300000 */
.L_x_2700:
[----:B--2---:R-:W-:Y:S05]  /*2190*/  @P1 BRA `(.L_x_2701) ;  /* 0x0000000000081947 */ /* 0x004fea0003800000 */
[----:B------:R-:W2:Y:S02]  /*21a0*/  SYNCS.PHASECHK.TRANS64.TRYWAIT P1, [UR7+0x26810], R120 ;  /* 0x02681078ff0075a7 */ /* 0x000ea40008020147 */
[----:B--2---:R-:W-:Y:S05]  /*21b0*/  @!P1 BRA `(.L_x_2702) ;  /* 0x0000009000689947 */ /* 0x004fea0003800000 */
.L_x_2701:
[----:B------:R-:W-:Y:S01]  /*21c0*/  R2UR UR8, R235 ;  /* 0x00000000eb0872ca */ /* 0x000fe200000e0000 */
[----:B------:R-:W-:Y:S01]  /*21d0*/  IMAD R4, R16, 0x800, R235 ;  /* 0x0000080010047824 */ /* 0x000fe200078e02eb */
[----:B------:R-:W-:Y:S01]  /*21e0*/  WARPGROUP.ARRIVE ;  /* 0x00000000000079c5 */ /* 0x000fe20000000000 */
[----:B------:R-:W-:Y:S01]  /*21f0*/  UMOV UR11, 0x80000020 ;  /* 0x80000020000b7882 */ /* 0x000fe20000000000 */
[----:B--2---:R-:W-:Y:S02]  /*2200*/  IMAD.U32 R5, RZ, RZ, UR4 ;  /* 0x00000004ff057e24 */ /* 0x004fe4000f8e00ff */
[----:B------:R-:W-:Y:S02]  /*2210*/  R2UR UR9, R4 ;  /* 0x00000000040972ca */ /* 0x000fe400000e0000 */
[----:B------:R-:W-:-:S04]  /*2220*/  IMAD R4, R5, 0x40, R2 ;  /* 0x0000004005047824 */ /* 0x000fc800078e0202 */
[----:B------:R-:W-:Y:S01]  /*2230*/  IMAD R4, R4, 0x4, R235 ;  /* 0x0000000404047824 */ /* 0x000fe200078e02eb */
[----:B------:R-:W-:-:S04]  /*2240*/  UIADD3 UR8, UR8, 0x12000, URZ ;  /* 0x0001200008087890 */ /* 0x000fc8000fffe03f */
[----:B------:R-:W-:Y:S02]  /*2250*/  USHF.R.U32.HI UR8, URZ, 0x4, UR8 ;  /* 0x000000043f087899 */ /* 0x000fe40008011608 */
[----:B------:R-:W-:Y:S02]  /*2260*/  USHF.R.U32.HI UR9, URZ, 0x4, UR9 ;  /* 0x000000043f097899 */ /* 0x000fe40008011609 */
[----:B------:R-:W-:Y:S02]  /*2270*/  ULOP3.LUT UR14, UR8, 0x3fff, URZ, 0xc0, !UPT ;  /* 0x00003fff080e7892 */ /* 0x000fe4000f8ec03f */
[----:B------:R-:W-:Y:S02]  /*2280*/  ULOP3.LUT UR9, UR9, 0x3fff, URZ, 0xc0, !UPT ;  /* 0x00003fff09097892 */ /* 0x000fe4000f8ec03f */
[----:B------:R-:W-:Y:S02]  /*2290*/  ULOP3.LUT UR15, UR14, 0x10000, URZ, 0xfc, !UPT ;  /* 0x000100000e0f7892 */ /* 0x000fe4000f8efc3f */
[----:B------:R-:W-:-:S02]  /*22a0*/  ULOP3.LUT UR16, UR9, 0x10000, URZ, 0xfc, !UPT ;  /* 0x0001000009107892 */ /* 0x000fc4000f8efc3f */
[----:B------:R-:W-:Y:S01]  /*22b0*/  UIMAD UR15, UR4, 0x300, UR15 ;  /* 0x00000300040f78a4 */ /* 0x000fe2000f8e020f */
[----:B------:R-:W-:-:S04]  /*22c0*/  UMOV UR9, 0xc0000010 ;  /* 0xc000001000097882 */ /* 0x000fc80000000000 */
        /* <DEDUP_REMOVED lines=49> */
.L_x_2703:
[----:B------:R1:W1:Y:S01]  /*25e0*/  SYNCS.PHASECHK.TRANS64.TRYWAIT P1, [UR7+0x26830], R120 ;  /* 0x02683078ff0075a7 */ /* 0x0002620008020147 */
[----:B------:R-:W-:Y:S05]  /*25f0*/  @!P0 BRA `(.L_x_2704) ;  /* 0x0000000000048947 */ /* 0x000fea0003800000 */
[----:B------:R-:W-:Y:S01]  /*2600*/  BPT.TRAP 0x1 ;  /* 0x000000040000795c */ /* 0x000fe20000300000 */
.L_x_2704:
        /* <DEDUP_REMOVED lines=50> */
.L_x_2705:
        /* <DEDUP_REMOVED lines=555> */
.L_x_2707:
        /* <DEDUP_REMOVED lines=45> */
.L_x_2708:
        /* <DEDUP_REMOVED lines=62> */
.L_x_2690:
[----:B------:R-:W-:Y:S05]  /*5290*/  @P0 BRA `(.L_x_2710) ;  /* 0x00000010007c0947 */ /* 0x000fea0003800000 */
[----:B-1----:R-:W1:Y:S01]  /*52a0*/  S2R R0, SR_TID.X ;  /* 0x0000000000007919 */ /* 0x002e620000002100 */
[----:B------:R-:W2:Y:S01]  /*52b0*/  S2UR UR5, SR_CgaCtaId ;  /* 0x00000000000579c3 */ /* 0x000ea20000008800 */
[----:B------:R-:W-:Y:S01]  /*52c0*/  UMOV UR4, 0x400 ;  /* 0x0000040000047882 */ /* 0x000fe20000000000 */
[----:B------:R-:W-:-:S06]  /*52d0*/  F2FP.BF16.F32.PACK_AB R72, R73, R72 ;  /* 0x000000484948723e */ /* 0x000fcc00000010ff */
[----:B------:R-:W-:Y:S01]  /*52e0*/  BAR.SYNC.DEFER_BLOCKING 0x1, 0x100 ;  /* 0x0044000000007b1d */ /* 0x000fe20000010000 */
[----:B------:R-:W-:Y:S02]  /*52f0*/  F2FP.BF16.F32.PACK_AB R73, R75, R74 ;  /* 0x0000004a4b49723e */ /* 0x000fe400000010ff */
[----:B------:R-:W-:Y:S02]  /*5300*/  F2FP.BF16.F32.PACK_AB R80, R81, R80 ;  /* 0x000000505150723e */ /* 0x000fe400000010ff */
[----:B------:R-:W-:Y:S01]  /*5310*/  F2FP.BF16.F32.PACK_AB R74, R77, R76 ;  /* 0x0000004c4d4a723e */ /* 0x000fe200000010ff */
[----:B------:R-:W-:Y:S01]  /*5320*/  ULDC.64 UR8, c[0x0][0x878] ;  /* 0x00021e0000087ab9 */ /* 0x000fe20000000a00 */
[----:B------:R-:W-:Y:S01]  /*5330*/  F2FP.BF16.F32.PACK_AB R75, R79, R78 ;  /* 0x0000004e4f4b723e */ /* 0x000fe200000010ff */
[----:B------:R-:W-:Y:S01]  /*5340*/  UISETP.NE.U32.AND UP1, UPT, UR8, URZ, UPT ;  /* 0x0000003f0800728c */ /* 0x000fe2000bf25070 */
[----:B------:R-:W-:Y:S02]  /*5350*/  F2FP.BF16.F32.PACK_AB R81, R83, R82 ;  /* 0x000000525351723e */ /* 0x000fe400000010ff */
[----:B------:R-:W-:Y:S01]  /*5360*/  F2FP.BF16.F32.PACK_AB R88, R89, R88 ;  /* 0x000000585958723e */ /* 0x000fe200000010ff */
[----:B------:R-:W-:Y:S01]  /*5370*/  UISETP.NE.AND.EX UP1, UPT, UR9, URZ, UPT, UP1 ;  /* 0x0000003f0900728c */ /* 0x000fe2000bf25310 */
[----:B------:R-:W-:-:S02]  /*5380*/  F2FP.BF16.F32.PACK_AB R82, R85, R84 ;  /* 0x000000545552723e */ /* 0x000fc400000010ff */
[----:B------:R-:W-:Y:S02]  /*5390*/  F2FP.BF16.F32.PACK_AB R83, R87, R86 ;  /* 0x000000565753723e */ /* 0x000fe400000010ff */
[----:B------:R-:W-:Y:S02]  /*53a0*/  F2FP.BF16.F32.PACK_AB R89, R91, R90 ;  /* 0x0000005a5b59723e */ /* 0x000fe400000010ff */
[----:B------:R-:W-:Y:S01]  /*53b0*/  F2FP.BF16.F32.PACK_AB R96, R97, R96 ;  /* 0x000000606160723e */ /* 0x000fe200000010ff */
[----:B--2---:R-:W-:Y:S01]  /*53c0*/  ULEA UR7, UR5, UR4, 0x18 ;  /* 0x0000000405077291 */ /* 0x004fe2000f8ec03f */
[----:B------:R-:W-:Y:S02]  /*53d0*/  F2FP.BF16.F32.PACK_AB R90, R93, R92 ;  /* 0x0000005c5d5a723e */ /* 0x000fe400000010ff */
[----:B------:R-:W-:Y:S01]  /*53e0*/  F2FP.BF16.F32.PACK_AB R91, R95, R94 ;  /* 0x0000005e5f5b723e */ /* 0x000fe200000010ff */
[----:B------:R-:W-:Y:S01]  /*53f0*/  ULDC.64 UR4, c[0x0][0x870] ;  /* 0x00021c0000047ab9 */ /* 0x000fe20000000a00 */
[----:B------:R-:W-:Y:S01]  /*5400*/  F2FP.BF16.F32.PACK_AB R97, R99, R98 ;  /* 0x000000626361723e */ /* 0x000fe200000010ff */
[----:B------:R-:W-:Y:S01]  /*5410*/  UISETP.NE.U32.AND UP0, UPT, UR4, URZ, UPT ;  /* 0x0000003f0400728c */ /* 0x000fe2000bf05070 */
[----:B-1----:R-:W-:Y:S01]  /*5420*/  VIADD R9, R0, 0xffffff80 ;  /* 0xffffff8000097836 */ /* 0x002fe20000000000 */
        /* <DEDUP_REMOVED lines=15> */
[----:B------:R-:W-:Y:S02]  /*5520*/  LEA.HI R3, R2, R2, RZ, 0x1 ;  /* 0x0000000202037211 */ /* 0x000fe400078f08ff */
[----:B------:R-:W-:-:S02]  /*5530*/  SHF.R.S32.HI R7, RZ, 0x1f, R2 ;  /* 0x0000001fff077819 */ /* 0x000fc40000011402 */
[--C-:B------:R-:W-:Y:S02]  /*5540*/  SHF.R.S32.HI R4, RZ, 0x1, R3.reuse ;  /* 0x00000001ff047819 */ /* 0x100fe40000011403 */
[----:B------:R-:W-:Y:S02]  /*5550*/  SHF.R.S32.HI R5, RZ, 0x1f, R3 ;  /* 0x0000001fff057819 */ /* 0x000fe40000011403 */
[----:B------:R-:W-:Y:S02]  /*5560*/  LEA.HI R7, R7, R2, RZ, 0x3 ;  /* 0x0000000207077211 */ /* 0x000fe400078f18ff */
[----:B------:R-:W-:Y:S02]  /*5570*/  LEA.HI R5, R5, R4, RZ, 0x2 ;  /* 0x0000000405057211 */ /* 0x000fe400078f10ff */
[----:B------:R-:W-:Y:S01]  /*5580*/  F2FP.BF16.F32.PACK_AB R106, R109, R108 ;  /* 0x0000006c6d6a723e */ /* 0x000fe200000010ff */
[----:B------:R-:W-:Y:S01]  /*5590*/  IMAD.SHL.U32 R6, R7, 0x20, RZ ;  /* 0x0000002007067824 */ /* 0x000fe200078e00ff */
[----:B------:R-:W-:-:S02]  /*55a0*/  LOP3.LUT R5, R5, 0xfffffffc, RZ, 0xc0, !PT ;  /* 0xfffffffc05057812 */ /* 0x000fc400078ec0ff */
[----:B------:R-:W-:Y:S02]  /*55b0*/  LOP3.LUT R7, R3, 0x3fffffe, RZ, 0xc0, !PT ;  /* 0x03fffffe03077812 */ /* 0x000fe400078ec0ff */
[----:B------:R-:W-:Y:S01]  /*55c0*/  LOP3.LUT R6, R6, 0x7fffff00, RZ, 0xc0, !PT ;  /* 0x7fffff0006067812 */ /* 0x000fe200078ec0ff */
[----:B------:R-:W-:Y:S01]  /*55d0*/  IMAD.IADD R5, R4, 0x1, -R5 ;  /* 0x0000000104057824 */ /* 0x000fe200078e0a05 */
[----:B------:R-:W-:Y:S01]  /*55e0*/  F2FP.BF16.F32.PACK_AB R107, R111, R110 ;  /* 0x0000006e6f6b723e */ /* 0x000fe200000010ff */
[----:B------:R-:W-:Y:S01]  /*55f0*/  IMAD.IADD R7, R2, 0x1, -R7 ;  /* 0x0000000102077824 */ /* 0x000fe200078e0a07 */
[----:B------:R-:W-:Y:S01]  /*5600*/  F2FP.BF16.F32.PACK_AB R113, R115, R114 ;  /* 0x000000727371723e */ /* 0x000fe200000010ff */
[C---:B------:R-:W-:Y:S01]  /*5610*/  IMAD.SHL.U32 R4, R5.reuse, 0x40, RZ ;  /* 0x0000004005047824 */ /* 0x040fe200078e00ff */
[----:B------:R-:W-:Y:S01]  /*5620*/  LOP3.LUT P0, RZ, R5, 0x2, RZ, 0xc0, !PT ;  /* 0x0000000205ff7812 */ /* 0x000fe2000780c0ff */
[----:B------:R-:W-:Y:S01]  /*5630*/  IMAD R6, R10, 0x200, R6 ;  /* 0x000002000a067824 */ /* 0x000fe200078e0206 */
[----:B------:R-:W-:Y:S01]  /*5640*/  F2FP.BF16.F32.PACK_AB R24, R25, R24 ;  /* 0x000000181918723e */ /* 0x000fe200000010ff */
[----:B------:R-:W-:Y:S01]  /*5650*/  IMAD.MOV.U32 R2, RZ, RZ, 0x20 ;  /* 0x00000020ff027424 */ /* 0x000fe200078e00ff */
[----:B------:R-:W-:Y:S01]  /*5660*/  LOP3.LUT R3, R4, 0xc0, RZ, 0xc0, !PT ;  /* 0x000000c004037812 */ /* 0x000fe200078ec0ff */
[----:B------:R-:W-:Y:S01]  /*5670*/  IMAD R7, R7, 0x20, R6 ;  /* 0x0000002007077824 */ /* 0x000fe200078e0206 */
[----:B------:R-:W-:-:S02]  /*5680*/  F2FP.BF16.F32.PACK_AB R114, R117, R116 ;  /* 0x000000747572723e */ /* 0x000fc400000010ff */
[----:B------:R-:W-:Y:S02]  /*5690*/  LOP3.LUT R0, R3, 0x8, R0, 0xf8, !PT ;  /* 0x0000000803007812 */ /* 0x000fe400078ef800 */
[----:B------:R-:W-:Y:S02]  /*56a0*/  SHF.R.U32.HI R3, RZ, 0x3, R3 ;  /* 0x00000003ff037819 */ /* 0x000fe40000011603 */
[----:B------:R-:W-:Y:S02]  /*56b0*/  F2FP.BF16.F32.PACK_AB R115, R119, R118 ;  /* 0x000000767773723e */ /* 0x000fe400000010ff */
[----:B------:R-:W-:Y:S02]  /*56c0*/  LOP3.LUT R0, R0, R3, RZ, 0x3c, !PT ;  /* 0x0000000300007212 */ /* 0x000fe400078e3cff */
[----:B------:R-:W-:Y:S01]  /*56d0*/  SEL R3, R2, 0xffffffe0, !P0 ;  /* 0xffffffe002037807 */ /* 0x000fe20004000000 */
[----:B------:R-:W-:Y:S01]  /*56e0*/  IMAD.U32 R2, RZ, RZ, UR4 ;  /* 0x00000004ff027e24 */ /* 0x000fe2000f8e00ff */
        /* <DEDUP_REMOVED lines=8> */
[----:B------:R-:W-:Y:S01]  /*5770*/  F2FP.BF16.F32.PACK_AB R33, R35, R34 ;  /* 0x000000222321723e */ /* 0x000fe200000010ff */
[----:B------:R-:W-:Y:S01]  /*5780*/  IMAD.U32 R3, RZ, RZ, UR5 ;  /* 0x00000005ff037e24 */ /* 0x000fe2000f8e00ff */
[----:B------:R-:W-:Y:S01]  /*5790*/  F2FP.BF16.F32.PACK_AB R40, R41, R40 ;  /* 0x000000282928723e */ /* 0x000fe200000010ff */
[----:B------:R-:W-:Y:S01]  /*57a0*/  STSM.16.M88.4 [R6], R80 ;  /* 0x0000005006007844 */ /* 0x000fe20000000200 */
[----:B------:R-:W-:Y:S01]  /*57b0*/  F2FP.BF16.F32.PACK_AB R34, R37, R36 ;  /* 0x000000242522723e */ /* 0x000fe200000010ff */
[----:B------:R-:W-:Y:S01]  /*57c0*/  @UP1 ULDC.64 UR4, c[0x0][0x878] ;  /* 0x00021e0000041ab9 */ /* 0x000fe20000000a00 */
        /* <DEDUP_REMOVED lines=19> */
[----:B------:R-:W-:Y:S01]  /*5900*/  STSM.16.M88.4 [R0+0x2000], R40 ;  /* 0x0020002800007844 */ /* 0x000fe20000000200 */
        /* <DEDUP_REMOVED lines=8> */
[----:B------:R-:W-:Y:S01]  /*5990*/  PLOP3.LUT P1, PT, PT, PT, UP1, 0x80, 0x0 ;  /* 0x000000000000781c */ /* 0x000fe20003f2f018 */
[----:B------:R-:W-:-:S06]  /*59a0*/  @UP1 UIMAD.WIDE UR4, UR39, 0x4, UR4 ;  /* 0x00000004270418a5 */ /* 0x000fcc000f8e0204 */
[----:B------:R-:W-:Y:S01]  /*59b0*/  IMAD.U32 R4, RZ, RZ, UR4 ;  /* 0x00000004ff047e24 */ /* 0x000fe2000f8e00ff */
[----:B------:R-:W3:Y:S01]  /*59c0*/  @P0 LDG.E R11, desc[UR46][R2.64] ;  /* 0x0000002e020b0981 */ /* 0x000ee2000c1e1900 */
[----:B------:R-:W-:-:S05]  /*59d0*/  IMAD.U32 R5, RZ, RZ, UR5 ;  /* 0x00000005ff057e24 */ /* 0x000fca000f8e00ff */
[----:B------:R4:W5:Y:S01]  /*59e0*/  @P1 LDG.E R4, desc[UR46][R4.64] ;  /* 0x0000002e04041981 */ /* 0x000962000c1e1900 */
[CC--:B------:R-:W-:Y:S01]  /*59f0*/  LEA.HI R7, R8.reuse, R9.reuse, RZ, 0x2 ;  /* 0x0000000908077211 */ /* 0x0c0fe200078f10ff */
[----:B------:R-:W-:Y:S01]  /*5a00*/  ULDC UR6, c[0x0][0x808] ;  /* 0x0002020000067ab9 */ /* 0x000fe20000000800 */
[----:B------:R-:W-:Y:S01]  /*5a10*/  LEA.HI R8, R8, R9, RZ, 0x3 ;  /* 0x0000000908087211 */ /* 0x000fe200078f18ff */
[----:B------:R-:W-:Y:S01]  /*5a20*/  UMOV UR4, URZ ;  /* 0x0000003f00047c82 */ /* 0x000fe20008000000 */
[----:B-1----:R-:W-:Y:S01]  /*5a30*/  LOP3.LUT R0, R7, 0x1ffffffc, RZ, 0xc0, !PT ;  /* 0x1ffffffc07007812 */ /* 0x002fe200078ec0ff */
[----:B------:R-:W-:Y:S01]  /*5a40*/  UMOV UR5, URZ ;  /* 0x0000003f00057c82 */ /* 0x000fe20008000000 */
[----:B------:R-:W-:Y:S01]  /*5a50*/  SHF.R.S32.HI R30, RZ, 0x2, R7 ;  /* 0x00000002ff1e7819 */ /* 0x000fe20000011407 */
[----:B--2---:R-:W-:Y:S02]  /*5a60*/  IMAD.SHL.U32 R6, R8, 0x8, RZ ;  /* 0x0000000808067824 */ /* 0x004fe400078e00ff */
[----:B------:R-:W-:Y:S01]  /*5a70*/  IMAD.IADD R0, R9, 0x1, -R0 ;  /* 0x0000000109007824 */ /* 0x000fe200078e0a00 */
[----:B------:R-:W-:-:S02]  /*5a80*/  LEA.HI R8, R7, R30, RZ, 0x1 ;  /* 0x0000001e07087211 */ /* 0x000fc400078f08ff */
[----:B------:R-:W-:Y:S01]  /*5a90*/  LOP3.LUT R7, R6, 0xc0, RZ, 0xc0, !PT ;  /* 0x000000c006077812 */ /* 0x000fe200078ec0ff */
[----:B------:R-:W-:Y:S01]  /*5aa0*/  IMAD.SHL.U32 R40, R0, 0x8, RZ ;  /* 0x0000000800287824 */ /* 0x000fe200078e00ff */
[----:B----4-:R-:W-:Y:S02]  /*5ab0*/  LOP3.LUT R5, R8, 0x3fffffe, RZ, 0xc0, !PT ;  /* 0x03fffffe08057812 */ /* 0x010fe400078ec0ff */
[----:B------:R-:W-:Y:S02]  /*5ac0*/  SHF.R.U32.HI R0, RZ, 0x3, R7 ;  /* 0x00000003ff007819 */ /* 0x000fe40000011607 */
[----:B------:R-:W-:Y:S01]  /*5ad0*/  LOP3.LUT R7, R7, 0x18, R40, 0xf8, !PT ;  /* 0x0000001807077812 */ /* 0x000fe200078ef828 */
[----:B------:R-:W-:-:S03]  /*5ae0*/  IMAD.IADD R5, R30, 0x1, -R5 ;  /* 0x000000011e057824 */ /* 0x000fc600078e0a05 */
[----:B------:R-:W-:Y:S01]  /*5af0*/  LOP3.LUT R0, R7, R0, RZ, 0x3c, !PT ;  /* 0x0000000007007212 */ /* 0x000fe200078e3cff */
[----:B------:R-:W-:-:S04]  /*5b00*/  IMAD R5, R10, 0x8, R5 ;  /* 0x000000080a057824 */ /* 0x000fc800078e0205 */
[----:B------:R-:W-:Y:S01]  /*5b10*/  IMAD.U32 R0, R5, 0x20, R0 ;  /* 0x0000002005007824 */ /* 0x000fe200078e0000 */
[----:B---3--:R-:W-:Y:S02]  /*5b20*/  @P0 R2UR UR8, R11 ;  /* 0x000000000b0802ca */ /* 0x008fe400000e0000 */
[----:B-----5:R-:W-:-:S11]  /*5b30*/  @P1 R2UR UR6, R4 ;  /* 0x00000000040612ca */ /* 0x020fd600000e0000 */
[----:B------:R-:W-:Y:S02]  /*5b40*/  @UP0 USHF.R.S32.HI UR9, URZ, 0x1f, UR8 ;  /* 0x0000001f3f090899 */ /* 0x000fe40008011408 */
[----:B------:R-:W-:-:S05]  /*5b50*/  @UP0 UMOV UR4, UR8 ;  /* 0x0000000800040c82 */ /* 0x000fca0008000000 */
[----:B------:R-:W-:Y:S01]  /*5b60*/  @UP0 UMOV UR5, UR9 ;  /* 0x0000000900050c82 */ /* 0x000fe20008000000 */
[----:B------:R-:W-:Y:S05]  /*5b70*/  @P1 BRA `(.L_x_2711) ;  /* 0x0000000000181947 */ /* 0x000fea0003800000 */
[----:B------:R-:W-:Y:S05]  /*5b80*/  @!P0 BRA `(.L_x_2711) ;  /* 0x0000000000148947 */ /* 0x000fea0003800000 */
[----:B------:R-:W2:Y:S04]  /*5b90*/  LDG.E R5, desc[UR46][R2.64] ;  /* 0x0000002e02057981 */ /* 0x000ea8000c1e1900 */
[----:B------:R-:W3:Y:S01]  /*5ba0*/  LDG.E R4, desc[UR46][R2.64+0x4] ;  /* 0x0000042e02047981 */ /* 0x000ee2000c1e1900 */
[----:B--2---:R-:W-:Y:S02]  /*5bb0*/  R2UR UR8, R5 ;  /* 0x00000000050872ca */ /* 0x004fe400000e0000 */
[----:B---3--:R-:W-:-:S13]  /*5bc0*/  R2UR UR6, R4 ;  /* 0x00000000040672ca */ /* 0x008fda00000e0000 */
[----:B------:R-:W-:-:S12]  /*5bd0*/  UIADD3 UR6, -UR8, UR6, URZ ;  /* 0x0000000608067290 */ /* 0x000fd8000fffe13f */
.L_x_2711:
[----:B------:R-:W-:Y:S01]  /*5be0*/  LEA R0, R0, UR7, 0x1 ;  /* 0x0000000700007c11 */ /* 0x000fe2000f8e08ff */
[----:B------:R-:W-:Y:S01]  /*5bf0*/  UIMAD UR6, UR36, -0x80, UR6 ;  /* 0xffffff80240678a4 */ /* 0x000fe2000f8e0206 */
[----:B------:R-:W-:Y:S01]  /*5c00*/  SHF.R.S32.HI R41, RZ, 0x1f, R40 ;  /* 0x0000001fff297819 */ /* 0x000fe20000011428 */
[----:B------:R-:W-:Y:S01]  /*5c10*/  ULDC.64 UR8, c[0x0][0x850] ;  /* 0x0002140000087ab9 */ /* 0x000fe20000000a00 */
[----:B------:R-:W-:Y:S01]  /*5c20*/  VIADD R28, R30, 0x40 ;  /* 0x000000401e1c7836 */ /* 0x000fe20000000000 */
[----:B------:R1:W2:Y:S01]  /*5c30*/  LDS.128 R16, [R0+0x7000] ;  /* 0x0070000000107984 */ /* 0x0002a20000000c00 */
[----:B------:R-:W-:Y:S02]  /*5c40*/  UIMAD UR7, UR40, UR8, URZ ;  /* 0x00000008280772a4 */ /* 0x000fe4000f8e023f */
[----:B------:R-:W-:Y:S01]  /*5c50*/  IMAD.U32 R3, RZ, RZ, UR8 ;  /* 0x00000008ff037e24 */ /* 0x000fe2000f8e00ff */
[----:B------:R-:W-:Y:S01]  /*5c60*/  UISETP.LT.AND UP1, UPT, UR6, 0x80, UPT ;  /* 0x000000800600788c */ /* 0x000fe2000bf21270 */
[----:B------:R1:W3:Y:S01]  /*5c70*/  LDS.128 R20, [R0+0x9000] ;  /* 0x0090000000147984 */ /* 0x0002e20000000c00 */
[----:B------:R-:W-:-:S02]  /*5c80*/  UIMAD UR7, UR37, UR9, UR7 ;  /* 0x00000009250772a4 */ /* 0x000fc4000f8e0207 */
[----:B------:R-:W-:Y:S01]  /*5c90*/  IMAD.WIDE.U32 R2, R3, UR37, R40 ;  /* 0x0000002503027c25 */ /* 0x000fe2000f8e0028 */
[----:B------:R-:W-:Y:S01]  /*5ca0*/  USEL UR9, UR6, 0x80, UP1 ;  /* 0x0000008006097887 */ /* 0x000fe20008800000 */
[----:B------:R1:W4:Y:S01]  /*5cb0*/  LDS.128 R24, [R0+0xb000] ;  /* 0x00b0000000187984 */ /* 0x0003220000000c00 */
[----:B------:R-:W-:Y:S01]  /*5cc0*/  USHF.R.S32.HI UR6, URZ, 0x1f, UR39 ;  /* 0x0000001f3f067899 */ /* 0x000fe20008011427 */
[----:B------:R-:W-:Y:S01]  /*5cd0*/  IMAD.U32 R45, RZ, RZ, UR36 ;  /* 0x00000024ff2d7e24 */ /* 0x000fe2000f8e00ff */
[----:B------:R-:W-:Y:S01]  /*5ce0*/  USEL UR39, UR39, URZ, !UP0 ;  /* 0x0000003f27277287 */ /* 0x000fe2000c000000 */
[----:B------:R1:W1:Y:S01]  /*5cf0*/  LDS.128 R12, [R0+0x1000] ;  /* 0x00100000000c7984 */ /* 0x0002620000000c00 */
[----:B------:R-:W-:Y:S01]  /*5d00*/  USEL UR8, UR6, URZ, !UP0 ;  /* 0x0000003f06087287 */ /* 0x000fe2000c000000 */
[----:B------:R-:W-:Y:S01]  /*5d10*/  VIADD R29, R3, UR7 ;  /* 0x00000007031d7c36 */ /* 0x000fe20008000000 */
[----:B------:R-:W-:Y:S01]  /*5d20*/  ISETP.GE.AND P0, PT, R28, UR9, PT ;  /* 0x000000091c007c0c */ /* 0x000fe2000bf06270 */
[----:B------:R1:W1:Y:S01]  /*5d30*/  LDS.128 R8, [R0+0x3000] ;  /* 0x0030000000087984 */ /* 0x0002620000000c00 */
[----:B------:R-:W-:Y:S01]  /*5d40*/  IMAD.MOV.U32 R28, RZ, RZ, R2 ;  /* 0x000000ffff1c7224 */ /* 0x000fe200078e0002 */
[----:B------:R-:W-:Y:S01]  /*5d50*/  ULDC.64 UR6, c[0x0][0x858] ;  /* 0x0002160000067ab9 */ /* 0x000fe20000000a00 */
[C---:B------:R-:W-:Y:S01]  /*5d60*/  ISETP.GE.AND P1, PT, R30.reuse, UR9, PT ;  /* 0x000000091e007c0c */ /* 0x040fe2000bf26270 */
[----:B------:R1:W1:Y:S01]  /*5d70*/  LDS.128 R4, [R0+0x5000] ;  /* 0x0050000000047984 */ /* 0x0002620000000c00 */
[----:B------:R-:W-:Y:S01]  /*5d80*/  IADD3 R2, P2, R30, UR4, RZ ;  /* 0x000000041e027c10 */ /* 0x000fe2000ff5e0ff */
[----:B------:R-:W-:-:S02]  /*5d90*/  UIMAD UR4, UR8, UR6, URZ ;  /* 0x00000006080472a4 */ /* 0x000fc4000f8e023f */
[----:B------:R-:W-:Y:S01]  /*5da0*/  IMAD.U32 R47, RZ, RZ, UR6 ;  /* 0x00000006ff2f7e24 */ /* 0x000fe2000f8e00ff */
[----:B------:R-:W-:Y:S01]  /*5db0*/  BSSY B0, `(.L_x_2712) ;  /* 0x000001c000007945 */ /* 0x000fe20003800000 */
[----:B------:R-:W-:Y:S01]  /*5dc0*/  LEA.HI.X.SX32 R3, R30, UR5, 0x1, P2 ;  /* 0x000000051e037c11 */ /* 0x000fe200090f0eff */
[----:B------:R-:W-:Y:S02]  /*5dd0*/  UIMAD UR4, UR39, UR7, UR4 ;  /* 0x00000007270472a4 */ /* 0x000fe4000f8e0204 */
[----:B------:R-:W-:-:S04]  /*5de0*/  IMAD.WIDE.U32 R46, R47, UR39, R28 ;  /* 0x000000272f2e7c25 */ /* 0x000fc8000f8e001c */
[----:B------:R-:W-:-:S04]  /*5df0*/  IMAD.WIDE R44, R45, 0x80, R2 ;  /* 0x000000802d2c7825 */ /* 0x000fc800078e0202 */
[----:B------:R-:W-:Y:S02]  /*5e00*/  VIADD R43, R47, UR4 ;  /* 0x000000042f2b7c36 */ /* 0x000fe40008000000 */
[----:B------:R-:W-:Y:S01]  /*5e10*/  VIADD R50, R40, 0x20 ;  /* 0x0000002028327836 */ /* 0x000fe20000000000 */
[----:B--2---:R-:W-:Y:S06]  /*5e20*/  @P1 BRA `(.L_x_2713) ;  /* 0x0000000000501947 */ /* 0x004fec0003800000 */
[----:B------:R-:W-:Y:S01]  /*5e30*/  ULDC UR4, c[0x0][0x83c] ;  /* 0x00020f0000047ab9 */ /* 0x000fe20000000800 */
[----:B------:R-:W2:Y:S01]  /*5e40*/  LDS.128 R28, [R0+0x8000] ;  /* 0x00800000001c7984 */ /* 0x000ea20000000c00 */
[C---:B------:R-:W-:Y:S01]  /*5e50*/  ISETP.GE.AND P2, PT, R40.reuse, UR4, PT ;  /* 0x0000000428007c0c */ /* 0x040fe2000bf46270 */
[----:B------:R-:W-:Y:S01]  /*5e60*/  ULDC.64 UR6, c[0x0][0x848] ;  /* 0x0002120000067ab9 */ /* 0x000fe20000000a00 */
[----:B------:R-:W-:Y:S01]  /*5e70*/  VIADD R48, R40, 0x40 ;  /* 0x0000004028307836 */ /* 0x000fe20000000000 */
[----:B------:R-:W5:Y:S01]  /*5e80*/  LDS.128 R32, [R0+0xa000] ;  /* 0x00a0000000207984 */ /* 0x000f620000000c00 */
[----:B------:R-:W-:Y:S01]  /*5e90*/  IMAD R49, R45, UR6, RZ ;  /* 0x000000062d317c24 */ /* 0x000fe2000f8e02ff */
[----:B------:R-:W-:Y:S01]  /*5ea0*/  ISETP.GE.AND P3, PT, R50, UR4, PT ;  /* 0x0000000432007c0c */ /* 0x000fe2000bf66270 */
[----:B------:R-:W-:Y:S01]  /*5eb0*/  IMAD.MOV.U32 R42, RZ, RZ, R46 ;  /* 0x000000ffff2a7224 */ /* 0x000fe200078e002e */
[----:B------:R-:W-:Y:S01]  /*5ec0*/  ISETP.GE.AND P4, PT, R48, UR4, PT ;  /* 0x0000000430007c0c */ /* 0x000fe2000bf86270 */
[----:B------:R-:W-:-:S02]  /*5ed0*/  IMAD R49, R44, UR7, R49 ;  /* 0x000000072c317c24 */ /* 0x000fc4000f8e0231 */
[----:B------:R-:W-:Y:S01]  /*5ee0*/  IMAD.WIDE.U32 R2, R44, UR6, R42 ;  /* 0x000000062c027c25 */ /* 0x000fe2000f8e002a */
[----:B------:R-:W-:Y:S02]  /*5ef0*/  ULDC.64 UR6, c[0x0][0x830] ;  /* 0x00020c0000067ab9 */ /* 0x000fe40000000a00 */
[----:B------:R-:W3:Y:S01]  /*5f00*/  @!P2 LDS.128 R36, [R0+0x6000] ;  /* 0x006000000024a984 */ /* 0x000ee20000000c00 */
[----:B------:R-:W-:Y:S01]  /*5f10*/  IMAD.IADD R3, R3, 0x1, R49 ;  /* 0x0000000103037824 */ /* 0x000fe200078e0231 */
[----:B------:R-:W-:-:S04]  /*5f20*/  LEA R48, P5, R2, UR6, 0x1 ;  /* 0x0000000602307c11 */ /* 0x000fc8000f8a08ff */
[----:B------:R-:W-:-:S05]  /*5f30*/  LEA.HI.X R49, R2, UR7, R3, 0x1, P5 ;  /* 0x0000000702317c11 */ /* 0x000fca000a8f0c03 */
[----:B--2---:R2:W-:Y:S04]  /*5f40*/  @!P3 STG.E.128 desc[UR46][R48.64+0x40], R28 ;  /* 0x0000401c3000b986 */ /* 0x0045e8000c101d2e */
[----:B-----5:R2:W-:Y:S04]  /*5f50*/  @!P4 STG.E.128 desc[UR46][R48.64+0x80], R32 ;  /* 0x000080203000c986 */ /* 0x0205e8000c101d2e */
[----:B---3--:R2:W-:Y:S02]  /*5f60*/  @!P2 STG.E.128 desc[UR46][R48.64], R36 ;  /* 0x000000243000a986 */ /* 0x0085e4000c101d2e */
.L_x_2713:
[----:B------:R-:W-:Y:S05]  /*5f70*/  BSYNC B0 ;  /* 0x0000000000007941 */ /* 0x000fea0003800000 */
.L_x_2712:
[----:B------:R-:W-:Y:S04]  /*5f80*/  BSSY B0, `(.L_x_2714) ;  /* 0x0000016000007945 */ /* 0x000fe80003800000 */
[----:B------:R-:W-:Y:S05]  /*5f90*/  @P0 BRA `(.L_x_2715) ;  /* 0x0000000000500947 */ /* 0x000fea0003800000 */
[----:B--2---:R-:W-:Y:S01]  /*5fa0*/  IADD3 R29, P2, R44, 0x40, RZ ;  /* 0x000000402c1d7810 */ /* 0x004fe20007f5e0ff */
[----:B------:R-:W-:Y:S01]  /*5fb0*/  ULDC.64 UR6, c[0x0][0x848] ;  /* 0x0002120000067ab9 */ /* 0x000fe20000000a00 */
[----:B------:R-:W-:Y:S01]  /*5fc0*/  IMAD.MOV.U32 R3, RZ, RZ, R43 ;  /* 0x000000ffff037224 */ /* 0x000fe200078e002b */
[----:B------:R-:W-:Y:S01]  /*5fd0*/  ULDC UR4, c[0x0][0x83c] ;  /* 0x00020f0000047ab9 */ /* 0x000fe20000000800 */
[C---:B------:R-:W-:Y:S01]  /*5fe0*/  VIADD R30, R40.reuse, 0x40 ;  /* 0x00000040281e7836 */ /* 0x040fe20000000000 */
[----:B------:R-:W-:Y:S01]  /*5ff0*/  ISETP.GE.AND P3, PT, R40, UR4, PT ;  /* 0x0000000428007c0c */ /* 0x000fe2000bf66270 */
[----:B------:R-:W-:Y:S01]  /*6000*/  IMAD.X R2, RZ, RZ, R45, P2 ;  /* 0x000000ffff027224 */ /* 0x000fe200010e062d */
[----:B------:R-:W-:Y:S02]  /*6010*/  ISETP.GE.AND P4, PT, R50, UR4, PT ;  /* 0x0000000432007c0c */ /* 0x000fe4000bf86270 */
[----:B------:R-:W-:Y:S01]  /*6020*/  ISETP.GE.AND P5, PT, R30, UR4, PT ;  /* 0x000000041e007c0c */ /* 0x000fe2000bfa6270 */
[----:B------:R-:W-:-:S02]  /*6030*/  IMAD R28, R2, UR6, RZ ;  /* 0x00000006021c7c24 */ /* 0x000fc4000f8e02ff */
[----:B------:R-:W-:-:S04]  /*6040*/  IMAD.MOV.U32 R2, RZ, RZ, R46 ;  /* 0x000000ffff027224 */ /* 0x000fc800078e002e */
[----:B------:R-:W-:-:S04]  /*6050*/  IMAD.WIDE.U32 R2, R29, UR6, R2 ;  /* 0x000000061d027c25 */ /* 0x000fc8000f8e0002 */
[----:B------:R-:W-:Y:S01]  /*6060*/  IMAD R29, R29, UR7, R28 ;  /* 0x000000071d1d7c24 */ /* 0x000fe2000f8e021c */
[----:B------:R-:W-:Y:S02]  /*6070*/  ULDC.64 UR6, c[0x0][0x830] ;  /* 0x00020c0000067ab9 */ /* 0x000fe40000000a00 */
[----:B------:R-:W-:Y:S01]  /*6080*/  LEA R28, P2, R2, UR6, 0x1 ;  /* 0x00000006021c7c11 */ /* 0x000fe2000f8408ff */
[----:B------:R-:W-:-:S05]  /*6090*/  IMAD.IADD R3, R3, 0x1, R29 ;  /* 0x0000000103037824 */ /* 0x000fca00078e021d */
[----:B------:R-:W-:-:S05]  /*60a0*/  LEA.HI.X R29, R2, UR7, R3, 0x1, P2 ;  /* 0x00000007021d7c11 */ /* 0x000fca00090f0c03 */
[----:B------:R2:W-:Y:S04]  /*60b0*/  @!P3 STG.E.128 desc[UR46][R28.64], R16 ;  /* 0x000000101c00b986 */ /* 0x0005e8000c101d2e */
[----:B---3--:R2:W-:Y:S04]  /*60c0*/  @!P4 STG.E.128 desc[UR46][R28.64+0x40], R20 ;  /* 0x000040141c00c986 */ /* 0x0085e8000c101d2e */
[----:B----4-:R2:W-:Y:S02]  /*60d0*/  @!P5 STG.E.128 desc[UR46][R28.64+0x80], R24 ;  /* 0x000080181c00d986 */ /* 0x0105e4000c101d2e */
.L_x_2715:
[----:B------:R-:W-:Y:S05]  /*60e0*/  BSYNC B0 ;  /* 0x0000000000007941 */ /* 0x000fea0003800000 */
.L_x_2714:
[----:B--2---:R2:W1:Y:S01]  /*60f0*/  LDS.128 R16, [R0] ;  /* 0x0000000000107984 */ /* 0x0044620000000c00 */
[----:B------:R-:W-:Y:S01]  /*6100*/  ULDC.64 UR4, c[0x0][0x820] ;  /* 0x0002080000047ab9 */ /* 0x000fe20000000a00 */
[----:B------:R-:W-:Y:S01]  /*6110*/  ULDC.64 UR6, c[0x0][0x828] ;  /* 0x00020a0000067ab9 */ /* 0x000fe20000000a00 */
[----:B------:R-:W-:Y:S01]  /*6120*/  UIMAD UR40, UR40, UR4, URZ ;  /* 0x00000004282872a4 */ /* 0x000fe2000f8e023f */
[----:B---3--:R2:W3:Y:S01]  /*6130*/  LDS.128 R20, [R0+0x2000] ;  /* 0x0020000000147984 */ /* 0x0084e20000000c00 */
[----:B------:R-:W-:Y:S01]  /*6140*/  IMAD.U32 R3, RZ, RZ, UR4 ;  /* 0x00000004ff037e24 */ /* 0x000fe2000f8e00ff */
[----:B------:R-:W-:Y:S02]  /*6150*/  UIMAD UR4, UR8, UR6, URZ ;  /* 0x00000006080472a4 */ /* 0x000fe4000f8e023f */
[----:B------:R-:W-:Y:S01]  /*6160*/  IMAD.U32 R31, RZ, RZ, UR6 ;  /* 0x00000006ff1f7e24 */ /* 0x000fe2000f8e00ff */
[----:B----4-:R2:W4:Y:S01]  /*6170*/  LDS.128 R24, [R0+0x4000] ;  /* 0x0040000000187984 */ /* 0x0105220000000c00 */
[----:B------:R-:W-:-:S02]  /*6180*/  UIMAD UR40, UR37, UR5, UR40 ;  /* 0x00000005252872a4 */ /* 0x000fc4000f8e0228 */
[----:B------:R-:W-:Y:S01]  /*6190*/  IMAD.WIDE.U32 R2, R3, UR37, R40 ;  /* 0x0000002503027c25 */ /* 0x000fe2000f8e0028 */
[----:B------:R-:W-:Y:S01]  /*61a0*/  UIMAD UR4, UR39, UR7, UR4 ;  /* 0x00000007270472a4 */ /* 0x000fe2000f8e0204 */
[----:B------:R-:W-:Y:S02]  /*61b0*/  BSSY B0, `(.L_x_2716) ;  /* 0x0000016000007945 */ /* 0x000fe40003800000 */
[----:B------:R-:W-:Y:S02]  /*61c0*/  VIADD R3, R3, UR40 ;  /* 0x0000002803037c36 */ /* 0x000fe40008000000 */
[----:B------:R-:W-:-:S04]  /*61d0*/  IMAD.WIDE.U32 R30, R31, UR39, R2 ;  /* 0x000000271f1e7c25 */ /* 0x000fc8000f8e0002 */
[----:B------:R-:W-:Y:S01]  /*61e0*/  VIADD R29, R31, UR4 ;  /* 0x000000041f1d7c36 */ /* 0x000fe20008000000 */
[----:B--2---:R-:W-:Y:S06]  /*61f0*/  @P1 BRA `(.L_x_2717) ;  /* 0x0000000000441947 */ /* 0x004fec0003800000 */
[----:B------:R-:W-:Y:S01]  /*6200*/  ULDC.64 UR6, c[0x0][0x818] ;  /* 0x0002060000067ab9 */ /* 0x000fe20000000a00 */
[C---:B-1----:R-:W-:Y:S01]  /*6210*/  VIADD R0, R40.reuse, 0x40 ;  /* 0x0000004028007836 */ /* 0x042fe20000000000 */
        /* <DEDUP_REMOVED lines=12> */
[----:B------:R2:W-:Y:S04]  /*62e0*/  @!P1 STG.E.128 desc[UR46][R32.64], R16 ;  /* 0x0000001020009986 */ /* 0x0005e8000c101d2e */
[----:B---3--:R2:W-:Y:S04]  /*62f0*/  @!P2 STG.E.128 desc[UR46][R32.64+0x40], R20 ;  /* 0x000040142000a986 */ /* 0x0085e8000c101d2e */
[----:B----4-:R2:W-:Y:S02]  /*6300*/  @!P3 STG.E.128 desc[UR46][R32.64+0x80], R24 ;  /* 0x000080182000b986 */ /* 0x0105e4000c101d2e */
.L_x_2717:
[----:B------:R-:W-:Y:S05]  /*6310*/  BSYNC B0 ;  /* 0x0000000000007941 */ /* 0x000fea0003800000 */
.L_x_2716:
[----:B------:R-:W-:Y:S05]  /*6320*/  @P0 BRA `(.L_x_2685) ;  /* 0x0000004c00d00947 */ /* 0x000fea0003800000 */
[----:B-12---:R-:W-:Y:S01]  /*6330*/  IADD3 R17, P0, R44, 0x40, RZ ;  /* 0x000000402c117810 */ /* 0x006fe20007f1e0ff */
        /* <DEDUP_REMOVED lines=17> */
[----:B------:R1:W-:Y:S06]  /*6450*/  @!P2 STG.E.128 desc[UR46][R16.64+0x40], R8 ;  /* 0x000040081000a986 */ /* 0x0003ec000c101d2e */
[----:B------:R-:W-:Y:S05]  /*6460*/  @P0 BRA `(.L_x_2685) ;  /* 0x0000004c00800947 */ /* 0x000fea0003800000 */
[----:B------:R2:W-:Y:S01]  /*6470*/  STG.E.128 desc[UR46][R16.64+0x80], R4 ;  /* 0x0000800410007986 */ /* 0x0005e2000c101d2e */
[----:B------:R-:W-:Y:S05]  /*6480*/  BRA `(.L_x_2685) ;  /* 0x0000004c00787947 */ /* 0x000fea0003800000 */
.L_x_2710:
[----:B------:R-:W-:Y:S01]  /*6490*/  ULDC.64 UR4, c[0x0][0x870] ;  /* 0x00021c0000047ab9 */ /* 0x000fe20000000a00 */
[----:B------:R-:W-:Y:S01]  /*64a0*/  ULDC.64 UR6, c[0x0][0x878] ;  /* 0x00021e0000067ab9 */ /* 0x000fe20000000a00 */
[----:B------:R-:W-:Y:S02]  /*64b0*/  UISETP.NE.U32.AND UP0, UPT, UR4, URZ, UPT ;  /* 0x0000003f0400728c */ /* 0x000fe4000bf05070 */
[----:B------:R-:W-:Y:S02]  /*64c0*/  UISETP.NE.U32.AND UP1, UPT, UR6, URZ, UPT ;  /* 0x0000003f0600728c */ /* 0x000fe4000bf25070 */
[----:B------:R-:W-:Y:S02]  /*64d0*/  UISETP.NE.AND.EX UP0, UPT, UR5, URZ, UPT, UP0 ;  /* 0x0000003f0500728c */ /* 0x000fe4000bf05300 */
[----:B------:R-:W-:Y:S01]  /*64e0*/  UISETP.NE.AND.EX UP1, UPT, UR7, URZ, UPT, UP1 ;  /* 0x0000003f0700728c */ /* 0x000fe2000bf25310 */
[----:B------:R-:W-:-:S03]  /*64f0*/  ULDC.64 UR4, c[0x0][0x870] ;  /* 0x00021c0000047ab9 */ /* 0x000fc60000000a00 */
[----:B------:R-:W-:Y:S01]  /*6500*/  PLOP3.LUT P0, PT, PT, PT, UP0, 0x80, 0x0 ;  /* 0x000000000000781c */ /* 0x000fe20003f0f008 */
[----:B------:R-:W-:-:S06]  /*6510*/  UIMAD.WIDE UR4, UR39, 0x4, UR4 ;  /* 0x00000004270478a5 */ /* 0x000fcc000f8e0204 */
[----:B------:R-:W-:Y:S02]  /*6520*/  IMAD.U32 R2, RZ, RZ, UR4 ;  /* 0x00000004ff027e24 */ /* 0x000fe4000f8e00ff */
[----:B------:R-:W-:Y:S01]  /*6530*/  IMAD.U32 R3, RZ, RZ, UR5 ;  /* 0x00000005ff037e24 */ /* 0x000fe2000f8e00ff */
[----:B------:R-:W-:-:S04]  /*6540*/  @UP1 ULDC.64 UR4, c[0x0][0x878] ;  /* 0x00021e0000041ab9 */ /* 0x000fc80000000a00 */
[----:B------:R-:W2:Y:S01]  /*6550*/  @P0 LDG.E R6, desc[UR46][R2.64] ;  /* 0x0000002e02060981 */ /* 0x000ea2000c1e1900 */
[----:B------:R-:W-:Y:S01]  /*6560*/  PLOP3.LUT P1, PT, PT, PT, UP1, 0x80, 0x0 ;  /* 0x000000000000781c */ /* 0x000fe20003f2f018 */
[----:B------:R-:W-:-:S06]  /*6570*/  @UP1 UIMAD.WIDE UR4, UR39, 0x4, UR4 ;  /* 0x00000004270418a5 */ /* 0x000fcc000f8e0204 */
[----:B-1----:R-:W-:Y:S02]  /*6580*/  IMAD.U32 R4, RZ, RZ, UR4 ;  /* 0x00000004ff047e24 */ /* 0x002fe4000f8e00ff */
[----:B------:R-:W-:-:S05]  /*6590*/  IMAD.U32 R5, RZ, RZ, UR5 ;  /* 0x00000005ff057e24 */ /* 0x000fca000f8e00ff */
[----:B------:R-:W3:Y:S01]  /*65a0*/  @P1 LDG.E R4, desc[UR46][R4.64] ;  /* 0x0000002e04041981 */ /* 0x000ee2000c1e1900 */
[----:B------:R-:W-:Y:S01]  /*65b0*/  ULDC UR6, c[0x0][0x808] ;  /* 0x0002020000067ab9 */ /* 0x000fe20000000800 */
[----:B------:R-:W-:Y:S01]  /*65c0*/  UMOV UR4, URZ ;  /* 0x0000003f00047c82 */ /* 0x000fe20008000000 */
[----:B------:R-:W-:Y:S01]  /*65d0*/  UMOV UR5, URZ ;  /* 0x0000003f00057c82 */ /* 0x000fe20008000000 */
[----:B------:R-:W1:Y:S02]  /*65e0*/  S2R R0, SR_TID.X ;  /* 0x0000000000007919 */ /* 0x000e640000002100 */
[----:B-1----:R-:W-:-:S05]  /*65f0*/  VIADD R0, R0, 0xffffff80 ;  /* 0xffffff8000007836 */ /* 0x002fca0000000000 */
[----:B------:R-:W-:-:S04]  /*6600*/  SHF.R.S32.HI R7, RZ, 0x1f, R0 ;  /* 0x0000001fff077819 */ /* 0x000fc80000011400 */
[----:B------:R-:W-:-:S04]  /*6610*/  LEA.HI R7, R7, R0, RZ, 0x2 ;  /* 0x0000000007077211 */ /* 0x000fc800078f10ff */
[----:B------:R-:W-:Y:S02]  /*6620*/  LOP3.LUT R9, R7, 0x1ffffffc, RZ, 0xc0, !PT ;  /* 0x1ffffffc07097812 */ /* 0x000fe400078ec0ff */
[----:B------:R-:W-:-:S03]  /*6630*/  SHF.R.S32.HI R7, RZ, 0x2, R7 ;  /* 0x00000002ff077819 */ /* 0x000fc60000011407 */
[----:B------:R-:W-:-:S04]  /*6640*/  IMAD.IADD R9, R0, 0x1, -R9 ;  /* 0x0000000100097824 */ /* 0x000fc800078e0a09 */
[----:B------:R-:W-:Y:S01]  /*6650*/  IMAD.SHL.U32 R10, R9, 0x8, RZ ;  /* 0x00000008090a7824 */ /* 0x000fe200078e00ff */
[----:B--2---:R-:W-:-:S13]  /*6660*/  @P0 R2UR UR7, R6 ;  /* 0x00000000060702ca */ /* 0x004fda00000e0000 */
[----:B------:R-:W-:Y:S01]  /*6670*/  @UP0 USHF.R.S32.HI UR8, URZ, 0x1f, UR7 ;  /* 0x0000001f3f080899 */ /* 0x000fe20008011407 */
[----:B---3--:R-:W-:Y:S01]  /*6680*/  @P1 R2UR UR6, R4 ;  /* 0x00000000040612ca */ /* 0x008fe200000e0000 */
[----:B------:R-:W-:-:S05]  /*6690*/  @UP0 UMOV UR4, UR7 ;  /* 0x0000000700040c82 */ /* 0x000fca0008000000 */
[----:B------:R-:W-:Y:S01]  /*66a0*/  @UP0 UMOV UR5, UR8 ;  /* 0x0000000800050c82 */ /* 0x000fe20008000000 */
[----:B------:R-:W-:Y:S08]  /*66b0*/  @P1 BRA `(.L_x_2718) ;  /* 0x0000000000181947 */ /* 0x000ff00003800000 */
[----:B------:R-:W-:Y:S05]  /*66c0*/  @!P0 BRA `(.L_x_2718) ;  /* 0x0000000000148947 */ /* 0x000fea0003800000 */
[----:B------:R-:W2:Y:S04]  /*66d0*/  LDG.E R4, desc[UR46][R2.64] ;  /* 0x0000002e02047981 */ /* 0x000ea8000c1e1900 */
[----:B------:R-:W3:Y:S01]  /*66e0*/  LDG.E R0, desc[UR46][R2.64+0x4] ;  /* 0x0000042e02007981 */ /* 0x000ee2000c1e1900 */
[----:B--2---:R-:W-:Y:S02]  /*66f0*/  R2UR UR7, R4 ;  /* 0x00000000040772ca */ /* 0x004fe400000e0000 */
[----:B---3--:R-:W-:-:S13]  /*6700*/  R2UR UR6, R0 ;  /* 0x00000000000672ca */ /* 0x008fda00000e0000 */
[----:B------:R-:W-:-:S12]  /*6710*/  UIADD3 UR6, -UR7, UR6, URZ ;  /* 0x0000000607067290 */ /* 0x000fd8000fffe13f */
.L_x_2718:
[----:B------:R-:W-:Y:S01]  /*6720*/  ULDC.64 UR8, c[0x0][0x820] ;  /* 0x0002080000087ab9 */ /* 0x000fe20000000a00 */
[----:B------:R-:W-:Y:S01]  /*6730*/  UIMAD UR6, UR36, -0x80, UR6 ;  /* 0xffffff80240678a4 */ /* 0x000fe2000f8e0206 */
[----:B------:R-:W-:Y:S01]  /*6740*/  IMAD.U32 R5, RZ, RZ, UR8 ;  /* 0x00000008ff057e24 */ /* 0x000fe2000f8e00ff */
[----:B------:R-:W-:Y:S01]  /*6750*/  UIMAD UR7, UR40, UR8, URZ ;  /* 0x00000008280772a4 */ /* 0x000fe2000f8e023f */
[--C-:B------:R-:W-:Y:S01]  /*6760*/  SHF.R.S32.HI R11, RZ, 0x1f, R10.reuse ;  /* 0x0000001fff0b7819 */ /* 0x100fe2000001140a */
[----:B------:R-:W-:Y:S01]  /*6770*/  ULDC.64 UR10, c[0x0][0x828] ;  /* 0x00020a00000a7ab9 */ /* 0x000fe20000000a00 */
[C---:B------:R-:W-:Y:S01]  /*6780*/  IADD3 R2, P2, R7.reuse, UR4, RZ ;  /* 0x0000000407027c10 */ /* 0x040fe2000ff5e0ff */
[----:B------:R-:W-:Y:S01]  /*6790*/  UIMAD UR8, UR37, UR9, UR7 ;  /* 0x00000009250872a4 */ /* 0x000fe2000f8e0207 */
[----:B------:R-:W-:Y:S01]  /*67a0*/  ISETP.GE.AND P1, PT, R7, UR6, PT ;  /* 0x0000000607007c0c */ /* 0x000fe2000bf26270 */
[----:B------:R-:W-:Y:S01]  /*67b0*/  USHF.R.S32.HI UR7, URZ, 0x1f, UR39 ;  /* 0x0000001f3f077899 */ /* 0x000fe20008011427 */
[----:B------:R-:W-:Y:S01]  /*67c0*/  IMAD.WIDE.U32 R4, R5, UR37, R10 ;  /* 0x0000002505047c25 */ /* 0x000fe2000f8e000a */
[----:B------:R-:W-:Y:S01]  /*67d0*/  USEL UR39, UR39, URZ, !UP0 ;  /* 0x0000003f27277287 */ /* 0x000fe2000c000000 */
[----:B------:R-:W-:Y:S01]  /*67e0*/  LEA.HI.X.SX32 R3, R7, UR5, 0x1, P2 ;  /* 0x0000000507037c11 */ /* 0x000fe200090f0eff */
[----:B------:R-:W-:Y:S01]  /*67f0*/  USEL UR7, UR7, URZ, !UP0 ;  /* 0x0000003f07077287 */ /* 0x000fe2000c000000 */
[----:B------:R-:W-:Y:S01]  /*6800*/  VIADD R5, R5, UR8 ;  /* 0x0000000805057c36 */ /* 0x000fe20008000000 */
[----:B------:R-:W-:Y:S01]  /*6810*/  BSSY B0, `(.L_x_2719) ;  /* 0x000001d000007945 */ /* 0x000fe20003800000 */
[----:B------:R-:W-:Y:S01]  /*6820*/  IMAD.U32 R9, RZ, RZ, UR10 ;  /* 0x0000000aff097e24 */ /* 0x000fe2000f8e00ff */
[----:B------:R-:W-:Y:S01]  /*6830*/  UIMAD UR4, UR7, UR10, URZ ;  /* 0x0000000a070472a4 */ /* 0x000fe2000f8e023f */
[----:B------:R-:W-:-:S02]  /*6840*/  VIADD R0, R7, 0x40 ;  /* 0x0000004007007836 */ /* 0x000fc40000000000 */
[----:B------:R-:W-:Y:S01]  /*6850*/  IMAD.WIDE.U32 R8, R9, UR39, R4 ;  /* 0x0000002709087c25 */ /* 0x000fe2000f8e0004 */
[----:B------:R-:W-:Y:S02]  /*6860*/  UIMAD UR4, UR39, UR11, UR4 ;  /* 0x0000000b270472a4 */ /* 0x000fe4000f8e0204 */
[----:B------:R-:W-:Y:S01]  /*6870*/  ISETP.GE.AND P0, PT, R0, UR6, PT ;  /* 0x0000000600007c0c */ /* 0x000fe2000bf06270 */
[----:B------:R-:W-:Y:S02]  /*6880*/  IMAD.U32 R7, RZ, RZ, UR36 ;  /* 0x00000024ff077e24 */ /* 0x000fe4000f8e00ff */
[----:B------:R-:W-:Y:S02]  /*6890*/  VIADD R14, R10, 0x20 ;  /* 0x000000200a0e7836 */ /* 0x000fe40000000000 */
[----:B------:R-:W-:Y:S02]  /*68a0*/  VIADD R5, R9, UR4 ;  /* 0x0000000409057c36 */ /* 0x000fe40008000000 */
[----:B------:R-:W-:-:S04]  /*68b0*/  IMAD.WIDE R6, R7, 0x80, R2 ;  /* 0x0000008007067825 */ /* 0x000fc800078e0202 */
        /* <DEDUP_REMOVED lines=18> */
.L_x_2720:
[----:B------:R-:W-:Y:S05]  /*69e0*/  BSYNC B0 ;  /* 0x0000000000007941 */ /* 0x000fea0003800000 */
.L_x_2719:
        /* <DEDUP_REMOVED lines=21> */
.L_x_2722:
[----:B------:R-:W-:Y:S05]  /*6b40*/  BSYNC B0 ;  /* 0x0000000000007941 */ /* 0x000fea0003800000 */
.L_x_2721:
[----:B------:R-:W-:Y:S01]  /*6b50*/  ULDC.64 UR4, c[0x0][0x850] ;  /* 0x0002140000047ab9 */ /* 0x000fe20000000a00 */
[----:B------:R-:W-:Y:S01]  /*6b60*/  ULDC.64 UR8, c[0x0][0x858] ;  /* 0x0002160000087ab9 */ /* 0x000fe20000000a00 */
[----:B------:R-:W-:Y:S02]  /*6b70*/  UIMAD UR40, UR40, UR4, URZ ;  /* 0x00000004282872a4 */ /* 0x000fe4000f8e023f */
[----:B------:R-:W-:Y:S01]  /*6b80*/  IMAD.U32 R3, RZ, RZ, UR4 ;  /* 0x00000004ff037e24 */ /* 0x000fe2000f8e00ff */
[----:B------:R-:W-:Y:S02]  /*6b90*/  UIMAD UR4, UR7, UR8, URZ ;  /* 0x00000008070472a4 */ /* 0x000fe4000f8e023f */
[----:B------:R-:W-:Y:S01]  /*6ba0*/  IMAD.U32 R9, RZ, RZ, UR8 ;  /* 0x00000008ff097e24 */ /* 0x000fe2000f8e00ff */
[----:B------:R-:W-:Y:S02]  /*6bb0*/  UIMAD UR40, UR37, UR5, UR40 ;  /* 0x00000005252872a4 */ /* 0x000fe4000f8e0228 */
[----:B------:R-:W-:Y:S01]  /*6bc0*/  IMAD.WIDE.U32 R2, R3, UR37, R10 ;  /* 0x0000002503027c25 */ /* 0x000fe2000f8e000a */
[----:B------:R-:W-:Y:S01]  /*6bd0*/  UIMAD UR4, UR39, UR9, UR4 ;  /* 0x00000009270472a4 */ /* 0x000fe2000f8e0204 */
[----:B------:R-:W-:Y:S02]  /*6be0*/  BSSY B0, `(.L_x_2723) ;  /* 0x0000015000007945 */ /* 0x000fe40003800000 */
[----:B------:R-:W-:-:S02]  /*6bf0*/  VIADD R3, R3, UR40 ;  /* 0x0000002803037c36 */ /* 0x000fc40008000000 */
[----:B------:R-:W-:-:S04]  /*6c00*/  IMAD.WIDE.U32 R8, R9, UR39, R2 ;  /* 0x0000002709087c25 */ /* 0x000fc8000f8e0002 */
[----:B--2---:R-:W-:Y:S01]  /*6c10*/  VIADD R5, R9, UR4 ;  /* 0x0000000409057c36 */ /* 0x004fe20008000000 */
[----:B------:R-:W-:Y:S06]  /*6c20*/  @P1 BRA `(.L_x_2724) ;  /* 0x0000000000401947 */ /* 0x000fec0003800000 */
[----:B------:R-:W-:Y:S01]  /*6c30*/  ULDC.64 UR6, c[0x0][0x848] ;  /* 0x0002120000067ab9 */ /* 0x000fe20000000a00 */
[----:B------:R-:W-:Y:S01]  /*6c40*/  IMAD.MOV.U32 R4, RZ, RZ, R8 ;  /* 0x000000ffff047224 */ /* 0x000fe200078e0008 */
[----:B------:R-:W-:Y:S01]  /*6c50*/  ULDC UR4, c[0x0][0x83c] ;  /* 0x00020f0000047ab9 */ /* 0x000fe20000000800 */
[----:B-1----:R-:W-:Y:S01]  /*6c60*/  IMAD R13, R7, UR6, RZ ;  /* 0x00000006070d7c24 */ /* 0x002fe2000f8e02ff */
        /* <DEDUP_REMOVED lines=12> */
.L_x_2724:
[----:B------:R-:W-:Y:S05]  /*6d30*/  BSYNC B0 ;  /* 0x0000000000007941 */ /* 0x000fea0003800000 */
.L_x_2723:
        /* <DEDUP_REMOVED lines=22> */
.L_x_2678:
        /* <DEDUP_REMOVED lines=29> */
.L_x_2726:
[----:B------:R-:W-:Y:S01]  /*7070*/  ULDC UR9, c[0x0][0x8c4] ;  /* 0x0002310000097ab9 */ /* 0x000fe20000000800 */
[----:B------:R-:W-:Y:S01]  /*7080*/  UMOV UR7, UR8 ;  /* 0x0000000800077c82 */ /* 0x000fe20008000000 */
[----:B------:R-:W-:-:S11]  /*7090*/  UISETP.NE.AND UP0, UPT, UR9, 0x1, UPT ;  /* 0x000000010900788c */ /* 0x000fd6000bf05270 */
[----:B------:R-:W-:Y:S02]  /*70a0*/  @UP0 ULDC.64 UR10, c[0x0][0x8c8] ;  /* 0x00023200000a0ab9 */ /* 0x000fe40000000a00 */
[----:B------:R-:W-:-:S04]  /*70b0*/  UIMAD.WIDE.U32 UR4, UR8, UR10, URZ ;  /* 0x0000000a080472a5 */ /* 0x000fc8000f8e003f */
[----:B------:R-:W-:-:S04]  /*70c0*/  @UP0 USHF.R.U32.HI UR7, URZ, UR11, UR5 ;  /* 0x0000000b3f070299 */ /* 0x000fc80008011605 */
[----:B------:R-:W-:-:S12]  /*70d0*/  UIMAD UR4, UR7, UR9, URZ ;  /* 0x00000009070472a4 */ /* 0x000fd8000f8e023f */
.L_x_2727:
        /* <DEDUP_REMOVED lines=10> */
[----:B------:R-:W-:Y:S01]  /*7180*/  ULDC.64 UR4, c[0x0][0x8f8] ;  /* 0x00023e0000047ab9 */ /* 0x000fe20000000a00 */
[----:B------:R-:W-:Y:S01]  /*7190*/  UIADD3 UR6, -UR13, URZ, URZ ;  /* 0x0000003f0d067290 */ /* 0x000fe2000fffe13f */
[----:B------:R-:W-:-:S03]  /*71a0*/  ISETP.NE.U32.AND P0, PT, RZ, UR4, PT ;  /* 0x00000004ff007c0c */ /* 0x000fc6000bf05070 */
[----:B------:R-:W-:Y:S01]  /*71b0*/  UIMAD UR6, UR9, UR6, UR8 ;  /* 0x00000006090672a4 */ /* 0x000fe2000f8e0208 */
        /* <DEDUP_REMOVED lines=9> */
.L_x_2728:
        /* <DEDUP_REMOVED lines=11> */
[----:B------:R-:W-:Y:S01]  /*7300*/  R2UR UR4, R0 ;  /* 0x00000000000472ca */ /* 0x000fe200000e0000 */
[----:B------:R-:W-:-:S14]  /*7310*/  BRA `(.L_x_2729) ;  /* 0x0000000000047947 */ /* 0x000fdc0003800000 */
.L_x_2730:
[----:B------:R-:W-:-:S05]  /*7320*/  ULDC UR4, c[0x0][0x8ec] ;  /* 0x00023b0000047ab9 */ /* 0x000fca0000000800 */
.L_x_2729:
        /* <DEDUP_REMOVED lines=8> */
[----:B------:R-:W-:Y:S01]  /*73b0*/  ULDC.64 UR4, c[0x0][0x770] ;  /* 0x0001dc0000047ab9 */ /* 0x000fe20000000a00 */
[----:B------:R-:W-:Y:S01]  /*73c0*/  ULDC.64 UR14, c[0x0][0x788] ;  /* 0x0001e200000e7ab9 */ /* 0x000fe20000000a00 */
        /* <DEDUP_REMOVED lines=19> */
[----:B------:R-:W-:-:S11]  /*7500*/  USHF.R.S32.HI UR11, URZ, 0x1f, UR6 ;  /* 0x0000001f3f0b7899 */ /* 0x000fd60008011406 */
        /* <DEDUP_REMOVED lines=16> */
.L_x_2731:
        /* <DEDUP_REMOVED lines=13> */
.L_x_2732:
        /* <DEDUP_REMOVED lines=12> */
.L_x_2733:
[----:B------:R-:W-:Y:S01]  /*77a0*/  ULEA UR7, UR7, UR10, 0x7 ;  /* 0x0000000a07077291 */ /* 0x000fe2000f8e383f */
[----:B------:R-:W-:Y:S01]  /*77b0*/  ULDC UR9, c[0x0][0x74c] ;  /* 0x0001d30000097ab9 */ /* 0x000fe20000000800 */
[----:B------:R-:W-:Y:S02]  /*77c0*/  UIADD3 UR10, UR10, 0x3f, URZ ;  /* 0x0000003f0a0a7890 */ /* 0x000fe4000fffe03f */
[----:B------:R-:W-:-:S04]  /*77d0*/  UIADD3 UR7, UR7, -UR9, -UR8 ;  /* 0x8000000907077290 */ /* 0x000fc8000fffe808 */
        /* <DEDUP_REMOVED lines=11> */
[----:B------:R-:W-:Y:S01]  /*7890*/  ULDC.64 UR14, c[0x0][0x2d8] ;  /* 0x0000b600000e7ab9 */ /* 0x000fe20000000a00 */
[----:B------:R-:W-:Y:S01]  /*78a0*/  ULDC.64 UR28, c[0x0][0x2e0] ;  /* 0x0000b800001c7ab9 */ /* 0x000fe20000000a00 */
[----:B------:R-:W-:Y:S02]  /*78b0*/  UIMAD UR10, UR11, UR14, URZ ;  /* 0x0000000e0b0a72a4 */ /* 0x000fe4000f8e023f */
[----:B------:R-:W-:Y:S02]  /*78c0*/  UIMAD.WIDE.U32 UR8, UR6, UR14, URZ ;  /* 0x0000000e060872a5 */ /* 0x000fe4000f8e003f */
[----:B------:R-:W-:Y:S02]  /*78d0*/  UIMAD UR15, UR6, UR15, UR10 ;  /* 0x0000000f060f72a4 */ /* 0x000fe4000f8e020a */
[----:B------:R-:W-:Y:S02]  /*78e0*/  UIADD3 UR6, UR7, -UR12, URZ ;  /* 0x8000000c07067290 */ /* 0x000fe4000fffe03f */
[----:B------:R-:W-:-:S02]  /*78f0*/  USHF.R.S32.HI UR11, URZ, 0x1f, UR13 ;  /* 0x0000001f3f0b7899 */ /* 0x000fc4000801140d */
        /* <DEDUP_REMOVED lines=32> */
.L_x_2736:
[----:B------:R-:W-:Y:S05]  /*7b00*/  BSYNC B0 ;  /* 0x0000000000007941 */ /* 0x000fea0003800000 */
.L_x_2735:
        /* <DEDUP_REMOVED lines=19> */
.L_x_2738:
[----:B------:R-:W-:Y:S05]  /*7c40*/  BSYNC B0 ;  /* 0x0000000000007941 */ /* 0x000fea0003800000 */
.L_x_2737:
[----:B------:R-:W-:Y:S06]  /*7c50*/  BAR.ARV 0xa, 0xa0 ;  /* 0x0282800000007b1d */ /* 0x000fec0000002000 */
[----:B------:R-:W-:Y:S04]  /*7c60*/  BSSY B0, `(.L_x_2739) ;  /* 0x0000003000007945 */ /* 0x000fe80003800000 */
[----:B------:R-:W-:Y:S05]  /*7c70*/  @!P0 BRA `(.L_x_2740) ;  /* 0x0000000000048947 */ /* 0x000fea0003800000 */
[----:B------:R-:W-:-:S04]  /*7c80*/  DEPBAR.LE SB0, 0x0 ;  /* 0x000080000000791a */ /* 0x000fc80000000000 */
.L_x_2740:
[----:B------:R-:W-:Y:S05]  /*7c90*/  BSYNC B0 ;  /* 0x0000000000007941 */ /* 0x000fea0003800000 */
.L_x_2739:
[----:B------:R-:W-:Y:S06]  /*7ca0*/  BAR.ARV 0xb, 0xa0 ;  /* 0x02c2800000007b1d */ /* 0x000fec0000002000 */
[----:B------:R-:W-:Y:S01]  /*7cb0*/  UIADD3 UR18, UR12, 0x1, URZ ;  /* 0x000000010c127890 */ /* 0x000fe2000fffe03f */
[----:B------:R-:W-:Y:S11]  /*7cc0*/  BRA `(.L_x_2741) ;  /* 0x0000000000047947 */ /* 0x000ff60003800000 */
.L_x_2734:
[----:B------:R-:W-:-:S05]  /*7cd0*/  UMOV UR18, UR12 ;  /* 0x0000000c00127c82 */ /* 0x000fca0008000000 */
.L_x_2741:
        /* <DEDUP_REMOVED lines=22> */
.L_x_2754:
        /* <DEDUP_REMOVED lines=20> */
.L_x_2743:
[----:B------:R-:W-:Y:S05]  /*7f80*/  BSYNC B0 ;  /* 0x0000000000007941 */ /* 0x000fea0003800000 */
.L_x_2742:
        /* <DEDUP_REMOVED lines=13> */
.L_x_2745:
[----:B------:R-:W-:Y:S05]  /*8060*/  BSYNC B0 ;  /* 0x0000000000007941 */ /* 0x000fea0003800000 */
.L_x_2744:
[----:B------:R-:W-:Y:S06]  /*8070*/  BAR.ARV 0xa, 0xa0 ;  /* 0x0282800000007b1d */ /* 0x000fec0000002000 */
[----:B------:R-:W-:Y:S04]  /*8080*/  BSSY B0, `(.L_x_2746) ;  /* 0x0000003000007945 */ /* 0x000fe80003800000 */
[----:B------:R-:W-:Y:S05]  /*8090*/  @!P0 BRA `(.L_x_2747) ;  /* 0x0000000000048947 */ /* 0x000fea0003800000 */
[----:B------:R-:W-:-:S04]  /*80a0*/  DEPBAR.LE SB0, 0x0 ;  /* 0x000080000000791a */ /* 0x000fc80000000000 */
.L_x_2747:
[----:B------:R-:W-:Y:S05]  /*80b0*/  BSYNC B0 ;  /* 0x0000000000007941 */ /* 0x000fea0003800000 */
.L_x_2746:
        /* <DEDUP_REMOVED lines=13> */
.L_x_2749:
[----:B------:R-:W-:Y:S05]  /*8190*/  BSYNC B0 ;  /* 0x0000000000007941 */ /* 0x000fea0003800000 */
.L_x_2748:
        /* <DEDUP_REMOVED lines=13> */
.L_x_2751:
[----:B------:R-:W-:Y:S05]  /*8270*/  BSYNC B0 ;  /* 0x0000000000007941 */ /* 0x000fea0003800000 */
.L_x_2750:
[----:B------:R-:W-:Y:S01]  /*8280*/  UIADD3 UR18, UR18, 0x2, URZ ;  /* 0x0000000212127890 */ /* 0x000fe2000fffe03f */
[----:B------:R-:W-:Y:S06]  /*8290*/  BAR.ARV 0xa, 0xa0 ;  /* 0x0282800000007b1d */ /* 0x000fec0000002000 */
[----:B------:R-:W-:Y:S01]  /*82a0*/  UISETP.GE.AND UP0, UPT, UR18, UR7, UPT ;  /* 0x000000071200728c */ /* 0x000fe2000bf06270 */
[----:B------:R-:W-:Y:S04]  /*82b0*/  BSSY B0, `(.L_x_2752) ;  /* 0x0000003000007945 */ /* 0x000fe80003800000 */
[----:B------:R-:W-:Y:S06]  /*82c0*/  @!P0 BRA `(.L_x_2753) ;  /* 0x0000000000048947 */ /* 0x000fec0003800000 */
[----:B------:R-:W-:-:S04]  /*82d0*/  DEPBAR.LE SB0, 0x0 ;  /* 0x000080000000791a */ /* 0x000fc80000000000 */
.L_x_2753:
[----:B------:R-:W-:Y:S05]  /*82e0*/  BSYNC B0 ;  /* 0x0000000000007941 */ /* 0x000fea0003800000 */
.L_x_2752:
[----:B------:R-:W-:Y:S06]  /*82f0*/  BAR.ARV 0xb, 0xa0 ;  /* 0x02c2800000007b1d */ /* 0x000fec0000002000 */
[----:B------:R-:W-:Y:S01]  /*8300*/  PLOP3.LUT P1, PT, PT, PT, UP0, 0x80, 0x0 ;  /* 0x000000000000781c */ /* 0x000fe20003f2f008 */
[----:B------:R-:W-:Y:S02]  /*8310*/  UIADD3 UR26, UR26, 0x3000, URZ ;  /* 0x000030001a1a7890 */ /* 0x000fe4000fffe03f */
[----:B------:R-:W-:-:S10]  /*8320*/  UIADD3 UR6, UR6, 0x3000, URZ ;  /* 0x0000300006067890 */ /* 0x000fd4000fffe03f */
[----:B------:R-:W-:Y:S05]  /*8330*/  @!P1 BRA `(.L_x_2754) ;  /* 0xfffffff800c09947 */ /* 0x000fea000383ffff */
[----:B------:R-:W-:Y:S05]  /*8340*/  BRA `(.L_x_2685) ;  /* 0x0000002c00c87947 */ /* 0x000fea0003800000 */
.L_x_2725:
[----:B------:R-:W1:Y:S01]  /*8350*/  S2UR UR7, SR_CTAID.X ;  /* 0x00000000000779c3 */ /* 0x000e620000002500 */
[----:B------:R-:W-:Y:S02]  /*8360*/  ULDC UR8, c[0x0][0x8d0] ;  /* 0x0002340000087ab9 */ /* 0x000fe40000000800 */
[----:B------:R-:W-:-:S11]  /*8370*/  UISETP.NE.AND UP0, UPT, UR8, 0x1, UPT ;  /* 0x000000010800788c */ /* 0x000fd6000bf05270 */
[----:B------:R-:W-:Y:S01]  /*8380*/  @UP0 ULDC UR4, c[0x0][0x8d4] ;  /* 0x0002350000040ab9 */ /* 0x000fe20000000800 */
[----:B------:R-:W-:Y:S01]  /*8390*/  @UP0 ULDC UR9, c[0x0][0x8d8] ;  /* 0x0002360000090ab9 */ /* 0x000fe20000000800 */
[----:B-1----:R-:W-:Y:S02]  /*83a0*/  UIMAD.WIDE.U32 UR4, UR7, UR4, URZ ;  /* 0x00000004070472a5 */ /* 0x002fe4000f8e003f */
[----:B------:R-:W-:Y:S02]  /*83b0*/  UMOV UR6, UR7 ;  /* 0x0000000700067c82 */ /* 0x000fe40008000000 */
[----:B------:R-:W-:-:S03]  /*83c0*/  @UP0 USHF.R.U32.HI UR6, URZ, UR9, UR5 ;  /* 0x000000093f060299 */ /* 0x000fc60008011605 */
[----:B------:R-:W-:Y:S02]  /*83d0*/  ULDC UR4, c[0x0][0x8e8] ;  /* 0x00023a0000047ab9 */ /* 0x000fe40000000800 */
[----:B------:R-:W-:Y:S02]  /*83e0*/  UISETP.GE.AND UP0, UPT, UR6, UR4, UPT ;  /* 0x000000040600728c */ /* 0x000fe4000bf06270 */
[----:B------:R-:W-:-:S04]  /*83f0*/  UIADD3 UR4, -UR6, URZ, URZ ;  /* 0x0000003f06047290 */ /* 0x000fc8000fffe13f */
[----:B------:R-:W-:Y:S01]  /*8400*/  PLOP3.LUT P0, PT, PT, PT, UP0, 0x80, 0x0 ;  /* 0x000000000000781c */ /* 0x000fe20003f0f008 */
[----:B------:R-:W-:-:S12]  /*8410*/  UIMAD UR8, UR8, UR4, UR7 ;  /* 0x00000004080872a4 */ /* 0x000fd8000f8e0207 */
        /* <DEDUP_REMOVED lines=9> */
.L_x_2755:
[----:B------:R-:W-:Y:S01]  /*84b0*/  ULDC UR9, c[0x0][0x8c4] ;  /* 0x0002310000097ab9 */ /* 0x000fe20000000800 */
[----:B------:R-:W-:Y:S01]  /*84c0*/  UMOV UR7, UR8 ;  /* 0x0000000800077c82 */ /* 0x000fe20008000000 */
[----:B------:R-:W-:-:S11]  /*84d0*/  UISETP.NE.AND UP0, UPT, UR9, 0x1, UPT ;  /* 0x000000010900788c */ /* 0x000fd6000bf05270 */
[----:B------:R-:W-:Y:S02]  /*84e0*/  @UP0 ULDC.64 UR10, c[0x0][0x8c8] ;  /* 0x00023200000a0ab9 */ /* 0x000fe40000000a00 */
[----:B------:R-:W-:-:S04]  /*84f0*/  UIMAD.WIDE.U32 UR4, UR8, UR10, URZ ;  /* 0x0000000a080472a5 */ /* 0x000fc8000f8e003f */
[----:B------:R-:W-:-:S04]  /*8500*/  @UP0 USHF.R.U32.HI UR7, URZ, UR11, UR5 ;  /* 0x0000000b3f070299 */ /* 0x000fc80008011605 */
[----:B------:R-:W-:-:S12]  /*8510*/  UIMAD UR4, UR7, UR9, URZ ;  /* 0x00000009070472a4 */ /* 0x000fd8000f8e023f */
.L_x_2756:
        /* <DEDUP_REMOVED lines=23> */
.L_x_2757:
        /* <DEDUP_REMOVED lines=14> */
.L_x_2759:
[----:B------:R-:W-:-:S05]  /*8770*/  ULDC UR4, c[0x0][0x8ec] ;  /* 0x00023b0000047ab9 */ /* 0x000fca0000000800 */
.L_x_2758:
[----:B------:R-:W-:Y:S01]  /*8780*/  UIADD3 UR4, UR4, 0x7f, URZ ;  /* 0x0000007f04047890 */ /* 0x000fe2000fffe03f */
[----:B------:R-:W-:Y:S02]  /*8790*/  IMAD.MOV.U32 R10, RZ, RZ, 0x1 ;  /* 0x00000001ff0a7424 */ /* 0x000fe400078e00ff */
[----:B------:R-:W-:Y:S01]  /*87a0*/  IMAD.MOV.U32 R2, RZ, RZ, RZ ;  /* 0x000000ffff027224 */ /* 0x000fe200078e00ff */
        /* <DEDUP_REMOVED lines=13> */
[----:B------:R-:W1:Y:S02]  /*8880*/  LDC R0, c[0x0][0x280] ;  /* 0x0000a000ff007b82 */ /* 0x000e640000000800 */
[----:B------:R-:W-:Y:S01]  /*8890*/  IMAD.U32 R2, RZ, RZ, UR8 ;  /* 0x00000008ff027e24 */ /* 0x000fe2000f8e00ff */
[----:B------:R-:W-:Y:S01]  /*88a0*/  UISETP.NE.U32.AND UP0, UPT, UR4, URZ, UPT ;  /* 0x0000003f0400728c */ /* 0x000fe2000bf05070 */
[----:B------:R-:W-:Y:S01]  /*88b0*/  PLOP3.LUT P1, PT, PT, PT, UP1, 0x80, 0x0 ;  /* 0x000000000000781c */ /* 0x000fe20003f2f018 */
[----:B------:R-:W-:Y:S01]  /*88c0*/  IMAD.U32 R3, RZ, RZ, UR9 ;  /* 0x00000009ff037e24 */ /* 0x000fe2000f8e00ff */
[----:B------:R-:W-:Y:S01]  /*88d0*/  ULDC.64 UR14, c[0x0][0x778] ;  /* 0x0001de00000e7ab9 */ /* 0x000fe20000000a00 */
[----:B------:R-:W-:Y:S01]  /*88e0*/  UISETP.NE.AND.EX UP0, UPT, UR5, URZ, UPT, UP0 ;  /* 0x0000003f0500728c */ /* 0x000fe2000bf05300 */
[----:B------:R-:W-:-:S02]  /*88f0*/  ULDC.64 UR18, c[0x0][0x788] ;  /* 0x0001e20000127ab9 */ /* 0x000fc40000000a00 */
[----:B------:R-:W-:-:S07]  /*8900*/  ULDC.64 UR4, c[0x0][0x780] ;  /* 0x0001e00000047ab9 */ /* 0x000fce0000000a00 */
[----:B------:R-:W2:Y:S01]  /*8910*/  @P1 LDG.E R6, desc[UR46][R2.64] ;  /* 0x0000002e02061981 */ /* 0x000ea2000c1e1900 */
[----:B------:R-:W-:Y:S01]  /*8920*/  UISETP.NE.U32.AND UP2, UPT, UR4, URZ, UPT ;  /* 0x0000003f0400728c */ /* 0x000fe2000bf45070 */
[----:B------:R-:W-:Y:S01]  /*8930*/  PLOP3.LUT P2, PT, PT, PT, UP0, 0x80, 0x0 ;  /* 0x000000000000781c */ /* 0x000fe20003f4f008 */
[----:B------:R-:W-:Y:S01]  /*8940*/  UIMAD.WIDE UR14, UR13, 0x4, UR14 ;  /* 0x000000040d0e78a5 */ /* 0x000fe2000f8e020e */
[----:B------:R3:W4:Y:S01]  /*8950*/  @P1 LDG.E R4, desc[UR46][R2.64] ;  /* 0x0000002e02041981 */ /* 0x000722000c1e1900 */
[----:B------:R-:W-:-:S06]  /*8960*/  UISETP.NE.AND.EX UP2, UPT, UR5, URZ, UPT, UP2 ;  /* 0x0000003f0500728c */ /* 0x000fcc000bf45320 */
[----:B------:R-:W-:Y:S01]  /*8970*/  PLOP3.LUT P3, PT, PT, PT, UP2, 0x80, 0x0 ;  /* 0x000000000000781c */ /* 0x000fe20003f6f028 */
[----:B---3--:R-:W-:-:S04]  /*8980*/  IMAD.U32 R2, RZ, RZ, UR14 ;  /* 0x0000000eff027e24 */ /* 0x008fc8000f8e00ff */
[----:B------:R-:W-:Y:S01]  /*8990*/  @UP2 ULDC.64 UR4, c[0x0][0x780] ;  /* 0x0001e00000042ab9 */ /* 0x000fe20000000a00 */
[----:B------:R-:W-:Y:S01]  /*89a0*/  IMAD.U32 R3, RZ, RZ, UR15 ;  /* 0x0000000fff037e24 */ /* 0x000fe2000f8e00ff */
[----:B------:R-:W-:-:S04]  /*89b0*/  @UP2 UIMAD.WIDE UR4, UR13, 0x4, UR4 ;  /* 0x000000040d0428a5 */ /* 0x000fc8000f8e0204 */
[----:B------:R3:W4:Y:S02]  /*89c0*/  @P2 LDG.E R5, desc[UR46][R2.64] ;  /* 0x0000002e02052981 */ /* 0x000724000c1e1900 */
[----:B---3--:R-:W-:Y:S02]  /*89d0*/  IMAD.U32 R2, RZ, RZ, UR4 ;  /* 0x00000004ff027e24 */ /* 0x008fe4000f8e00ff */
[----:B------:R-:W-:-:S05]  /*89e0*/  IMAD.U32 R3, RZ, RZ, UR5 ;  /* 0x00000005ff037e24 */ /* 0x000fca000f8e00ff */
[----:B-1----:R1:W5:Y:S01]  /*89f0*/  @P3 LDG.E R0, desc[UR46][R2.64] ;  /* 0x0000002e02003981 */ /* 0x002362000c1e1900 */
        /* <DEDUP_REMOVED lines=10> */
[----:B------:R-:W-:-:S03]  /*8aa0*/  @P2 R2UR UR11, R5 ;  /* 0x00000000050b22ca */ /* 0x000fc600000e0000 */
[----:B------:R-:W-:-:S04]  /*8ab0*/  @UP1 ULOP3.LUT UR10, UR5, 0xffffffc0, URZ, 0xc0, !UPT ;  /* 0xffffffc0050a1892 */ /* 0x000fc8000f8ec03f */
[----:B------:R-:W-:Y:S01]  /*8ac0*/  @UP1 USHF.R.S32.HI UR12, URZ, 0x1f, UR10 ;  /* 0x0000001f3f0c1899 */ /* 0x000fe2000801140a */
[----:B-1----:R-:W-:Y:S11]  /*8ad0*/  @P3 BRA `(.L_x_2761) ;  /* 0x0000000000183947 */ /* 0x002ff60003800000 */
[----:B------:R-:W-:Y:S05]  /*8ae0*/  @!P1 BRA `(.L_x_2761) ;  /* 0x0000000000149947 */ /* 0x000fea0003800000 */
[----:B------:R-:W-:Y:S02]  /*8af0*/  IMAD.U32 R2, RZ, RZ, UR8 ;  /* 0x00000008ff027e24 */ /* 0x000fe4000f8e00ff */
[----:B------:R-:W-:-:S05]  /*8b00*/  IMAD.U32 R3, RZ, RZ, UR9 ;  /* 0x00000009ff037e24 */ /* 0x000fca000f8e00ff */
[----:B------:R-:W2:Y:S04]  /*8b10*/  LDG.E R5, desc[UR46][R2.64] ;  /* 0x0000002e02057981 */ /* 0x000ea8000c1e1900 */
[----:B-----5:R-:W2:Y:S02]  /*8b20*/  LDG.E R0, desc[UR46][R2.64+0x4] ;  /* 0x0000042e02007981 */ /* 0x020ea4000c1e1900 */
[----:B--2---:R-:W-:-:S07]  /*8b30*/  IMAD.IADD R0, R0, 0x1, -R5 ;  /* 0x0000000100007824 */ /* 0x004fce00078e0a05 */
.L_x_2761:
[----:B------:R-:W-:Y:S01]  /*8b40*/  UMOV UR4, URZ ;  /* 0x0000003f00047c82 */ /* 0x000fe20008000000 */
[----:B------:R-:W-:Y:S01]  /*8b50*/  UMOV UR5, URZ ;  /* 0x0000003f00057c82 */ /* 0x000fe20008000000 */
[----:B------:R-:W-:Y:S01]  /*8b60*/  IMAD.U32 R4, RZ, RZ, UR18 ;  /* 0x00000012ff047e24 */ /* 0x000fe2000f8e00ff */
[----:B------:R-:W-:Y:S01]  /*8b70*/  @UP1 UMOV UR4, UR10 ;  /* 0x0000000a00041c82 */ /* 0x000fe20008000000 */
[----:B------:R-:W-:Y:S01]  /*8b80*/  @UP1 UMOV UR5, UR12 ;  /* 0x0000000c00051c82 */ /* 0x000fe20008000000 */
[----:B------:R-:W-:Y:S05]  /*8b90*/  @!P0 BRA `(.L_x_2762) ;  /* 0x0000000000188947 */ /* 0x000fea0003800000 */
[----:B------:R-:W-:Y:S02]  /*8ba0*/  ULDC.64 UR8, c[0x0][0x788] ;  /* 0x0001e20000087ab9 */ /* 0x000fe40000000a00 */
[----:B------:R-:W-:-:S06]  /*8bb0*/  UIMAD.WIDE UR8, UR13, 0x4, UR8 ;  /* 0x000000040d0878a5 */ /* 0x000fcc000f8e0208 */
[----:B------:R-:W-:Y:S02]  /*8bc0*/  IMAD.U32 R2, RZ, RZ, UR8 ;  /* 0x00000008ff027e24 */ /* 0x000fe4000f8e00ff */
[----:B------:R-:W-:-:S05]  /*8bd0*/  IMAD.U32 R3, RZ, RZ, UR9 ;  /* 0x00000009ff037e24 */ /* 0x000fca000f8e00ff */
[----:B------:R1:W5:Y:S01]  /*8be0*/  LDG.E R4, desc[UR46][R2.64] ;  /* 0x0000002e02047981 */ /* 0x000362000c1e1900 */
[----:B------:R-:W-:Y:S05]  /*8bf0*/  BRA `(.L_x_2763) ;  /* 0x0000000000187947 */ /* 0x000fea0003800000 */
.L_x_2762:
[----:B------:R-:W-:Y:S05]  /*8c00*/  @!P2 BRA `(.L_x_2763) ;  /* 0x000000000014a947 */ /* 0x000fea0003800000 */
[----:B------:R-:W-:Y:S02]  /*8c10*/  IMAD.U32 R2, RZ, RZ, UR14 ;  /* 0x0000000eff027e24 */ /* 0x000fe4000f8e00ff */
[----:B------:R-:W-:-:S05]  /*8c20*/  IMAD.U32 R3, RZ, RZ, UR15 ;  /* 0x0000000fff037e24 */ /* 0x000fca000f8e00ff */
[----:B------:R-:W2:Y:S04]  /*8c30*/  LDG.E R5, desc[UR46][R2.64] ;  /* 0x0000002e02057981 */ /* 0x000ea8000c1e1900 */
[----:B------:R-:W2:Y:S02]  /*8c40*/  LDG.E R4, desc[UR46][R2.64+0x4] ;  /* 0x0000042e02047981 */ /* 0x000ea4000c1e1900 */
[----:B--2---:R-:W-:-:S07]  /*8c50*/  IMAD.IADD R4, R4, 0x1, -R5 ;  /* 0x0000000104047824 */ /* 0x004fce00078e0a05 */
.L_x_2763:
[----:B-1----:R-:W-:Y:S01]  /*8c60*/  IMAD.U32 R3, RZ, RZ, UR7 ;  /* 0x00000007ff037e24 */ /* 0x002fe2000f8e00ff */
[----:B------:R-:W-:-:S03]  /*8c70*/  ULDC UR8, c[0x0][0x74c] ;  /* 0x0001d30000087ab9 */ /* 0x000fc60000000800 */
[----:B-----5:R-:W-:Y:S02]  /*8c80*/  IMAD R3, R3, 0x80, R0 ;  /* 0x0000008003037824 */ /* 0x020fe400078e0200 */
[----:B------:R-:W-:-:S03]  /*8c90*/  VIADD R0, R0, 0x3f ;  /* 0x0000003f00007836 */ /* 0x000fc60000000000 */
[----:B------:R-:W-:-:S04]  /*8ca0*/  IADD3 R3, R3, -UR8, -R4 ;  /* 0x8000000803037c10 */ /* 0x000fc8000fffe804 */
[----:B------:R-:W-:-:S04]  /*8cb0*/  SHF.R.S32.HI R2, RZ, 0x1f, R3 ;  /* 0x0000001fff027819 */ /* 0x000fc80000011403 */
[----:B------:R-:W-:Y:S02]  /*8cc0*/  LEA.HI R2, R2, R3, RZ, 0x6 ;  /* 0x0000000302027211 */ /* 0x000fe400078f30ff */
[----:B------:R-:W-:Y:S02]  /*8cd0*/  SHF.R.S32.HI R3, RZ, 0x1f, R0 ;  /* 0x0000001fff037819 */ /* 0x000fe40000011400 */
[----:B------:R-:W-:Y:S02]  /*8ce0*/  SHF.R.S32.HI R2, RZ, 0x6, R2 ;  /* 0x00000006ff027819 */ /* 0x000fe40000011402 */
[----:B------:R-:W-:Y:S02]  /*8cf0*/  LEA.HI R0, R3, R0, RZ, 0x6 ;  /* 0x0000000003007211 */ /* 0x000fe400078f30ff */
[----:B------:R-:W-:Y:S01]  /*8d00*/  VIMNMX R4, RZ, R2, !PT ;  /* 0x00000002ff047248 */ /* 0x000fe20007fe0100 */
[----:B------:R-:W-:Y:S01]  /*8d10*/  IMAD.MOV.U32 R2, RZ, RZ, RZ ;  /* 0x000000ffff027224 */ /* 0x000fe200078e00ff */
[----:B------:R-:W-:-:S04]  /*8d20*/  SHF.R.S32.HI R0, RZ, 0x6, R0 ;  /* 0x00000006ff007819 */ /* 0x000fc80000011400 */
[----:B------:R-:W-:-:S13]  /*8d30*/  ISETP.GT.AND P0, PT, R0, R4, PT ;  /* 0x000000040000720c */ /* 0x000fda0003f04270 */
[----:B------:R-:W-:Y:S05]  /*8d40*/  @!P0 BRA `(.L_x_2760) ;  /* 0x0000002000b48947 */ /* 0x000fea0003800000 */
[----:B------:R-:W-:Y:S01]  /*8d50*/  USHF.R.S32.HI UR10, URZ, 0x1f, UR20 ;  /* 0x0000001f3f0a7899 */ /* 0x000fe20008011414 */
[----:B------:R-:W-:Y:S01]  /*8d60*/  BSSY B0, `(.L_x_2760) ;  /* 0x000022b000007945 */ /* 0x000fe20003800000 */
[----:B------:R-:W-:Y:S01]  /*8d70*/  UISETP.NE.U32.AND UP1, UPT, UR16, URZ, UPT ;  /* 0x0000003f1000728c */ /* 0x000fe2000bf25070 */
[----:B------:R-:W-:Y:S01]  /*8d80*/  IMAD.MOV.U32 R2, RZ, RZ, RZ ;  /* 0x000000ffff027224 */ /* 0x000fe200078e00ff */
[----:B------:R-:W-:Y:S01]  /*8d90*/  ULDC.64 UR14, c[0x0][0x718] ;  /* 0x0001c600000e7ab9 */ /* 0x000fe20000000a00 */
[----:B------:R-:W-:Y:S01]  /*8da0*/  UMOV UR8, UR4 ;  /* 0x0000000400087c82 */ /* 0x000fe20008000000 */
[----:B------:R-:W-:Y:S02]  /*8db0*/  UIMAD UR12, UR10, UR14, URZ ;  /* 0x0000000e0a0c72a4 */ /* 0x000fe4000f8e023f */
[----:B------:R-:W-:Y:S02]  /*8dc0*/  UISETP.NE.AND.EX UP1, UPT, UR17, URZ, UPT, UP1 ;  /* 0x0000003f1100728c */ /* 0x000fe4000bf25310 */
[----:B------:R-:W-:Y:S01]  /*8dd0*/  UIMAD UR12, UR20, UR15, UR12 ;  /* 0x0000000f140c72a4 */ /* 0x000fe2000f8e020c */
[----:B------:R-:W-:-:S02]  /*8de0*/  ULDC.64 UR16, c[0x0][0x730] ;  /* 0x0001cc0000107ab9 */ /* 0x000fc40000000a00 */
[----:B------:R-:W-:Y:S01]  /*8df0*/  ULDC UR15, c[0x0][0x2e8] ;  /* 0x0000ba00000f7ab9 */ /* 0x000fe20000000800 */
[----:B------:R-:W-:Y:S01]  /*8e00*/  UIMAD UR10, UR10, UR16, URZ ;  /* 0x000000100a0a72a4 */ /* 0x000fe2000f8e023f */
[----:B------:R-:W-:Y:S01]  /*8e10*/  UMOV UR9, UR5 ;  /* 0x0000000500097c82 */ /* 0x000fe20008000000 */
[----:B------:R-:W-:Y:S02]  /*8e20*/  UISETP.NE.AND UP2, UPT, UR15, 0x1, UPT ;  /* 0x000000010f00788c */ /* 0x000fe4000bf45270 */
[----:B------:R-:W-:Y:S02]  /*8e30*/  UIMAD.WIDE.U32 UR4, UR20, UR14, UR8 ;  /* 0x0000000e140472a5 */ /* 0x000fe4000f8e0008 */
[----:B------:R-:W-:Y:S02]  /*8e40*/  UIMAD.WIDE.U32 UR8, UR20, UR16, UR8 ;  /* 0x00000010140872a5 */ /* 0x000fe4000f8e0008 */
[----:B------:R-:W-:Y:S02]  /*8e50*/  UIMAD UR14, UR20, UR17, UR10 ;  /* 0x00000011140e72a4 */ /* 0x000fe4000f8e020a */
[----:B------:R-:W-:Y:S01]  /*8e60*/  USHF.R.S32.HI UR10, URZ, 0x1f, UR13 ;  /* 0x0000001f3f0a7899 */ /* 0x000fe2000801140d */
[----:B------:R-:W-:Y:S01]  /*8e70*/  ELECT P0, URZ, PT ;  /* 0x00000000003f782f */ /* 0x000fe20003800000 */
[----:B------:R-:W-:-:S02]  /*8e80*/  USEL UR21, UR13, URZ, !UP1 ;  /* 0x0000003f0d157287 */ /* 0x000fc4000c800000 */
[----:B------:R-:W-:Y:S01]  /*8e90*/  UIADD3 UR9, UR9, UR14, URZ ;  /* 0x0000000e09097290 */ /* 0x000fe2000fffe03f */
[----:B------:R-:W-:Y:S01]  /*8ea0*/  ULDC.64 UR18, c[0x0][0x738] ;  /* 0x0001ce0000127ab9 */ /* 0x000fe20000000a00 */
[----:B------:R-:W-:Y:S01]  /*8eb0*/  USEL UR10, UR10, URZ, !UP1 ;  /* 0x0000003f0a0a7287 */ /* 0x000fe2000c800000 */
[----:B------:R-:W-:Y:S01]  /*8ec0*/  ULDC.64 UR16, c[0x0][0x720] ;  /* 0x0001c80000107ab9 */ /* 0x000fe20000000a00 */
[----:B------:R-:W-:Y:S02]  /*8ed0*/  UIMAD.WIDE.U32 UR14, UR18, UR21, UR8 ;  /* 0x00000015120e72a5 */ /* 0x000fe4000f8e0008 */
[----:B------:R-:W-:Y:S01]  /*8ee0*/  UIADD3 UR23, UR5, UR12, URZ ;  /* 0x0000000c05177290 */ /* 0x000fe2000fffe03f */
[----:B------:R-:W-:Y:S01]  /*8ef0*/  @UP2 ULDC UR8, c[0x0][0x2ec] ;  /* 0x0000bb0000082ab9 */ /* 0x000fe20000000800 */
[----:B------:R-:W-:Y:S02]  /*8f00*/  UIMAD UR5, UR10, UR16, URZ ;  /* 0x000000100a0572a4 */ /* 0x000fe4000f8e023f */
[----:B------:R-:W-:-:S02]  /*8f10*/  UIMAD UR10, UR10, UR18, URZ ;  /* 0x000000120a0a72a4 */ /* 0x000fc4000f8e023f */
[----:B------:R-:W-:Y:S02]  /*8f20*/  UIMAD.WIDE.U32 UR8, UR20, UR8, URZ ;  /* 0x00000008140872a5 */ /* 0x000fe4000f8e003f */
[----:B------:R-:W-:Y:S01]  /*8f30*/  ULEA UR11, UR7, UR11, 0x7 ;  /* 0x0000000b070b7291 */ /* 0x000fe2000f8e383f */
[----:B------:R-:W-:Y:S02]  /*8f40*/  UMOV UR22, UR4 ;  /* 0x0000000400167c82 */ /* 0x000fe40008000000 */
[----:B------:R-:W-:Y:S01]  /*8f50*/  @UP2 ULDC UR7, c[0x0][0x2f0] ;  /* 0x0000bc0000072ab9 */ /* 0x000fe20000000800 */
[----:B------:R-:W-:Y:S01]  /*8f60*/  UMOV UR12, UR20 ;  /* 0x00000014000c7c82 */ /* 0x000fe20008000000 */
[----:B------:R-:W-:Y:S02]  /*8f70*/  UIMAD UR5, UR17, UR21, UR5 ;  /* 0x00000015110572a4 */ /* 0x000fe4000f8e0205 */
[----:B------:R-:W-:Y:S02]  /*8f80*/  UIMAD.WIDE.U32 UR22, UR16, UR21, UR22 ;  /* 0x00000015101672a5 */ /* 0x000fe4000f8e0016 */
[----:B------:R-:W-:-:S02]  /*8f90*/  UIMAD UR4, UR19, UR21, UR10 ;  /* 0x00000015130472a4 */ /* 0x000fc4000f8e020a */
        /* <DEDUP_REMOVED lines=10> */
.L_x_2793:
        /* <DEDUP_REMOVED lines=15> */
.L_x_2766:
[----:B------:R-:W-:Y:S01]  /*9130*/  R2UR UR19, R4 ;  /* 0x00000000041372ca */ /* 0x000fe200000e0000 */
[----:B------:R-:W2:Y:S01]  /*9140*/  LDC.64 R12, c[0x0][0x198] ;  /* 0x00006600ff0c7b82 */ /* 0x000ea20000000a00 */
[----:B------:R-:W-:Y:S01]  /*9150*/  ULDC.64 UR8, c[0x0][0x700] ;  /* 0x0001c00000087ab9 */ /* 0x000fe20000000a00 */
[----:B------:R-:W-:Y:S01]  /*9160*/  UMOV UR50, 0x0 ;  /* 0x0000000000327882 */ /* 0x000fe20000000000 */
[----:B------:R-:W-:Y:S01]  /*9170*/  IMAD.U32 R9, RZ, RZ, UR8 ;  /* 0x00000008ff097e24 */ /* 0x000fe2000f8e00ff */
[----:B------:R-:W-:Y:S01]  /*9180*/  R2UR UR8, R15 ;  /* 0x000000000f0872ca */ /* 0x000fe200000e0000 */
[----:B------:R-:W-:Y:S01]  /*9190*/  IMAD.U32 R8, RZ, RZ, UR9 ;  /* 0x00000009ff087e24 */ /* 0x000fe2000f8e00ff */
[----:B------:R-:W-:Y:S01]  /*91a0*/  UMOV UR51, 0x14f00000 ;  /* 0x14f0000000337882 */ /* 0x000fe20000000000 */
[----:B------:R-:W-:Y:S01]  /*91b0*/  UMOV UR18, URZ ;  /* 0x0000003f00127c82 */ /* 0x000fe20008000000 */
[----:B------:R-:W-:Y:S01]  /*91c0*/  UMOV UR42, 0x20 ;  /* 0x00000020002a7882 */ /* 0x000fe20000000000 */
[----:B------:R-:W-:Y:S01]  /*91d0*/  UMOV UR44, UR20 ;  /* 0x00000014002c7c82 */ /* 0x000fe20008000000 */
[----:B------:R-:W-:Y:S01]  /*91e0*/  UMOV UR45, UR21 ;  /* 0x00000015002d7c82 */ /* 0x000fe20008000000 */
[----:B------:R-:W-:Y:S01]  /*91f0*/  UMOV UR34, 0x40 ;  /* 0x0000004000227882 */ /* 0x000fe20000000000 */
[----:B------:R-:W-:Y:S01]  /*9200*/  USHF.L.U32 UR19, UR19, 0x6, URZ ;  /* 0x0000000613137899 */ /* 0x000fe2000800063f */
[----:B------:R-:W-:Y:S01]  /*9210*/  IMAD.MOV.U32 R16, RZ, RZ, RZ ;  /* 0x000000ffff107224 */ /* 0x000fe200078e00ff */
[----:B------:R-:W-:Y:S01]  /*9220*/  UMOV UR36, UR20 ;  /* 0x0000001400247c82 */ /* 0x000fe20008000000 */
[----:B------:R-:W-:Y:S01]  /*9230*/  UMOV UR37, UR21 ;  /* 0x0000001500257c82 */ /* 0x000fe20008000000 */
[----:B------:R-:W-:-:S02]  /*9240*/  UIADD3 UR7, UP0, UR19, UR22, URZ ;  /* 0x0000001613077290 */ /* 0x000fc4000ff1e03f */
[----:B------:R-:W-:Y:S01]  /*9250*/  IMAD.U32 R3, RZ, RZ, UR19 ;  /* 0x00000013ff037e24 */ /* 0x000fe2000f8e00ff */
[----:B------:R-:W-:Y:S02]  /*9260*/  UIADD3 UR16, UR8, 0x12000, URZ ;  /* 0x0001200008107890 */ /* 0x000fe4000fffe03f */
[----:B------:R-:W-:Y:S01]  /*9270*/  UIADD3 UR17, UR8, 0x26810, URZ ;  /* 0x0002681008117890 */ /* 0x000fe2000fffe03f */
[----:B------:R-:W-:Y:S01]  /*9280*/  PLOP3.LUT P1, PT, PT, PT, UP0, 0x80, 0x0 ;  /* 0x000000000000781c */ /* 0x000fe20003f2f008 */
[----:B-1----:R-:W-:Y:S01]  /*9290*/  IMAD.U32 R2, RZ, RZ, UR7 ;  /* 0x00000007ff027e24 */ /* 0x002fe2000f8e00ff */
[----:B------:R-:W-:Y:S01]  /*92a0*/  UIADD3 UR19, UR19, UR6, URZ ;  /* 0x0000000613137290 */ /* 0x000fe2000fffe03f */
[----:B--2---:R-:W-:Y:S01]  /*92b0*/  IMAD.MOV.U32 R7, RZ, RZ, R12 ;  /* 0x000000ffff077224 */ /* 0x004fe200078e000c */
[----:B------:R-:W-:Y:S01]  /*92c0*/  LEA.HI.X.SX32 R3, R3, R14, 0x1, P1 ;  /* 0x0000000e03037211 */ /* 0x000fe200008f0eff */
[----:B------:R-:W-:Y:S01]  /*92d0*/  IMAD.MOV.U32 R6, RZ, RZ, R13 ;  /* 0x000000ffff067224 */ /* 0x000fe200078e000d */
[C---:B------:R-:W-:Y:S01]  /*92e0*/  LEA R5, P1, R2.reuse, R9, 0x2 ;  /* 0x0000000902057211 */ /* 0x040fe200078210ff */
[----:B------:R-:W-:Y:S01]  /*92f0*/  UIADD3 UR40, UR8, 0x13000, URZ ;  /* 0x0001300008287890 */ /* 0x000fe2000fffe03f */
[----:B------:R-:W-:Y:S01]  /*9300*/  IMAD.MOV.U32 R12, RZ, RZ, 0xc000 ;  /* 0x0000c000ff0c7424 */ /* 0x000fe200078e00ff */
[----:B------:R-:W-:Y:S01]  /*9310*/  UIADD3 UR32, UR8, 0x14000, URZ ;  /* 0x0001400008207890 */ /* 0x000fe2000fffe03f */
[----:B------:R-:W-:Y:S01]  /*9320*/  LEA.HI.X R2, R2, R8, R3, 0x2, P1 ;  /* 0x0000000802027211 */ /* 0x000fe200008f1403 */
[----:B------:R-:W-:Y:S01]  /*9330*/  UIADD3 UR52, UR8, 0x1e000, URZ ;  /* 0x0001e00008347890 */ /* 0x000fe2000fffe03f */
[----:B------:R-:W-:Y:S01]  /*9340*/  R2UR UR24, R5 ;  /* 0x00000000051872ca */ /* 0x000fe200000e0000 */
[----:B------:R-:W-:Y:S01]  /*9350*/  UMOV UR41, UR17 ;  /* 0x0000001100297c82 */ /* 0x000fe20008000000 */
[----:B------:R-:W-:Y:S01]  /*9360*/  R2UR UR25, R2 ;  /* 0x00000000021972ca */ /* 0x000fe200000e0000 */
[----:B------:R-:W-:Y:S01]  /*9370*/  UMOV UR43, UR19 ;  /* 0x00000013002b7c82 */ /* 0x000fe20008000000 */
[C---:B------:R-:W-:Y:S01]  /*9380*/  IADD3 R2, P1, R7.reuse, 0x2f0, RZ ;  /* 0x000002f007027810 */ /* 0x040fe20007f3e0ff */
[----:B------:R-:W-:Y:S01]  /*9390*/  UMOV UR33, UR17 ;  /* 0x0000001100217c82 */ /* 0x000fe20008000000 */
[----:B------:R-:W-:Y:S01]  /*93a0*/  UMOV UR35, UR19 ;  /* 0x0000001300237c82 */ /* 0x000fe20008000000 */
[----:B------:R-:W-:Y:S01]  /*93b0*/  UMOV UR7, 0x10 ;  /* 0x0000001000077882 */ /* 0x000fe20000000000 */
[----:B------:R-:W-:Y:S01]  /*93c0*/  R2UR UR54, R2 ;  /* 0x00000000023672ca */ /* 0x000fe200000e0000 */
[----:B------:R-:W-:Y:S01]  /*93d0*/  UMOV UR53, UR17 ;  /* 0x0000001100357c82 */ /* 0x000fe20008000000 */
[----:B------:R-:W-:Y:S01]  /*93e0*/  IADD3 R2, P2, R7, 0x3f0, RZ ;  /* 0x000003f007027810 */ /* 0x000fe20007f5e0ff */
[----:B------:R-:W-:Y:S01]  /*93f0*/  UIADD3 UR9, UR8, 0x26800, URZ ;  /* 0x0002680008097890 */ /* 0x000fe2000fffe03f */
[----:B------:R-:W-:Y:S01]  /*9400*/  VIADD R5, R0, 0xffffffff ;  /* 0xffffffff00057836 */ /* 0x000fe20000000000 */
[----:B------:R-:W-:Y:S01]  /*9410*/  UMOV UR10, UR18 ;  /* 0x00000012000a7c82 */ /* 0x000fe20008000000 */
[----:B------:R-:W-:Y:S01]  /*9420*/  R2UR UR30, R2 ;  /* 0x00000000021e72ca */ /* 0x000fe200000e0000 */
[--C-:B------:R-:W-:Y:S01]  /*9430*/  IMAD.X R2, RZ, RZ, R6.reuse, P1 ;  /* 0x000000ffff027224 */ /* 0x100fe200008e0606 */
[----:B------:R-:W-:Y:S01]  /*9440*/  UMOV UR26, 0x10 ;  /* 0x00000010001a7882 */ /* 0x000fe20000000000 */
[----:B------:R1:W-:Y:S01]  /*9450*/  STL [R1], R5 ;  /* 0x0000000501007387 */ /* 0x0003e20000100800 */
[----:B------:R-:W-:Y:S01]  /*9460*/  UMOV UR27, UR11 ;  /* 0x0000000b001b7c82 */ /* 0x000fe20008000000 */
[----:B------:R-:W-:Y:S01]  /*9470*/  UMOV UR28, UR12 ;  /* 0x0000000c001c7c82 */ /* 0x000fe20008000000 */
[----:B------:R-:W-:Y:S01]  /*9480*/  R2UR UR55, R2 ;  /* 0x00000000023772ca */ /* 0x000fe200000e0000 */
[----:B------:R-:W-:Y:S01]  /*9490*/  IMAD.X R2, RZ, RZ, R6, P2 ;  /* 0x000000ffff027224 */ /* 0x000fe200010e0606 */
[----:B------:R-:W-:Y:S01]  /*94a0*/  UMOV UR29, UR13 ;  /* 0x0000000d001d7c82 */ /* 0x000fe20008000000 */
[----:B------:R-:W-:Y:S01]  /*94b0*/  UIADD3 UR56, UR8, 0x3000, URZ ;  /* 0x0000300008387890 */ /* 0x000fe2000fffe03f */
[----:B------:R-:W-:-:S02]  /*94c0*/  UMOV UR58, 0x30 ;  /* 0x00000030003a7882 */ /* 0x000fc40000000000 */
        /* <DEDUP_REMOVED lines=8> */
[----:B------:R-:W-:-:S04]  /*9550*/  ISETP.GE.AND P1, PT, R4, R5, PT ;  /* 0x000000050400720c */ /* 0x000fc80003f26270 */
[----:B------:R-:W-:-:S13]  /*9560*/  R2UR UR49, R3 ;  /* 0x00000000033172ca */ /* 0x000fda00000e0000 */
[----:B------:R2:W-:Y:S01]  /*9570*/  UTMALDG.4D [UR16], [UR48], desc[UR50] ;  /* 0x00003210300075b4 */ /* 0x0005e20008019000 */
[----:B------:R3:W-:Y:S01]  /*9580*/  UTMALDG.4D [UR40], [UR48], desc[UR50] ;  /* 0x00003228300075b4 */ /* 0x0007e20008019000 */
[----:B------:R-:W-:Y:S01]  /*9590*/  UTMALDG.4D [UR32], [UR48], desc[UR50] ;  /* 0x00003220300075b4 */ /* 0x000fe20008019000 */
[----:B------:R4:W-:Y:S01]  /*95a0*/  UBLKCP.S.G [UR52], [UR24], UR7 ;  /* 0x00000034180073ba */ /* 0x0009e20008000207 */
[----:B------:R1:W-:Y:S01]  /*95b0*/  SYNCS.ARRIVE.TRANS64 RZ, [R15+URZ+0x26800], R12 ;  /* 0x0268000c0fff79a7 */ /* 0x0003e2000800003f */
[----:B--2---:R-:W-:Y:S01]  /*95c0*/  UMOV UR16, 0x0 ;  /* 0x0000000000107882 */ /* 0x004fe20000000000 */
[----:B------:R-:W-:Y:S02]  /*95d0*/  UMOV UR17, 0x10000000 ;  /* 0x1000000000117882 */ /* 0x000fe40000000000 */
[----:B------:R2:W-:Y:S01]  /*95e0*/  UTMALDG.4D [UR8], [UR54], desc[UR16] ;  /* 0x00001008360075b4 */ /* 0x0005e20008019000 */
[----:B---3--:R-:W-:Y:S01]  /*95f0*/  UIADD3 UR40, UR8, 0x5000, URZ ;  /* 0x0000500008287890 */ /* 0x008fe2000fffe03f */
[----:B------:R-:W-:Y:S01]  /*9600*/  UMOV UR42, 0x50 ;  /* 0x00000050002a7882 */ /* 0x000fe20000000000 */
[----:B------:R-:W-:Y:S01]  /*9610*/  UMOV UR43, UR11 ;  /* 0x0000000b002b7c82 */ /* 0x000fe20008000000 */
[----:B------:R-:W-:Y:S01]  /*9620*/  UMOV UR44, UR12 ;  /* 0x0000000c002c7c82 */ /* 0x000fe20008000000 */
[----:B------:R-:W-:Y:S01]  /*9630*/  UMOV UR45, UR13 ;  /* 0x0000000d002d7c82 */ /* 0x000fe20008000000 */
[----:B----4-:R-:W-:-:S02]  /*9640*/  UIADD3 UR24, UR8, 0x1000, URZ ;  /* 0x0000100008187890 */ /* 0x010fc4000fffe03f */
[----:B------:R-:W-:Y:S01]  /*9650*/  UIADD3 UR32, UR8, 0x2000, URZ ;  /* 0x0000200008207890 */ /* 0x000fe2000fffe03f */
[----:B------:R-:W-:Y:S01]  /*9660*/  UMOV UR25, UR9 ;  /* 0x0000000900197c82 */ /* 0x000fe20008000000 */
[----:B------:R-:W-:Y:S01]  /*9670*/  UMOV UR34, 0x20 ;  /* 0x0000002000227882 */ /* 0x000fe20000000000 */
[----:B------:R-:W-:Y:S01]  /*9680*/  UMOV UR35, UR11 ;  /* 0x0000000b00237c82 */ /* 0x000fe20008000000 */
        /* <DEDUP_REMOVED lines=10> */
[----:B------:R-:W-:Y:S01]  /*9730*/  UMOV UR41, UR9 ;  /* 0x0000000900297c82 */ /* 0x000fe20008000000 */
[----:B--2---:R-:W-:Y:S01]  /*9740*/  UMOV UR10, 0x40 ;  /* 0x00000040000a7882 */ /* 0x004fe20000000000 */
[----:B------:R2:W-:Y:S01]  /*9750*/  UTMALDG.4D [UR32], [UR54], desc[UR16] ;  /* 0x00001020360075b4 */ /* 0x0005e20008019000 */
[----:B------:R1:W-:Y:S01]  /*9760*/  UTMALDG.4D [UR56], [UR54], desc[UR16] ;  /* 0x00001038360075b4 */ /* 0x0003e20008019000 */
[----:B------:R1:W-:Y:S01]  /*9770*/  UTMALDG.4D [UR48], [UR54], desc[UR16] ;  /* 0x00001030360075b4 */ /* 0x0003e20008019000 */
[----:B---3--:R-:W-:Y:S01]  /*9780*/  UIADD3 UR24, UR8, 0x6000, URZ ;  /* 0x0000600008187890 */ /* 0x008fe2000fffe03f */
[----:B------:R-:W-:Y:S01]  /*9790*/  UMOV UR26, UR18 ;  /* 0x00000012001a7c82 */ /* 0x000fe20008000000 */
[----:B------:R1:W-:Y:S01]  /*97a0*/  UTMALDG.4D [UR40], [UR54], desc[UR16] ;  /* 0x00001028360075b4 */ /* 0x0003e20008019000 */
[----:B--2---:R-:W-:-:S02]  /*97b0*/  UIADD3 UR32, UR8, 0x8000, URZ ;  /* 0x0000800008207890 */ /* 0x004fc4000fffe03f */
[----:B------:R-:W-:-:S04]  /*97c0*/  UIADD3 UR8, UR8, 0xa000, URZ ;  /* 0x0000a00008087890 */ /* 0x000fc8000fffe03f */
[----:B------:R1:W-:Y:S03]  /*97d0*/  UTMALDG.4D [UR24], [UR30], desc[UR16] ;  /* 0x000010181e0075b4 */ /* 0x0003e60008019000 */
[----:B------:R1:W-:Y:S02]  /*97e0*/  UTMALDG.4D [UR32], [UR30], desc[UR16] ;  /* 0x000010201e0075b4 */ /* 0x0003e40008019000 */
[----:B------:R1:W-:Y:S02]  /*97f0*/  UTMALDG.4D [UR8], [UR30], desc[UR16] ;  /* 0x000010081e0075b4 */ /* 0x0003e40008019000 */
[----:B-1----:R-:W-:Y:S05]  /*9800*/  @P1 BRA `(.L_x_2767) ;  /* 0x0000001400081947 */ /* 0x002fea0003800000 */
[-C--:B------:R-:W-:Y:S01]  /*9810*/  LOP3.LUT R17, RZ, R4.reuse, RZ, 0x33, !PT ;  /* 0x00000004ff117212 */ /* 0x080fe200078e33ff */
[C---:B------:R-:W-:Y:S02]  /*9820*/  VIADD R5, R0.reuse, 0xfffffffe ;  /* 0xfffffffe00057836 */ /* 0x040fe40000000000 */
[----:B------:R-:W-:Y:S02]  /*9830*/  IMAD.MOV.U32 R10, RZ, RZ, 0x1 ;  /* 0x00000001ff0a7424 */ /* 0x000fe400078e00ff */
[----:B------:R-:W-:Y:S01]  /*9840*/  IMAD.IADD R17, R0, 0x1, R17 ;  /* 0x0000000100117824 */ /* 0x000fe200078e0211 */
[----:B------:R-:W-:Y:S01]  /*9850*/  ISETP.NE.AND P1, PT, R5, R4, PT ;  /* 0x000000040500720c */ /* 0x000fe20003f25270 */
[----:B------:R-:W-:-:S03]  /*9860*/  IMAD.MOV.U32 R0, RZ, RZ, R4 ;  /* 0x000000ffff007224 */ /* 0x000fc600078e0004 */
[----:B------:R-:W-:-:S05]  /*9870*/  LOP3.LUT R5, R17, 0x1, RZ, 0xc0, !PT ;  /* 0x0000000111057812 */ /* 0x000fca00078ec0ff */
[----:B------:R1:W-:Y:S04]  /*9880*/  STL [R1+0x4], R5 ;  /* 0x0000040501007387 */ /* 0x0003e80000100800 */
[----:B------:R-:W-:Y:S05]  /*9890*/  @!P1 BRA `(.L_x_2768) ;  /* 0x0000000c00409947 */ /* 0x000fea0003800000 */
[----:B------:R-:W-:Y:S02]  /*98a0*/  IMAD.IADD R17, R17, 0x1, -R5 ;  /* 0x0000000111117824 */ /* 0x000fe400078e0a05 */
[----:B------:R-:W-:Y:S02]  /*98b0*/  IMAD.MOV.U32 R0, RZ, RZ, R4 ;  /* 0x000000ffff007224 */ /* 0x000fe400078e0004 */
[----:B------:R-:W-:-:S07]  /*98c0*/  IMAD.MOV.U32 R10, RZ, RZ, 0x1 ;  /* 0x00000001ff0a7424 */ /* 0x000fce00078e00ff */
.L_x_2777:
[----:B-123--:R-:W-:-:S04]  /*98d0*/  SHF.L.U32 R18, R10, 0x1f, RZ ;  /* 0x0000001f0a127819 */ /* 0x00efc800000006ff */
[----:B------:R-:W2:Y:S02]  /*98e0*/  SYNCS.PHASECHK.TRANS64.TRYWAIT P1, [R15+URZ+0x26840], R18 ;  /* 0x026840120f0075a7 */ /* 0x000ea4000802017f */
[----:B--2---:R-:W-:Y:S05]  /*98f0*/  @!P1 BRA `(.L_x_2769) ;  /* 0x0000001800dc9947 */ /* 0x004fea0003800000 */
.L_x_2794:
        /* <DEDUP_REMOVED lines=8> */
.L_x_2770:
        /* <DEDUP_REMOVED lines=44> */
.L_x_2795:
        /* <DEDUP_REMOVED lines=8> */
.L_x_2772:
        /* <DEDUP_REMOVED lines=44> */
.L_x_2796:
        /* <DEDUP_REMOVED lines=8> */
.L_x_2774:
        /* <DEDUP_REMOVED lines=38> */
.L_x_2798:
        /* <DEDUP_REMOVED lines=8> */
.L_x_2776:
        /* <DEDUP_REMOVED lines=44> */
.L_x_2768:
[----:B------:R-:W4:Y:S02]  /*a5a0*/  LDL.LU R4, [R1+0x4] ;  /* 0x0000040001047983 */ /* 0x000f240000300800 */
[----:B----4-:R-:W-:Y:S02]  /*a5b0*/  ISETP.NE.AND P1, PT, R4, RZ, PT ;  /* 0x000000ff0400720c */ /* 0x010fe40003f25270 */
[----:B------:R4:W5:Y:S11]  /*a5c0*/  LDL R4, [R1] ;  /* 0x0000000001047983 */ /* 0x0009760000100800 */
[----:B----4-:R-:W-:Y:S05]  /*a5d0*/  @!P1 BRA `(.L_x_2767) ;  /* 0x0000000400949947 */ /* 0x010fea0003800000 */
[----:B------:R-:W-:-:S04]  /*a5e0*/  SHF.L.U32 R12, R10, 0x1f, RZ ;  /* 0x0000001f0a0c7819 */ /* 0x000fc800000006ff */
[----:B------:R-:W4:Y:S02]  /*a5f0*/  SYNCS.PHASECHK.TRANS64.TRYWAIT P1, [R15+URZ+0x26840], R12 ;  /* 0x0268400c0f0075a7 */ /* 0x000f24000802017f */
[----:B----4-:R-:W-:Y:S05]  /*a600*/  @!P1 BRA `(.L_x_2778) ;  /* 0x0000000c00ec9947 */ /* 0x010fea0003800000 */
.L_x_2799:
        /* <DEDUP_REMOVED lines=8> */
.L_x_2779:
        /* <DEDUP_REMOVED lines=41> */
.L_x_2800:
        /* <DEDUP_REMOVED lines=8> */
.L_x_2781:
[----:B------:R2:W5:Y:S01]  /*a9a0*/  LDL.LU R4, [R1] ;  /* 0x0000000001047983 */ /* 0x0005620000300800 */
        /* <DEDUP_REMOVED lines=40> */
.L_x_2767:
[----:B------:R-:W1:Y:S01]  /*ac30*/  S2R R0, SR_TID.X ;  /* 0x0000000000007919 */ /* 0x000e620000002100 */
[----:B------:R-:W-:Y:S01]  /*ac40*/  IMAD R3, R16, 0x8, R15 ;  /* 0x0000000810037824 */ /* 0x000fe200078e020f */
[----:B-1----:R-:W-:Y:S02]  /*ac50*/  LOP3.LUT R2, R0, 0x7f, RZ, 0xc0, !PT ;  /* 0x0000007f00027812 */ /* 0x002fe400078ec0ff */
[----:B------:R-:W-:Y:S02]  /*ac60*/  SHF.L.U32 R0, R10, 0x1f, RZ ;  /* 0x0000001f0a007819 */ /* 0x000fe400000006ff */
[----:B------:R-:W-:Y:S02]  /*ac70*/  ISETP.NE.AND P1, PT, R2, RZ, PT ;  /* 0x000000ff0200720c */ /* 0x000fe40003f25270 */
[----:B------:R-:W1:Y:S02]  /*ac80*/  SYNCS.PHASECHK.TRANS64.TRYWAIT P0, [R3+URZ+0x26840], R0 ;  /* 0x02684000030075a7 */ /* 0x000e64000800017f */
[----:B-1----:R-:W-:Y:S09]  /*ac90*/  @!P0 BRA `(.L_x_2782) ;  /* 0x0000000800708947 */ /* 0x002ff20003800000 */
.L_x_2801:
[----:B------:R-:W-:Y:S05]  /*aca0*/  @P1 BRA `(.L_x_2783) ;  /* 0x0000000000181947 */ /* 0x000fea0003800000 */
[----:B------:R-:W1:Y:S01]  /*acb0*/  S2R R2, SR_TID.X ;  /* 0x0000000000027919 */ /* 0x000e620000002100 */
[----:B------:R-:W-:-:S04]  /*acc0*/  IMAD.MOV.U32 R0, RZ, RZ, 0x3100 ;  /* 0x00003100ff007424 */ /* 0x000fc800078e00ff */
[----:B------:R1:W-:Y:S02]  /*acd0*/  SYNCS.ARRIVE.TRANS64 RZ, [R3+URZ+0x26830], R0 ;  /* 0x0268300003ff79a7 */ /* 0x0003e4000800003f */
[----:B-1----:R-:W-:-:S13]  /*ace0*/  LOP3.LUT P0, RZ, R2, 0x1f, RZ, 0xc0, !PT ;  /* 0x0000001f02ff7812 */ /* 0x002fda000780c0ff */
[----:B------:R-:W-:Y:S05]  /*acf0*/  @!P0 BRA `(.L_x_2783) ;  /* 0x0000000000048947 */ /* 0x000fea0003800000 */
[----:B------:R-:W-:Y:S01]  /*ad00*/  BPT.TRAP 0x1 ;  /* 0x000000040000795c */ /* 0x000fe20000300000 */
.L_x_2783:
        /* <DEDUP_REMOVED lines=48> */
.L_x_2764:
[----:B------:R-:W-:Y:S05]  /*b010*/  BSYNC B0 ;  /* 0x0000000000007941 */ /* 0x000fea0003800000 */
.L_x_2760:
[----:B------:R-:W-:-:S03]  /*b020*/  UMOV UR7, 0xffffffff ;  /* 0xffffffff00077882 */ /* 0x000fc60000000000 */
[----:B------:R-:W-:Y:S05]  /*b030*/  BRA.DIV UR7, `(.L_x_2784) ;  /* 0x00000006079c7947 */ /* 0x000fea000b800000 */
[----:B------:R-:W-:-:S13]  /*b040*/  ELECT P6, URZ, PT ;  /* 0x00000000003f782f */ /* 0x000fda00038c0000 */
.L_x_2804:
[----:B------:R-:W-:Y:S05]  /*b050*/  @!P6 BRA `(.L_x_2685) ;  /* 0x000000000084e947 */ /* 0x000fea0003800000 */
[----:B------:R-:W-:-:S06]  /*b060*/  ULOP3.LUT UR7, UR38, 0x2, URZ, 0xfc, !UPT ;  /* 0x0000000226077892 */ /* 0x000fcc000f8efc3f */
[----:B------:R-:W-:-:S05]  /*b070*/  IMAD.U32 R0, RZ, RZ, UR7 ;  /* 0x00000007ff007e24 */ /* 0x000fca000f8e00ff */
[----:B------:R-:W-:-:S13]  /*b080*/  ISETP.NE.AND P2, PT, R0, 0x3, PT ;  /* 0x000000030000780c */ /* 0x000fda0003f45270 */
[----:B------:R-:W-:Y:S05]  /*b090*/  @!P2 BRA `(.L_x_2785) ;  /* 0x000000000004a947 */ /* 0x000fea0003800000 */
[----:B------:R-:W-:Y:S01]  /*b0a0*/  BPT.TRAP 0x1 ;  /* 0x000000040000795c */ /* 0x000fe20000300000 */
.L_x_2785:
        /* <DEDUP_REMOVED lines=15> */
.L_x_2805:
[----:B------:R-:W2:Y:S02]  /*b1a0*/  SYNCS.PHASECHK.TRANS64.TRYWAIT P0, [R3+URZ], R0 ;  /* 0x00000000030075a7 */ /* 0x000ea4000800017f */
[----:B--2---:R-:W-:Y:S05]  /*b1b0*/  @!P0 BRA `(.L_x_2787) ;  /* 0x0000000400708947 */ /* 0x004fea0003800000 */
.L_x_2806:
[----:B------:R-:W-:Y:S05]  /*b1c0*/  @!P2 BRA `(.L_x_2788) ;  /* 0x000000000004a947 */ /* 0x000fea0003800000 */
[----:B------:R-:W-:Y:S01]  /*b1d0*/  BPT.TRAP 0x1 ;  /* 0x000000040000795c */ /* 0x000fe20000300000 */
.L_x_2788:
[----:B--2---:R-:W-:-:S04]  /*b1e0*/  VIADD R3, R8, 0x26840 ;  /* 0x0002684008037836 */ /* 0x004fc80000000000 */
[----:B------:R-:W-:-:S04]  /*b1f0*/  IMAD R5, R2, 0x8, R3 ;  /* 0x0000000802057824 */ /* 0x000fc800078e0203 */
[----:B------:R-:W2:Y:S02]  /*b200*/  SYNCS.PHASECHK.TRANS64.TRYWAIT P0, [R5+URZ], R4 ;  /* 0x00000004050075a7 */ /* 0x000ea4000800017f */
[----:B--2---:R-:W-:Y:S05]  /*b210*/  @!P0 BRA `(.L_x_2789) ;  /* 0x00000004006c8947 */ /* 0x004fea0003800000 */
.L_x_2807:
[----:B------:R-:W-:-:S07]  /*b220*/  IMAD R3, R6, 0x8, R3 ;  /* 0x0000000806037824 */ /* 0x000fce00078e0203 */
.L_x_2790:
[----:B---3--:R3:W4:Y:S02]  /*b230*/  SYNCS.PHASECHK.TRANS64.TRYWAIT P0, [R3+URZ], R0 ;  /* 0x00000000030075a7 */ /* 0x008724000800017f */
[----:B----4-:R-:W-:Y:S05]  /*b240*/  @!P0 NANOSLEEP.SYNCS 0x989680 ;  /* 0x009896800000895d */ /* 0x010fea0003900000 */
[----:B------:R-:W4:Y:S02]  /*b250*/  @!P0 SYNCS.PHASECHK.TRANS64 P0, [R3+URZ], R0 ;  /* 0x00000000030085a7 */ /* 0x000f24000800007f */
[----:B----4-:R-:W-:Y:S05]  /*b260*/  @!P0 BRA `(.L_x_2790) ;  /* 0xfffffffc00f08947 */ /* 0x010fea000383ffff */
.L_x_2685:
[----:B------:R-:W-:Y:S05]  /*b270*/  BSYNC B6 ;  /* 0x0000000000067941 */ /* 0x000fea0003800000 */
.L_x_2677:
[----:B------:R-:W-:Y:S05]  /*b280*/  EXIT ;  /* 0x000000000000794d */ /* 0x000fea0003800000 */
.L_x_2695:
[----:B------:R-:W-:Y:S02]  /*b290*/  IMAD.MOV.U32 R13, RZ, RZ, R17 ;  /* 0x000000ffff0d7224 */ /* 0x000fe400078e0011 */
[----:B------:R-:W-:Y:S02]  /*b2a0*/  IMAD.MOV.U32 R12, RZ, RZ, RZ ;  /* 0x000000ffff0c7224 */ /* 0x000fe400078e00ff */
[----:B------:R-:W-:Y:S02]  /*b2b0*/  IMAD.MOV.U32 R11, RZ, RZ, 0x1f ;  /* 0x0000001fff0b7424 */ /* 0x000fe400078e00ff */
[----:B------:R-:W-:-:S07]  /*b2c0*/  IMAD.MOV.U32 R15, RZ, RZ, -0x1 ;  /* 0xffffffffff0f7424 */ /* 0x000fce00078e00ff */
[----:B------:R-:W-:Y:S05]  /*b2d0*/  WARPSYNC.COLLECTIVE R15, `(.L_x_2791) ;  /* 0x000000000f087348 */ /* 0x000fea0003c00000 */
[----:B------:R1:W2:Y:S02]  /*b2e0*/  SHFL.IDX P6, R14, R13, R12, R11 ;  /* 0x0000000c0d0e7389 */ /* 0x0002a400000c000b */
[----:B-12---:R-:W-:Y:S01]  /*b2f0*/  ENDCOLLECTIVE ;  /* 0x000000000000791b */ /* 0x006fe20003800000 */
.L_x_2791:
[----:B------:R-:W-:Y:S05]  /*b300*/  BRA `(.L_x_2792) ;  /* 0xffffff6400047947 */ /* 0x000fea000383ffff */
.L_x_2697:
[----:B--2---:R2:W3:Y:S02]  /*b310*/  SYNCS.PHASECHK.TRANS64.TRYWAIT P0, [R235+URZ+0x26800], R4 ;  /* 0x02680004eb0075a7 */ /* 0x0044e4000800017f */
[----:B---3--:R-:W-:Y:S05]  /*b320*/  @!P0 NANOSLEEP.SYNCS 0x989680 ;  /* 0x009896800000895d */ /* 0x008fea0003900000 */
[----:B------:R-:W3:Y:S02]  /*b330*/  @!P0 SYNCS.PHASECHK.TRANS64 P0, [R235+URZ+0x26800], R4 ;  /* 0x02680004eb0085a7 */ /* 0x000ee4000800007f */
[----:B---3--:R-:W-:Y:S05]  /*b340*/  @!P0 BRA `(.L_x_2697) ;  /* 0xfffffffc00f08947 */ /* 0x008fea000383ffff */
[----:B------:R-:W-:Y:S05]  /*b350*/  BRA `(.L_x_2696) ;  /* 0xffffff64002c7947 */ /* 0x000fea000383ffff */
.L_x_2702:
[----:B--2---:R-:W-:-:S04]  /*b360*/  IMAD.U32 R5, RZ, RZ, UR7 ;  /* 0x00000007ff057e24 */ /* 0x004fc8000f8e00ff */
[----:B------:R2:W3:Y:S03]  /*b370*/  SYNCS.PHASECHK.TRANS64.TRYWAIT P1, [R5+URZ+0x26810], R120 ;  /* 0x02681078050075a7 */ /* 0x0004e6000802017f */
[----:B---3--:R-:W-:Y:S05]  /*b380*/  @!P1 NANOSLEEP.SYNCS 0x989680 ;  /* 0x009896800000995d */ /* 0x008fea0003900000 */
[----:B------:R-:W3:Y:S02]  /*b390*/  @!P1 SYNCS.PHASECHK.TRANS64 P1, [R5+URZ+0x26810], R120 ;  /* 0x02681078050095a7 */ /* 0x000ee4000802007f */
[----:B---3--:R-:W-:Y:S05]  /*b3a0*/  @!P1 BRA `(.L_x_2702) ;  /* 0xfffffffc00ec9947 */ /* 0x008fea000383ffff */
[----:B------:R-:W-:Y:S05]  /*b3b0*/  BRA `(.L_x_2701) ;  /* 0xffffff6c00807947 */ /* 0x000fea000383ffff */
.L_x_2706:
[----:B------:R-:W-:-:S04]  /*b3c0*/  IMAD.U32 R121, RZ, RZ, UR7 ;  /* 0x00000007ff797e24 */ /* 0x000fc8000f8e00ff */
[----:B------:R1:W1:Y:S03]  /*b3d0*/  SYNCS.PHASECHK.TRANS64.TRYWAIT P1, [R121+URZ+0x26830], R120 ;  /* 0x02683078790075a7 */ /* 0x000266000802017f */
[----:B-1----:R-:W-:Y:S05]  /*b3e0*/  @!P1 NANOSLEEP.SYNCS 0x989680 ;  /* 0x009896800000995d */ /* 0x002fea0003900000 */
[----:B------:R-:W1:Y:S02]  /*b3f0*/  @!P1 SYNCS.PHASECHK.TRANS64 P1, [R121+URZ+0x26830], R120 ;  /* 0x02683078790095a7 */ /* 0x000e64000802007f */
[----:B-1----:R-:W-:Y:S05]  /*b400*/  @!P1 BRA `(.L_x_2706) ;  /* 0xfffffffc00ec9947 */ /* 0x002fea000383ffff */
[----:B------:R-:W-:Y:S05]  /*b410*/  BRA `(.L_x_2705) ;  /* 0xffffff7400447947 */ /* 0x000fea000383ffff */
.L_x_2765:
[----:B-1----:R1:W2:Y:S02]  /*b420*/  SYNCS.PHASECHK.TRANS64.TRYWAIT P0, [R15+URZ+0x26820], R2 ;  /* 0x026820020f0075a7 */ /* 0x0022a4000800017f */
[----:B--2---:R-:W-:Y:S05]  /*b430*/  @!P0 NANOSLEEP.SYNCS 0x989680 ;  /* 0x009896800000895d */ /* 0x004fea0003900000 */
[----:B------:R-:W2:Y:S02]  /*b440*/  @!P0 SYNCS.PHASECHK.TRANS64 P0, [R15+URZ+0x26820], R2 ;  /* 0x026820020f0085a7 */ /* 0x000ea4000800007f */
[----:B--2---:R-:W-:Y:S05]  /*b450*/  @!P0 BRA `(.L_x_2765) ;  /* 0xfffffffc00f08947 */ /* 0x004fea000383ffff */
[----:B------:R-:W-:Y:S05]  /*b460*/  BRA `(.L_x_2793) ;  /* 0xffffffd800f47947 */ /* 0x000fea000383ffff */
.L_x_2769:
[----:B--2---:R2:W3:Y:S02]  /*b470*/  SYNCS.PHASECHK.TRANS64.TRYWAIT P1, [R15+URZ+0x26840], R18 ;  /* 0x026840120f0075a7 */ /* 0x0044e4000802017f */
[----:B---3--:R-:W-:Y:S05]  /*b480*/  @!P1 NANOSLEEP.SYNCS 0x989680 ;  /* 0x009896800000995d */ /* 0x008fea0003900000 */
[----:B------:R-:W3:Y:S02]  /*b490*/  @!P1 SYNCS.PHASECHK.TRANS64 P1, [R15+URZ+0x26840], R18 ;  /* 0x026840120f0095a7 */ /* 0x000ee4000802007f */
[----:B---3--:R-:W-:Y:S05]  /*b4a0*/  @!P1 BRA `(.L_x_2769) ;  /* 0xfffffffc00f09947 */ /* 0x008fea000383ffff */
[----:B------:R-:W-:Y:S05]  /*b4b0*/  BRA `(.L_x_2794) ;  /* 0xffffffe400107947 */ /* 0x000fea000383ffff */
.L_x_2771:
[----:B-1----:R1:W3:Y:S02]  /*b4c0*/  SYNCS.PHASECHK.TRANS64.TRYWAIT P1, [R15+URZ+0x26828], R18 ;  /* 0x026828120f0075a7 */ /* 0x0022e4000802017f */
[----:B---3--:R-:W-:Y:S05]  /*b4d0*/  @!P1 NANOSLEEP.SYNCS 0x989680 ;  /* 0x009896800000995d */ /* 0x008fea0003900000 */
[----:B------:R-:W3:Y:S02]  /*b4e0*/  @!P1 SYNCS.PHASECHK.TRANS64 P1, [R15+URZ+0x26828], R18 ;  /* 0x026828120f0095a7 */ /* 0x000ee4000802007f */
[----:B---3--:R-:W-:Y:S05]  /*b4f0*/  @!P1 BRA `(.L_x_2771) ;  /* 0xfffffffc00f09947 */ /* 0x008fea000383ffff */
[----:B------:R-:W-:Y:S05]  /*b500*/  BRA `(.L_x_2795) ;  /* 0xffffffe400cc7947 */ /* 0x000fea000383ffff */
.L_x_2773:
[----:B---3--:R3:W4:Y:S02]  /*b510*/  SYNCS.PHASECHK.TRANS64.TRYWAIT P1, [R15+URZ+0x26848], R18 ;  /* 0x026848120f0075a7 */ /* 0x008724000802017f */
[----:B----4-:R-:W-:Y:S05]  /*b520*/  @!P1 NANOSLEEP.SYNCS 0x989680 ;  /* 0x009896800000995d */ /* 0x010fea0003900000 */
[----:B------:R-:W4:Y:S02]  /*b530*/  @!P1 SYNCS.PHASECHK.TRANS64 P1, [R15+URZ+0x26848], R18 ;  /* 0x026848120f0095a7 */ /* 0x000f24000802007f */
[----:B----4-:R-:W-:Y:S05]  /*b540*/  @!P1 BRA `(.L_x_2773) ;  /* 0xfffffffc00f09947 */ /* 0x010fea000383ffff */
[----:B------:R-:W-:Y:S05]  /*b550*/  BRA `(.L_x_2796) ;  /* 0xffffffe800887947 */ /* 0x000fea000383ffff */
.L_x_2775:
[----:B------:R-:W-:-:S07]  /*b560*/  SHF.L.U32 R4, R10, 0x1f, RZ ;  /* 0x0000001f0a047819 */ /* 0x000fce00000006ff */
.L_x_2797:
[----:B----4-:R4:W1:Y:S02]  /*b570*/  SYNCS.PHASECHK.TRANS64.TRYWAIT P1, [R15+URZ+0x26820], R4 ;  /* 0x026820040f0075a7 */ /* 0x010864000802017f */
[----:B-1----:R-:W-:Y:S05]  /*b580*/  @!P1 NANOSLEEP.SYNCS 0x989680 ;  /* 0x009896800000995d */ /* 0x002fea0003900000 */
[----:B------:R-:W1:Y:S02]  /*b590*/  @!P1 SYNCS.PHASECHK.TRANS64 P1, [R15+URZ+0x26820], R4 ;  /* 0x026820040f0095a7 */ /* 0x000e64000802007f */
[----:B-1----:R-:W-:Y:S05]  /*b5a0*/  @!P1 BRA `(.L_x_2797) ;  /* 0xfffffffc00f09947 */ /* 0x002fea000383ffff */
[----:B------:R-:W-:Y:S05]  /*b5b0*/  BRA `(.L_x_2798) ;  /* 0xffffffec00287947 */ /* 0x000fea000383ffff */
.L_x_2778:
[----:B----4-:R4:W1:Y:S02]  /*b5c0*/  SYNCS.PHASECHK.TRANS64.TRYWAIT P1, [R15+URZ+0x26840], R12 ;  /* 0x0268400c0f0075a7 */ /* 0x010864000802017f */
[----:B-1----:R-:W-:Y:S05]  /*b5d0*/  @!P1 NANOSLEEP.SYNCS 0x989680 ;  /* 0x009896800000995d */ /* 0x002fea0003900000 */
[----:B------:R-:W1:Y:S02]  /*b5e0*/  @!P1 SYNCS.PHASECHK.TRANS64 P1, [R15+URZ+0x26840], R12 ;  /* 0x0268400c0f0095a7 */ /* 0x000e64000802007f */
[----:B-1----:R-:W-:Y:S05]  /*b5f0*/  @!P1 BRA `(.L_x_2778) ;  /* 0xfffffffc00f09947 */ /* 0x002fea000383ffff */
[----:B------:R-:W-:Y:S05]  /*b600*/  BRA `(.L_x_2799) ;  /* 0xfffffff000007947 */ /* 0x000fea000383ffff */
.L_x_2780:
[----:B-1----:R1:W2:Y:S02]  /*b610*/  SYNCS.PHASECHK.TRANS64.TRYWAIT P1, [R15+URZ+0x26828], R12 ;  /* 0x0268280c0f0075a7 */ /* 0x0022a4000802017f */
[----:B--2---:R-:W-:Y:S05]  /*b620*/  @!P1 NANOSLEEP.SYNCS 0x989680 ;  /* 0x009896800000995d */ /* 0x004fea0003900000 */
[----:B------:R-:W2:Y:S02]  /*b630*/  @!P1 SYNCS.PHASECHK.TRANS64 P1, [R15+URZ+0x26828], R12 ;  /* 0x0268280c0f0095a7 */ /* 0x000ea4000802007f */
[----:B--2---:R-:W-:Y:S05]  /*b640*/  @!P1 BRA `(.L_x_2780) ;  /* 0xfffffffc00f09947 */ /* 0x004fea000383ffff */
[----:B------:R-:W-:Y:S05]  /*b650*/  BRA `(.L_x_2800) ;  /* 0xfffffff000b07947 */ /* 0x000fea000383ffff */
.L_x_2782:
[----:B------:R1:W1:Y:S02]  /*b660*/  SYNCS.PHASECHK.TRANS64.TRYWAIT P0, [R3+URZ+0x26840], R0 ;  /* 0x02684000030075a7 */ /* 0x000264000800017f */
[----:B-1----:R-:W-:Y:S05]  /*b670*/  @!P0 NANOSLEEP.SYNCS 0x989680 ;  /* 0x009896800000895d */ /* 0x002fea0003900000 */
[----:B------:R-:W1:Y:S02]  /*b680*/  @!P0 SYNCS.PHASECHK.TRANS64 P0, [R3+URZ+0x26840], R0 ;  /* 0x02684000030085a7 */ /* 0x000e64000800007f */
[----:B-1----:R-:W-:Y:S05]  /*b690*/  @!P0 BRA `(.L_x_2782) ;  /* 0xfffffffc00f08947 */ /* 0x002fea000383ffff */
[----:B------:R-:W-:Y:S05]  /*b6a0*/  BRA `(.L_x_2801) ;  /* 0xfffffff4007c7947 */ /* 0x000fea000383ffff */
.L_x_2784:
[----:B------:R-:W-:Y:S01]  /*b6b0*/  BSSY B0, `(.L_x_2802) ;  /* 0x0000006000007945 */ /* 0x000fe20003800000 */
[----:B------:R-:W-:-:S07]  /*b6c0*/  IMAD.MOV.U32 R15, RZ, RZ, -0x1 ;  /* 0xffffffffff0f7424 */ /* 0x000fce00078e00ff */
[----:B------:R-:W-:Y:S05]  /*b6d0*/  WARPSYNC.COLLECTIVE R15, `(.L_x_2803) ;  /* 0x000000000f0c7348 */ /* 0x000fea0003c00000 */
[----:B------:R-:W-:Y:S02]  /*b6e0*/  ELECT P6, UR62, PT ;  /* 0x00000000003e782f */ /* 0x000fe400038c0000 */
[----:B------:R-:W-:Y:S01]  /*b6f0*/  MOV R14, UR62 ;  /* 0x0000003e000e7c02 */ /* 0x000fe20008000f00 */
[----:B------:R-:W-:Y:S10]  /*b700*/  ENDCOLLECTIVE ;  /* 0x000000000000791b */ /* 0x000ff40003800000 */
.L_x_2803:
[----:B------:R-:W-:Y:S05]  /*b710*/  BSYNC B0 ;  /* 0x0000000000007941 */ /* 0x000fea0003800000 */
.L_x_2802:
[----:B------:R-:W-:Y:S05]  /*b720*/  BRA `(.L_x_2804) ;  /* 0xfffffff800487947 */ /* 0x000fea000383ffff */
.L_x_2786:
[----:B-1----:R1:W2:Y:S02]  /*b730*/  SYNCS.PHASECHK.TRANS64.TRYWAIT P0, [R7+URZ], R4 ;  /* 0x00000004070075a7 */ /* 0x0022a4000800017f */
[----:B--2---:R-:W-:Y:S05]  /*b740*/  @!P0 NANOSLEEP.SYNCS 0x989680 ;  /* 0x009896800000895d */ /* 0x004fea0003900000 */
[----:B------:R-:W2:Y:S02]  /*b750*/  @!P0 SYNCS.PHASECHK.TRANS64 P0, [R7+URZ], R4 ;  /* 0x00000004070085a7 */ /* 0x000ea4000800007f */
[----:B--2---:R-:W-:Y:S05]  /*b760*/  @!P0 BRA `(.L_x_2786) ;  /* 0xfffffffc00f08947 */ /* 0x004fea000383ffff */
[----:B------:R-:W-:Y:S05]  /*b770*/  BRA `(.L_x_2805) ;  /* 0xfffffff800887947 */ /* 0x000fea000383ffff */
.L_x_2787:
[----:B--2---:R2:W3:Y:S02]  /*b780*/  SYNCS.PHASECHK.TRANS64.TRYWAIT P0, [R3+URZ], R0 ;  /* 0x00000000030075a7 */ /* 0x0044e4000800017f */
[----:B---3--:R-:W-:Y:S05]  /*b790*/  @!P0 NANOSLEEP.SYNCS 0x989680 ;  /* 0x009896800000895d */ /* 0x008fea0003900000 */
[----:B------:R-:W3:Y:S02]  /*b7a0*/  @!P0 SYNCS.PHASECHK.TRANS64 P0, [R3+URZ], R0 ;  /* 0x00000000030085a7 */ /* 0x000ee4000800007f */
[----:B---3--:R-:W-:Y:S05]  /*b7b0*/  @!P0 BRA `(.L_x_2787) ;  /* 0xfffffffc00f08947 */ /* 0x008fea000383ffff */
[----:B------:R-:W-:Y:S05]  /*b7c0*/  BRA `(.L_x_2806) ;  /* 0xfffffff8007c7947 */ /* 0x000fea000383ffff */
.L_x_2789:
[----:B--2---:R2:W3:Y:S02]  /*b7d0*/  SYNCS.PHASECHK.TRANS64.TRYWAIT P0, [R5+URZ], R4 ;  /* 0x00000004050075a7 */ /* 0x0044e4000800017f */
[----:B---3--:R-:W-:Y:S05]  /*b7e0*/  @!P0 NANOSLEEP.SYNCS 0x989680 ;  /* 0x009896800000895d */ /* 0x008fea0003900000 */
[----:B------:R-:W3:Y:S02]  /*b7f0*/  @!P0 SYNCS.PHASECHK.TRANS64 P0, [R5+URZ], R4 ;  /* 0x00000004050085a7 */ /* 0x000ee4000800007f */
[----:B---3--:R-:W-:Y:S05]  /*b800*/  @!P0 BRA `(.L_x_2789) ;  /* 0xfffffffc00f08947 */ /* 0x008fea000383ffff */
[----:B------:R-:W-:Y:S05]  /*b810*/  BRA `(.L_x_2807) ;  /* 0xfffffff800807947 */ /* 0x000fea000383ffff */
.L_x_2808:
        /* <DEDUP_REMOVED lines=14> */
.L_x_3314:


//--------------------- .text._ZN7cutlass13device_kernelIN5flash11enable_sm90INS1_16FlashAttnBwdSm90INS1_25CollectiveMainloopBwdSm90ILi2ELi2ELi2EN4cute5tupleIJNS5_1CILi1EEES8_S8_EEENS6_IJNS7_ILi64EEENS7_ILi128EEENS7_ILi96EEEEEENS_10bfloat16_tEfNS_4arch4Sm90ELb1ELb0ELb1ELb1ELb1ELb1ELb0ELb0ELi2ELi1ELi2ELi1ELb1EEENS1_21CollectiveEpilogueBwdISD_SE_SG_Li256ELb1ELb0ELi1EEENS1_25SingleTileBwdLPTSchedulerILb1ELi128ELb1EEEEEEEEEvNT_6ParamsE --------------------------
	.section	.text._ZN7cutlass13device_kernelIN5flash11enable_sm90INS1_16FlashAttnBwdSm90INS1_25CollectiveMainloopBwdSm90ILi2ELi2ELi2EN4cute5tupleIJNS5_1CILi1EEES8_S8_EEENS6_IJNS7_ILi64EEENS7_ILi128EEENS7_ILi96EEEEEENS_10bfloat16_tEfNS_4arch4Sm90ELb1ELb0ELb1ELb1ELb1ELb1ELb0ELb0ELi2ELi1ELi2ELi1ELb1EEENS1_21CollectiveEpilogueBwdISD_SE_SG_Li256ELb1ELb0ELi1EEENS1_25SingleTileBwdLPTSchedulerILb1ELi128ELb1EEEEEEEEEvNT_6ParamsE,"ax",@progbits
	.align	128
.text._ZN7cutlass13device_kernelIN5flash11enable_sm90INS1_16FlashAttnBwdSm90INS1_25CollectiveMainloopBwdSm90ILi2ELi2ELi2EN4cute5tupleIJNS5_1CILi1EEES8_S8_EEENS6_IJNS7_ILi64EEENS7_ILi128EEENS7_ILi96EEEEEENS_10bfloat16_tEfNS_4arch4Sm90ELb1ELb0ELb1ELb1ELb1ELb1ELb0ELb0ELi2ELi1ELi2ELi1ELb1EEENS1_21CollectiveEpilogueBwdISD_SE_SG_Li256ELb1ELb0ELi1EEENS1_25SingleTileBwdLPTSchedulerILb1ELi128ELb1EEEEEEEEEvNT_6ParamsE:
        .type           _ZN7cutlass13device_kernelIN5flash11enable_sm90INS1_16FlashAttnBwdSm90INS1_25CollectiveMainloopBwdSm90ILi2ELi2ELi2EN4cute5tupleIJNS5_1CILi1EEES8_S8_EEENS6_IJNS7_ILi64EEENS7_ILi128EEENS7_ILi96EEEEEENS_10bfloat16_tEfNS_4arch4Sm90ELb1ELb0ELb1ELb1ELb1ELb1ELb0ELb0ELi2ELi1ELi2ELi1ELb1EEENS1_21CollectiveEpilogueBwdISD_SE_SG_Li256ELb1ELb0ELi1EEENS1_25SingleTileBwdLPTSchedulerILb1ELi128ELb1EEEEEEEEEvNT_6ParamsE,@function
        .size           _ZN7cutlass13device_kernelIN5flash11enable_sm90INS1_16FlashAttnBwdSm90INS1_25CollectiveMainloopBwdSm90ILi2ELi2ELi2EN4cute5tupleIJNS5_1CILi1EEES8_S8_EEENS6_IJNS7_ILi64EEENS7_ILi128EEENS7_ILi96EEEEEENS_10bfloat16_tEfNS_4arch4Sm90ELb1ELb0ELb1ELb1ELb1ELb1ELb0ELb0ELi2ELi1ELi2ELi1ELb1EEENS1_21CollectiveEpilogueBwdISD_SE_SG_Li256ELb1ELb0ELi1EEENS1_25SingleTileBwdLPTSchedulerILb1ELi128ELb1EEEEEEEEEvNT_6ParamsE,(.L_x_3315 - _ZN7cutlass13device_kernelIN5flash11enable_sm90INS1_16FlashAttnBwdSm90INS1_25CollectiveMainloopBwdSm90ILi2ELi2ELi2EN4cute5tupleIJNS5_1CILi1EEES8_S8_EEENS6_IJNS7_ILi64EEENS7_ILi128EEENS7_ILi96EEEEEENS_10bfloat16_tEfNS_4arch4Sm90ELb1ELb0ELb1ELb1ELb1ELb1ELb0ELb0ELi2ELi1ELi2ELi1ELb1EEENS1_21CollectiveEpilogueBwdISD_SE_SG_Li256ELb1ELb0ELi1EEENS1_25SingleTileBwdLPTSchedulerILb1ELi128ELb1EEEEEEEEEvNT_6ParamsE)
        .other          _ZN7cutlass13device_kernelIN5flash11enable_sm90INS1_16FlashAttnBwdSm90INS1_25CollectiveMainloopBwdSm90ILi2ELi2ELi2EN4cute5tupleIJNS5_1CILi1EEES8_S8_EEENS6_IJNS7_ILi64EEENS7_ILi128EEENS7_ILi96EEEEEENS_10bfloat16_tEfNS_4arch4Sm90ELb1ELb0ELb1ELb1ELb1ELb1ELb0ELb0ELi2ELi1ELi2ELi1ELb1EEENS1_21CollectiveEpilogueBwdISD_SE_SG_Li256ELb1ELb0ELi1EEENS1_25SingleTileBwdLPTSchedulerILb1ELi128ELb1EEEEEEEEEvNT_6ParamsE,@"STO_CUDA_ENTRY STV_DEFAULT"
_ZN7cutlass13device_kernelIN5flash11enable_sm90INS1_16FlashAttnBwdSm90INS1_25CollectiveMainloopBwdSm90ILi2ELi2ELi2EN4cute5tupleIJNS5_1CILi1EEES8_S8_EEENS6_IJNS7_ILi64EEENS7_ILi128EEENS7_ILi96EEEEEENS_10bfloat16_tEfNS_4arch4Sm90ELb1ELb0ELb1ELb1ELb1ELb1ELb0ELb0ELi2ELi1ELi2ELi1ELb1EEENS1_21CollectiveEpilogueBwdISD_SE_SG_Li256ELb1ELb0ELi1EEENS1_25SingleTileBwdLPTSchedulerILb1ELi128ELb1EEEEEEEEEvNT_6ParamsE:
        /* <DEDUP_REMOVED lines=24> */
.L_x_2810:
[----:B------:R-:W-:Y:S05]  /*0180*/  BSYNC B0 ;  /* 0x0000000000007941 */ /* 0x000fea0003800000 */
.L_x_2809:
        /* <DEDUP_REMOVED lines=37> */
.L_x_2811:
        /* <DEDUP_REMOVED lines=22> */
.L_x_2812:
[----:B------:R-:W-:Y:S01]  /*0540*/  PLOP3.LUT P0, PT, PT, PT, UP0, 0x80, 0x0 ;  /* 0x000000000000781c */ /* 0x000fe20003f0f008 */
[----:B------:R-:W-:Y:S01]  /*0550*/  NOP ;  /* 0x0000000000007918 */ /* 0x000fe20000000000 */
[----:B------:R-:W-:Y:S01]  /*0560*/  ULDC.64 UR46, c[0x0][0x208] ;  /* 0x00008200002e7ab9 */ /* 0x000fe20000000a00 */
[----:B------:R-:W-:Y:S01]  /*0570*/  BSSY B6, `(.L_x_2813) ;  /* 0x0000b61000067945 */ /* 0x000fe20003800000 */
[----:B-12-4-:R-:W-:Y:S09]  /*0580*/  BAR.SYNC.DEFER_BLOCKING 0x0 ;  /* 0x0000000000007b1d */ /* 0x016ff20000010000 */
[----:B------:R-:W-:Y:S05]  /*0590*/  @!P0 BRA `(.L_x_2814) ;  /* 0x0000006800488947 */ /* 0x000fea0003800000 */
.L_x_2815:
        /* <DEDUP_REMOVED lines=32> */
.L_x_2816:
[----:B------:R-:W-:Y:S01]  /*07a0*/  ULDC UR8, c[0x0][0x8c4] ;  /* 0x0002310000087ab9 */ /* 0x000fe20000000800 */
[----:B------:R-:W-:Y:S01]  /*07b0*/  UMOV UR7, UR9 ;  /* 0x0000000900077c82 */ /* 0x000fe20008000000 */
[----:B------:R-:W-:-:S11]  /*07c0*/  UISETP.NE.AND UP0, UPT, UR8, 0x1, UPT ;  /* 0x000000010800788c */ /* 0x000fd6000bf05270 */
[----:B------:R-:W-:Y:S02]  /*07d0*/  @UP0 ULDC.64 UR10, c[0x0][0x8c8] ;  /* 0x00023200000a0ab9 */ /* 0x000fe40000000a00 */
[----:B------:R-:W-:-:S04]  /*07e0*/  UIMAD.WIDE.U32 UR4, UR9, UR10, URZ ;  /* 0x0000000a090472a5 */ /* 0x000fc8000f8e003f */
[----:B------:R-:W-:-:S04]  /*07f0*/  @UP0 USHF.R.U32.HI UR7, URZ, UR11, UR5 ;  /* 0x0000000b3f070299 */ /* 0x000fc80008011605 */
[----:B------:R-:W-:-:S12]  /*0800*/  UIMAD UR4, UR7, UR8, URZ ;  /* 0x00000008070472a4 */ /* 0x000fd8000f8e023f */
.L_x_2817:
        /* <DEDUP_REMOVED lines=23> */
.L_x_2818:
        /* <DEDUP_REMOVED lines=14> */
.L_x_2820:
[----:B------:R-:W-:-:S05]  /*0a60*/  ULDC UR4, c[0x0][0x8ec] ;  /* 0x00023b0000047ab9 */ /* 0x000fca0000000800 */
.L_x_2819:
[----:B------:R-:W-:Y:S02]  /*0a70*/  UIADD3 UR4, UR4, 0x7f, URZ ;  /* 0x0000007f04047890 */ /* 0x000fe4000fffe03f */
[----:B------:R-:W-:Y:S02]  /*0a80*/  ULOP3.LUT UR39, URZ, UR7, URZ, 0x33, !UPT ;  /* 0x000000073f277292 */ /* 0x000fe4000f8e333f */
[----:B------:R-:W-:-:S04]  /*0a90*/  USHF.R.S32.HI UR5, URZ, 0x1f, UR4 ;  /* 0x0000001f3f057899 */ /* 0x000fc80008011404 */
[----:B------:R-:W-:-:S04]  /*0aa0*/  ULEA.HI UR5, UR5, UR4, URZ, 0x7 ;  /* 0x0000000405057291 */ /* 0x000fc8000f8f383f */
[----:B------:R-:W-:-:S04]  /*0ab0*/  USHF.R.S32.HI UR5, URZ, 0x7, UR5 ;  /* 0x000000073f057899 */ /* 0x000fc80008011405 */
[----:B------:R-:W-:Y:S02]  /*0ac0*/  UISETP.GT.AND UP0, UPT, UR5, UR7, UPT ;  /* 0x000000070500728c */ /* 0x000fe4000bf04270 */
[----:B------:R-:W-:Y:S02]  /*0ad0*/  UIADD3 UR39, UR5, UR39, URZ ;  /* 0x0000002705277290 */ /* 0x000fe4000fffe03f */
[----:B------:R-:W-:-:S06]  /*0ae0*/  USEL UR37, UR37, 0xffffffff, UP0 ;  /* 0xffffffff25257887 */ /* 0x000fcc0008000000 */
        /* <DEDUP_REMOVED lines=17> */
.L_x_2822:
        /* <DEDUP_REMOVED lines=14> */
.L_x_2823:
        /* <DEDUP_REMOVED lines=11> */
.L_x_2824:
        /* <DEDUP_REMOVED lines=13> */
.L_x_2825:
        /* <DEDUP_REMOVED lines=84> */
.L_x_2828:
        /* <DEDUP_REMOVED lines=15> */
.L_x_2827:
        /* <DEDUP_REMOVED lines=22> */
.L_x_2830:
        /* <DEDUP_REMOVED lines=15> */
.L_x_2829:
[----:B------:R-:W-:Y:S01]  /*16e0*/  SHF.R.S32.HI R19, RZ, 0x1f, R18 ;  /* 0x0000001fff137819 */ /* 0x000fe20000011412 */
[----:B------:R-:W-:-:S03]  /*16f0*/  UMOV UR4, 0xffffffff ;  /* 0xffffffff00047882 */ /* 0x000fc60000000000 */
[----:B------:R-:W-:-:S04]  /*1700*/  LEA.HI R0, R19, R18, RZ, 0x7 ;  /* 0x0000001213007211 */ /* 0x000fc800078f38ff */
[----:B------:R-:W-:Y:S01]  /*1710*/  SHF.R.S32.HI R17, RZ, 0x7, R0 ;  /* 0x00000007ff117819 */ /* 0x000fe20000011400 */
[----:B------:R-:W-:Y:S06]  /*1720*/  BRA.DIV UR4, `(.L_x_2831) ;  /* 0x000000a6041c7947 */ /* 0x000fec000b800000 */
[----:B------:R1:W2:Y:S02]  /*1730*/  SHFL.IDX PT, R14, R17, RZ, 0x1f ;  /* 0x00001fff110e7589 */ /* 0x0002a400000e0000 */
.L_x_2946:
        /* <DEDUP_REMOVED lines=15> */
.L_x_2832:
        /* <DEDUP_REMOVED lines=19> */
.L_x_2834:
        /* <DEDUP_REMOVED lines=122> */
.L_x_2845:
[----:B------:R-:W-:-:S06]  /*2100*/  UISETP.NE.AND UP0, UPT, UR13, 0x3, UPT ;  /* 0x000000030d00788c */ /* 0x000fcc000bf05270 */
[----:B------:R-:W-:-:S13]  /*2110*/  PLOP3.LUT P0, PT, PT, PT, UP0, 0x80, 0x0 ;  /* 0x000000000000781c */ /* 0x000fda0003f0f008 */
[----:B-1----:R-:W-:Y:S05]  /*2120*/  @!P0 BRA `(.L_x_2835) ;  /* 0x0000000000048947 */ /* 0x002fea0003800000 */
[----:B------:R-:W-:Y:S01]  /*2130*/  BPT.TRAP 0x1 ;  /* 0x000000040000795c */ /* 0x000fe20000300000 */
.L_x_2835:
[----:B------:R-:W-:Y:S01]  /*2140*/  R2UR UR7, R235 ;  /* 0x00000000eb0772ca */ /* 0x000fe200000e0000 */
[----:B------:R-:W-:-:S05]  /*2150*/  IMAD.U32 R120, RZ, RZ, UR12 ;  /* 0x0000000cff787e24 */ /* 0x000fca000f8e00ff */
[----:B------:R-:W-:-:S07]  /*2160*/  SHF.L.U32 R120, R120, 0x1f, RZ ;  /* 0x0000001f78787819 */ /* 0x000fce00000006ff */
[----:B------:R-:W-:-:S09]  /*2170*/  ULEA UR7, UR4, UR7, 0x3 ;  /* 0x0000000704077291 */ /* 0x000fd2000f8e183f */
[----:B------:R1:W2:Y:S01]  /*2180*/  SYNCS.PHASECHK.TRANS64.TRYWAIT P1, [UR7+0x26810], R120 ;  /* 0x02681078ff0075a7 */ /* 0x0002a20008020147 */
[----:B------:R-:W-:Y:S05]  /*2190*/  @!P0 BRA `(.L_x_2836) ;  /* 0x0000000000048947 */ /* 0x000fea0003800000 */
[----:B------:R-:W-:Y:S01]  /*21a0*/  BPT.TRAP 0x1 ;  /* 0x000000040000795c */ /* 0x000fe20000300000 */
.L_x_2836:
[----:B--2---:R-:W-:Y:S05]  /*21b0*/  @P1 BRA `(.L_x_2837) ;  /* 0x0000000000081947 */ /* 0x004fea0003800000 */
[----:B------:R-:W2:Y:S02]  /*21c0*/  SYNCS.PHASECHK.TRANS64.TRYWAIT P1, [UR7+0x26810], R120 ;  /* 0x02681078ff0075a7 */ /* 0x000ea40008020147 */
[----:B--2---:R-:W-:Y:S05]  /*21d0*/  @!P1 BRA `(.L_x_2838) ;  /* 0x0000009800a49947 */ /* 0x004fea0003800000 */
.L_x_2837:
        /* <DEDUP_REMOVED lines=66> */
.L_x_2839:
[----:B------:R1:W1:Y:S01]  /*2600*/  SYNCS.PHASECHK.TRANS64.TRYWAIT P1, [UR7+0x26830], R120 ;  /* 0x02683078ff0075a7 */ /* 0x0002620008020147 */
[----:B------:R-:W-:Y:S05]  /*2610*/  @!P0 BRA `(.L_x_2840) ;  /* 0x0000000000048947 */ /* 0x000fea0003800000 */
[----:B------:R-:W-:Y:S01]  /*2620*/  BPT.TRAP 0x1 ;  /* 0x000000040000795c */ /* 0x000fe20000300000 */
.L_x_2840:
        /* <DEDUP_REMOVED lines=50> */
.L_x_2841:
        /* <DEDUP_REMOVED lines=555> */
.L_x_2843:
        /* <DEDUP_REMOVED lines=45> */
.L_x_2844:
        /* <DEDUP_REMOVED lines=62> */
.L_x_2826:
        /* <DEDUP_REMOVED lines=149> */
.L_x_2847:
        /* <DEDUP_REMOVED lines=57> */
.L_x_2849:
[----:B------:R-:W-:Y:S05]  /*5f90*/  BSYNC B0 ;  /* 0x0000000000007941 */ /* 0x000fea0003800000 */
.L_x_2848:
        /* <DEDUP_REMOVED lines=22> */
.L_x_2851:
[----:B------:R-:W-:Y:S05]  /*6100*/  BSYNC B0 ;  /* 0x0000000000007941 */ /* 0x000fea0003800000 */
.L_x_2850:
        /* <DEDUP_REMOVED lines=34> */
.L_x_2853:
[----:B------:R-:W-:Y:S05]  /*6330*/  BSYNC B0 ;  /* 0x0000000000007941 */ /* 0x000fea0003800000 */
.L_x_2852:
        /* <DEDUP_REMOVED lines=23> */
.L_x_2846:
        /* <DEDUP_REMOVED lines=41> */
.L_x_2854:
        /* <DEDUP_REMOVED lines=44> */
.L_x_2856:
[----:B------:R-:W-:Y:S05]  /*6a00*/  BSYNC B0 ;  /* 0x0000000000007941 */ /* 0x000fea0003800000 */
.L_x_2855:
        /* <DEDUP_REMOVED lines=21> */
.L_x_2858:
[----:B------:R-:W-:Y:S05]  /*6b60*/  BSYNC B0 ;  /* 0x0000000000007941 */ /* 0x000fea0003800000 */
.L_x_2857:
        /* <DEDUP_REMOVED lines=30> */
.L_x_2860:
[----:B------:R-:W-:Y:S05]  /*6d50*/  BSYNC B0 ;  /* 0x0000000000007941 */ /* 0x000fea0003800000 */
.L_x_2859:
        /* <DEDUP_REMOVED lines=22> */
.L_x_2814:
        /* <DEDUP_REMOVED lines=29> */
.L_x_2862:
[----:B------:R-:W-:Y:S01]  /*7090*/  ULDC UR9, c[0x0][0x8c4] ;  /* 0x0002310000097ab9 */ /* 0x000fe20000000800 */
[----:B------:R-:W-:Y:S01]  /*70a0*/  UMOV UR7, UR8 ;  /* 0x0000000800077c82 */ /* 0x000fe20008000000 */
[----:B------:R-:W-:-:S11]  /*70b0*/  UISETP.NE.AND UP0, UPT, UR9, 0x1, UPT ;  /* 0x000000010900788c */ /* 0x000fd6000bf05270 */
[----:B------:R-:W-:Y:S02]  /*70c0*/  @UP0 ULDC.64 UR10, c[0x0][0x8c8] ;  /* 0x00023200000a0ab9 */ /* 0x000fe40000000a00 */
[----:B------:R-:W-:-:S04]  /*70d0*/  UIMAD.WIDE.U32 UR4, UR8, UR10, URZ ;  /* 0x0000000a080472a5 */ /* 0x000fc8000f8e003f */
[----:B------:R-:W-:-:S04]  /*70e0*/  @UP0 USHF.R.U32.HI UR7, URZ, UR11, UR5 ;  /* 0x0000000b3f070299 */ /* 0x000fc80008011605 */
[----:B------:R-:W-:-:S12]  /*70f0*/  UIMAD UR4, UR7, UR9, URZ ;  /* 0x00000009070472a4 */ /* 0x000fd8000f8e023f */
.L_x_2863:
        /* <DEDUP_REMOVED lines=23> */
.L_x_2864:
        /* <DEDUP_REMOVED lines=13> */
.L_x_2866:
[----:B------:R-:W-:-:S05]  /*7340*/  ULDC UR4, c[0x0][0x8ec] ;  /* 0x00023b0000047ab9 */ /* 0x000fca0000000800 */
.L_x_2865:
[----:B------:R-:W-:-:S04]  /*7350*/  UIADD3 UR4, UR4, 0x7f, URZ ;  /* 0x0000007f04047890 */ /* 0x000fc8000fffe03f */
[----:B------:R-:W-:-:S04]  /*7360*/  USHF.R.S32.HI UR5, URZ, 0x1f, UR4 ;  /* 0x0000001f3f057899 */ /* 0x000fc80008011404 */
[----:B------:R-:W-:-:S04]  /*7370*/  ULEA.HI UR5, UR5, UR4, URZ, 0x7 ;  /* 0x0000000405057291 */ /* 0x000fc8000f8f383f */
[----:B------:R-:W-:-:S04]  /*7380*/  USHF.R.S32.HI UR5, URZ, 0x7, UR5 ;  /* 0x000000073f057899 */ /* 0x000fc80008011405 */
[----:B------:R-:W-:Y:S02]  /*7390*/  UISETP.GT.AND UP0, UPT, UR5, UR7, UPT ;  /* 0x000000070500728c */ /* 0x000fe4000bf04270 */
[----:B------:R-:W-:Y:S02]  /*73a0*/  ULOP3.LUT UR7, URZ, UR7, URZ, 0x33, !UPT ;  /* 0x000000073f077292 */ /* 0x000fe4000f8e333f */
[----:B------:R-:W-:Y:S02]  /*73b0*/  USEL UR10, UR10, 0xffffffff, UP0 ;  /* 0xffffffff0a0a7887 */ /* 0x000fe40008000000 */
[----:B------:R-:W-:-:S04]  /*73c0*/  UIADD3 UR7, UR5, UR7, URZ ;  /* 0x0000000705077290 */ /* 0x000fc8000fffe03f */
        /* <DEDUP_REMOVED lines=40> */
.L_x_2867:
        /* <DEDUP_REMOVED lines=13> */
.L_x_2868:
        /* <DEDUP_REMOVED lines=12> */
.L_x_2869:
[----:B------:R-:W-:Y:S01]  /*77e0*/  ULEA UR8, UR7, UR14, 0x7 ;  /* 0x0000000e07087291 */ /* 0x000fe2000f8e383f */
[----:B------:R-:W-:-:S03]  /*77f0*/  ULDC UR9, c[0x0][0x74c] ;  /* 0x0001d30000097ab9 */ /* 0x000fc60000000800 */
[----:B------:R-:W-:Y:S02]  /*7800*/  UIADD3 UR9, UR8, -UR9, -UR11 ;  /* 0x8000000908097290 */ /* 0x000fe4000fffe80b */
        /* <DEDUP_REMOVED lines=13> */
[----:B------:R-:W1:Y:S01]  /*78e0*/  S2R R0, SR_TID.X ;  /* 0x0000000000007919 */ /* 0x000e620000002100 */
[----:B------:R-:W-:Y:S01]  /*78f0*/  UIMAD UR16, UR20, UR18, URZ ;  /* 0x00000012141072a4 */ /* 0x000fe2000f8e023f */
[----:B------:R-:W-:Y:S01]  /*7900*/  LOP3.LUT R8, RZ, UR7, RZ, 0x33, !PT ;  /* 0x00000007ff087c12 */ /* 0x000fe2000f8e33ff */
[----:B------:R-:W-:Y:S02]  /*7910*/  USHF.R.S32.HI UR15, URZ, 0x1f, UR10 ;  /* 0x0000001f3f0f7899 */ /* 0x000fe4000801140a */
[----:B------:R-:W-:Y:S02]  /*7920*/  UIMAD UR17, UR6, UR19, UR16 ;  /* 0x00000013061172a4 */ /* 0x000fe4000f8e0210 */
[----:B------:R-:W-:Y:S02]  /*7930*/  UIADD3 UR19, UR11, 0x7f, URZ ;  /* 0x0000007f0b137890 */ /* 0x000fe4000fffe03f */
[----:B------:R-:W-:Y:S01]  /*7940*/  UIMAD.WIDE.U32 UR8, UR6, UR18, URZ ;  /* 0x00000012060872a5 */ /* 0x000fe2000f8e003f */
[----:B------:R-:W-:Y:S01]  /*7950*/  ULDC UR21, c[0x0][0x288] ;  /* 0x0000a20000157ab9 */ /* 0x000fe20000000800 */
[----:B------:R-:W-:-:S02]  /*7960*/  UIADD3 UR16, UR12, -UR13, URZ ;  /* 0x8000000d0c107290 */ /* 0x000fc4000fffe03f */
[----:B------:R-:W-:Y:S01]  /*7970*/  UIADD3 UR14, UR11, 0xbf, -UR14 ;  /* 0x000000bf0b0e7890 */ /* 0x000fe2000fffe80e */
[----:B------:R-:W-:Y:S01]  /*7980*/  ULDC UR22, c[0x0][0x760] ;  /* 0x0001d80000167ab9 */ /* 0x000fe20000000800 */
[----:B------:R-:W-:Y:S02]  /*7990*/  USEL UR29, UR10, URZ, !UP0 ;  /* 0x0000003f0a1d7287 */ /* 0x000fe4000c000000 */
[----:B------:R-:W-:Y:S02]  /*79a0*/  USEL UR23, UR15, URZ, !UP0 ;  /* 0x0000003f0f177287 */ /* 0x000fe4000c000000 */
[----:B------:R-:W-:Y:S02]  /*79b0*/  UIMAD UR18, UR10, UR21, URZ ;  /* 0x000000150a1272a4 */ /* 0x000fe4000f8e023f */
[----:B------:R-:W-:Y:S02]  /*79c0*/  USHF.R.S32.HI UR11, URZ, 0x1f, UR19 ;  /* 0x0000001f3f0b7899 */ /* 0x000fe40008011413 */
[----:B------:R-:W-:-:S02]  /*79d0*/  UIMAD UR15, UR21, UR22, URZ ;  /* 0x00000016150f72a4 */ /* 0x000fc4000f8e023f */
[----:B------:R-:W-:Y:S02]  /*79e0*/  UIADD3 UR10, UP0, UR4, UR8, URZ ;  /* 0x00000008040a7290 */ /* 0x000fe4000ff1e03f */
[----:B------:R-:W-:Y:S02]  /*79f0*/  UIADD3 UR17, UR9, UR17, URZ ;  /* 0x0000001109117290 */ /* 0x000fe4000fffe03f */
[----:B------:R-:W-:Y:S01]  /*7a00*/  ULOP3.LUT UR21, UR16, 0x1, URZ, 0xc0, !UPT ;  /* 0x0000000110157892 */ /* 0x000fe2000f8ec03f */
[----:B-1----:R-:W-:Y:S01]  /*7a10*/  LOP3.LUT R0, R0, 0x1f, RZ, 0xc0, !PT ;  /* 0x0000001f00007812 */ /* 0x002fe200078ec0ff */
[----:B------:R-:W-:Y:S02]  /*7a20*/  ULEA.HI UR22, UR11, UR19, URZ, 0x7 ;  /* 0x000000130b167291 */ /* 0x000fe4000f8f383f */
[----:B------:R-:W-:Y:S02]  /*7a30*/  UIADD3.X UR11, UR5, UR17, URZ, UP0, !UPT ;  /* 0x00000011050b7290 */ /* 0x000fe400087fe43f */
[----:B------:R-:W-:Y:S01]  /*7a40*/  UISETP.NE.U32.AND UP0, UPT, UR21, 0x1, UPT ;  /* 0x000000011500788c */ /* 0x000fe2000bf05070 */
[----:B------:R-:W-:Y:S01]  /*7a50*/  ULDC.64 UR30, c[0x0][0x2e0] ;  /* 0x0000b800001e7ab9 */ /* 0x000fe20000000a00 */
[----:B------:R-:W-:-:S02]  /*7a60*/  UIADD3 UR16, UP1, UR6, UR18, URZ ;  /* 0x0000001206107290 */ /* 0x000fc4000ff3e03f */
[----:B------:R-:W-:Y:S02]  /*7a70*/  UIMAD UR6, UR23, UR30, URZ ;  /* 0x0000001e170672a4 */ /* 0x000fe4000f8e023f */
[----:B------:R-:W-:Y:S01]  /*7a80*/  PLOP3.LUT P1, PT, PT, PT, UP0, 0x80, 0x0 ;  /* 0x000000000000781c */ /* 0x000fe20003f2f008 */
[----:B------:R-:W-:Y:S02]  /*7a90*/  UIMAD.WIDE.U32 UR10, UR29, UR30, UR10 ;  /* 0x0000001e1d0a72a5 */ /* 0x000fe4000f8e000a */
[----:B------:R-:W-:Y:S01]  /*7aa0*/  UIMAD UR21, UR29, UR31, UR6 ;  /* 0x0000001f1d1572a4 */ /* 0x000fe2000f8e0206 */
[----:B------:R-:W-:Y:S01]  /*7ab0*/  ELECT P0, URZ, PT ;  /* 0x00000000003f782f */ /* 0x000fe20003800000 */
[----:B------:R-:W-:Y:S02]  /*7ac0*/  ULEA.HI.X.SX32 UR20, UR18, UR20, 0x1, UP1 ;  /* 0x0000001412147291 */ /* 0x000fe400088f0e3f */
[----:B------:R-:W-:Y:S02]  /*7ad0*/  USHF.R.S32.HI UR22, URZ, 0x7, UR22 ;  /* 0x000000073f167899 */ /* 0x000fe40008011416 */
[----:B------:R-:W-:-:S04]  /*7ae0*/  UIADD3 UR32, UR11, UR21, URZ ;  /* 0x000000150b207290 */ /* 0x000fc8000fffe03f */
[----:B------:R-:W-:Y:S08]  /*7af0*/  @P1 BRA `(.L_x_2870) ;  /* 0x0000000400881947 */ /* 0x000ff00003800000 */
        /* <DEDUP_REMOVED lines=18> */
.L_x_2873:
[----:B------:R-:W2:Y:S04]  /*7c20*/  LDG.E.STRONG.GPU R4, desc[UR46][R2.64] ;  /* 0x0000002e02047981 */ /* 0x000ea8000c1ef900 */
[----:B--2---:R-:W-:Y:S01]  /*7c30*/  CCTL.IVALL ;  /* 0x00000000ff00798f */ /* 0x004fe20002000000 */
[----:B------:R-:W-:Y:S05]  /*7c40*/  YIELD ;  /* 0x0000000000007946 */ /* 0x000fea0003800000 */
[----:B------:R-:W-:-:S13]  /*7c50*/  ISETP.NE.AND P1, PT, R4, R5, PT ;  /* 0x000000050400720c */ /* 0x000fda0003f25270 */
[----:B------:R-:W-:Y:S05]  /*7c60*/  @P1 BRA `(.L_x_2873) ;  /* 0xfffffffc00ec1947 */ /* 0x000fea000383ffff */
.L_x_2872:
[----:B------:R-:W-:Y:S05]  /*7c70*/  BSYNC B0 ;  /* 0x0000000000007941 */ /* 0x000fea0003800000 */
.L_x_2871:
[----:B------:R-:W-:-:S03]  /*7c80*/  UMOV UR6, 0xffffffff ;  /* 0xffffffff00067882 */ /* 0x000fc60000000000 */
[----:B------:R-:W-:Y:S05]  /*7c90*/  BRA.DIV UR6, `(.L_x_2874) ;  /* 0x0000004206247947 */ /* 0x000fea000b800000 */
[----:B------:R-:W-:Y:S01]  /*7ca0*/  NOP ;  /* 0x0000000000007918 */ /* 0x000fe20000000000 */
.L_x_2949:
        /* <DEDUP_REMOVED lines=22> */
.L_x_2876:
[----:B------:R-:W-:Y:S05]  /*7e10*/  BSYNC B0 ;  /* 0x0000000000007941 */ /* 0x000fea0003800000 */
.L_x_2875:
        /* <DEDUP_REMOVED lines=9> */
[----:B------:R-:W-:Y:S02]  /*7eb0*/  UIADD3 UR24, UP0, UR6, UR10, URZ ;  /* 0x0000000a06187290 */ /* 0x000fe4000ff1e03f */
[----:B-1----:R-:W-:Y:S02]  /*7ec0*/  ULEA UR23, UR23, UR7, 0x18 ;  /* 0x0000000717177291 */ /* 0x002fe4000f8ec03f */
[----:B------:R-:W-:Y:S02]  /*7ed0*/  ULEA.HI.X.SX32 UR7, UR6, UR32, 0x1, UP0 ;  /* 0x0000002006077291 */ /* 0x000fe400080f0e3f */
        /* <DEDUP_REMOVED lines=8> */
.L_x_2878:
[----:B------:R-:W-:Y:S05]  /*7f60*/  BSYNC B0 ;  /* 0x0000000000007941 */ /* 0x000fea0003800000 */
.L_x_2877:
[----:B------:R-:W-:Y:S06]  /*7f70*/  BAR.ARV 0xa, 0xa0 ;  /* 0x0282800000007b1d */ /* 0x000fec0000002000 */
[----:B------:R-:W-:Y:S04]  /*7f80*/  BSSY B0, `(.L_x_2879) ;  /* 0x0000003000007945 */ /* 0x000fe80003800000 */
[----:B------:R-:W-:Y:S05]  /*7f90*/  @!P0 BRA `(.L_x_2880) ;  /* 0x0000000000048947 */ /* 0x000fea0003800000 */
[----:B------:R-:W-:-:S04]  /*7fa0*/  DEPBAR.LE SB0, 0x0 ;  /* 0x000080000000791a */ /* 0x000fc80000000000 */
.L_x_2880:
[----:B------:R-:W-:Y:S05]  /*7fb0*/  BSYNC B0 ;  /* 0x0000000000007941 */ /* 0x000fea0003800000 */
.L_x_2879:
        /* <DEDUP_REMOVED lines=19> */
.L_x_2882:
[----:B------:R-:W-:Y:S05]  /*80f0*/  BSYNC B0 ;  /* 0x0000000000007941 */ /* 0x000fea0003800000 */
.L_x_2881:
[----:B------:R-:W-:Y:S01]  /*8100*/  UIADD3 UR7, UR13, 0x1, URZ ;  /* 0x000000010d077890 */ /* 0x000fe2000fffe03f */
[----:B------:R-:W-:Y:S11]  /*8110*/  BRA `(.L_x_2883) ;  /* 0x0000000000047947 */ /* 0x000ff60003800000 */
.L_x_2870:
[----:B------:R-:W-:-:S05]  /*8120*/  UMOV UR7, UR13 ;  /* 0x0000000d00077c82 */ /* 0x000fca0008000000 */
.L_x_2883:
[----:B------:R-:W-:-:S04]  /*8130*/  UIADD3 UR6, UR13, 0x1, URZ ;  /* 0x000000010d067890 */ /* 0x000fc8000fffe03f */
[----:B------:R-:W-:-:S06]  /*8140*/  UISETP.NE.AND UP0, UPT, UR12, UR6, UPT ;  /* 0x000000060c00728c */ /* 0x000fcc000bf05270 */
[----:B------:R-:W-:-:S13]  /*8150*/  PLOP3.LUT P1, PT, PT, PT, UP0, 0x80, 0x0 ;  /* 0x000000000000781c */ /* 0x000fda0003f2f008 */
[----:B------:R-:W-:Y:S05]  /*8160*/  @!P1 BRA `(.L_x_2821) ;  /* 0x0000003800849947 */ /* 0x000fea0003800000 */
[----:B------:R-:W-:Y:S01]  /*8170*/  UMOV UR18, UR8 ;  /* 0x0000000800127c82 */ /* 0x000fe20008000000 */
[----:B------:R-:W-:Y:S01]  /*8180*/  UMOV UR19, UR17 ;  /* 0x0000001100137c82 */ /* 0x000fe20008000000 */
[----:B------:R-:W-:Y:S01]  /*8190*/  ULDC.64 UR24, c[0x0][0x2c0] ;  /* 0x0000b00000187ab9 */ /* 0x000fe20000000a00 */
[----:B------:R-:W-:Y:S01]  /*81a0*/  UIMAD.WIDE.U32 UR18, UR29, UR30, UR18 ;  /* 0x0000001e1d1272a5 */ /* 0x000fe2000f8e0012 */
[----:B------:R-:W-:Y:S01]  /*81b0*/  UMOV UR23, UR7 ;  /* 0x0000000700177c82 */ /* 0x000fe20008000000 */
[----:B------:R-:W-:Y:S02]  /*81c0*/  UMOV UR6, URZ ;  /* 0x0000003f00067c82 */ /* 0x000fe40008000000 */
[----:B------:R-:W-:-:S04]  /*81d0*/  UIADD3 UR27, UP0, UR4, UR18, URZ ;  /* 0x00000012041b7290 */ /* 0x000fc8000ff1e03f */
[----:B------:R-:W-:Y:S02]  /*81e0*/  UIADD3.X UR18, UR5, UR21, UR19, UP0, !UPT ;  /* 0x0000001505127290 */ /* 0x000fe400087fe413 */
[----:B------:R-:W-:-:S04]  /*81f0*/  ULEA UR26, UP0, UR27, UR24, 0x2 ;  /* 0x000000181b1a7291 */ /* 0x000fc8000f80103f */
[----:B------:R-:W-:Y:S02]  /*8200*/  ULEA.HI.X UR27, UR27, UR25, UR18, 0x2, UP0 ;  /* 0x000000191b1b7291 */ /* 0x000fe400080f1412 */
[----:B------:R-:W-:-:S04]  /*8210*/  UIADD3 UR26, UP0, UR26, 0x3000, URZ ;  /* 0x000030001a1a7890 */ /* 0x000fc8000ff1e03f */
[----:B------:R-:W-:-:S12]  /*8220*/  UIADD3.X UR27, URZ, UR27, URZ, UP0, !UPT ;  /* 0x0000001b3f1b7290 */ /* 0x000fd800087fe43f */
.L_x_2908:
        /* <DEDUP_REMOVED lines=18> */
.L_x_2886:
[----:B------:R-:W2:Y:S04]  /*8350*/  LDG.E.STRONG.GPU R4, desc[UR46][R2.64] ;  /* 0x0000002e02047981 */ /* 0x000ea8000c1ef900 */
[----:B--2---:R-:W-:Y:S01]  /*8360*/  CCTL.IVALL ;  /* 0x00000000ff00798f */ /* 0x004fe20002000000 */
[----:B------:R-:W-:Y:S05]  /*8370*/  YIELD ;  /* 0x0000000000007946 */ /* 0x000fea0003800000 */
[----:B------:R-:W-:-:S13]  /*8380*/  ISETP.NE.AND P1, PT, R4, R5, PT ;  /* 0x000000050400720c */ /* 0x000fda0003f25270 */
[----:B------:R-:W-:Y:S05]  /*8390*/  @P1 BRA `(.L_x_2886) ;  /* 0xfffffffc00ec1947 */ /* 0x000fea000383ffff */
.L_x_2885:
[----:B------:R-:W-:Y:S05]  /*83a0*/  BSYNC B0 ;  /* 0x0000000000007941 */ /* 0x000fea0003800000 */
.L_x_2884:
[----:B------:R-:W-:-:S03]  /*83b0*/  UMOV UR24, 0xffffffff ;  /* 0xffffffff00187882 */ /* 0x000fc60000000000 */
[----:B------:R-:W-:Y:S05]  /*83c0*/  BRA.DIV UR24, `(.L_x_2887) ;  /* 0x0000003a18747947 */ /* 0x000fea000b800000 */
[----:B------:R-:W-:Y:S01]  /*83d0*/  NOP ;  /* 0x0000000000007918 */ /* 0x000fe20000000000 */
.L_x_2952:
        /* <DEDUP_REMOVED lines=19> */
.L_x_2889:
[----:B------:R-:W-:Y:S05]  /*8510*/  BSYNC B0 ;  /* 0x0000000000007941 */ /* 0x000fea0003800000 */
.L_x_2888:
        /* <DEDUP_REMOVED lines=15> */
.L_x_2891:
[----:B------:R-:W-:Y:S05]  /*8610*/  BSYNC B0 ;  /* 0x0000000000007941 */ /* 0x000fea0003800000 */
.L_x_2890:
[----:B------:R-:W-:Y:S06]  /*8620*/  BAR.ARV 0xa, 0xa0 ;  /* 0x0282800000007b1d */ /* 0x000fec0000002000 */
[----:B------:R-:W-:Y:S04]  /*8630*/  BSSY B0, `(.L_x_2892) ;  /* 0x0000003000007945 */ /* 0x000fe80003800000 */
[----:B------:R-:W-:Y:S05]  /*8640*/  @!P0 BRA `(.L_x_2893) ;  /* 0x0000000000048947 */ /* 0x000fea0003800000 */
[----:B------:R-:W-:-:S04]  /*8650*/  DEPBAR.LE SB0, 0x0 ;  /* 0x000080000000791a */ /* 0x000fc80000000000 */
.L_x_2893:
[----:B------:R-:W-:Y:S05]  /*8660*/  BSYNC B0 ;  /* 0x0000000000007941 */ /* 0x000fea0003800000 */
.L_x_2892:
        /* <DEDUP_REMOVED lines=19> */
.L_x_2895:
[----:B------:R-:W-:Y:S05]  /*87a0*/  BSYNC B0 ;  /* 0x0000000000007941 */ /* 0x000fea0003800000 */
.L_x_2894:
        /* <DEDUP_REMOVED lines=16> */
.L_x_2898:
[----:B------:R-:W2:Y:S04]  /*88b0*/  LDG.E.STRONG.GPU R4, desc[UR46][R2.64] ;  /* 0x0000002e02047981 */ /* 0x000ea8000c1ef900 */
[----:B--2---:R-:W-:Y:S01]  /*88c0*/  CCTL.IVALL ;  /* 0x00000000ff00798f */ /* 0x004fe20002000000 */
[----:B------:R-:W-:Y:S05]  /*88d0*/  YIELD ;  /* 0x0000000000007946 */ /* 0x000fea0003800000 */
[----:B------:R-:W-:-:S13]  /*88e0*/  ISETP.NE.AND P1, PT, R4, R5, PT ;  /* 0x000000050400720c */ /* 0x000fda0003f25270 */
[----:B------:R-:W-:Y:S05]  /*88f0*/  @P1 BRA `(.L_x_2898) ;  /* 0xfffffffc00ec1947 */ /* 0x000fea000383ffff */
.L_x_2897:
[----:B------:R-:W-:Y:S05]  /*8900*/  BSYNC B0 ;  /* 0x0000000000007941 */ /* 0x000fea0003800000 */
.L_x_2896:
[----:B------:R-:W-:-:S03]  /*8910*/  UMOV UR18, 0xffffffff ;  /* 0xffffffff00127882 */ /* 0x000fc60000000000 */
[----:B------:R-:W-:Y:S05]  /*8920*/  BRA.DIV UR18, `(.L_x_2899) ;  /* 0x0000003612387947 */ /* 0x000fea000b800000 */
[----:B------:R-:W-:Y:S01]  /*8930*/  NOP ;  /* 0x0000000000007918 */ /* 0x000fe20000000000 */
.L_x_2955:
        /* <DEDUP_REMOVED lines=15> */
.L_x_2901:
[----:B------:R-:W-:Y:S05]  /*8a30*/  BSYNC B0 ;  /* 0x0000000000007941 */ /* 0x000fea0003800000 */
.L_x_2900:
        /* <DEDUP_REMOVED lines=15> */
.L_x_2903:
[----:B------:R-:W-:Y:S05]  /*8b30*/  BSYNC B0 ;  /* 0x0000000000007941 */ /* 0x000fea0003800000 */
.L_x_2902:
[----:B------:R-:W-:Y:S06]  /*8b40*/  BAR.ARV 0xa, 0xa0 ;  /* 0x0282800000007b1d */ /* 0x000fec0000002000 */
[----:B------:R-:W-:Y:S04]  /*8b50*/  BSSY B0, `(.L_x_2904) ;  /* 0x0000003000007945 */ /* 0x000fe80003800000 */
[----:B------:R-:W-:Y:S05]  /*8b60*/  @!P0 BRA `(.L_x_2905) ;  /* 0x0000000000048947 */ /* 0x000fea0003800000 */
[----:B------:R-:W-:-:S04]  /*8b70*/  DEPBAR.LE SB0, 0x0 ;  /* 0x000080000000791a */ /* 0x000fc80000000000 */
.L_x_2905:
[----:B------:R-:W-:Y:S05]  /*8b80*/  BSYNC B0 ;  /* 0x0000000000007941 */ /* 0x000fea0003800000 */
.L_x_2904:
        /* <DEDUP_REMOVED lines=19> */
.L_x_2907:
[----:B------:R-:W-:Y:S05]  /*8cc0*/  BSYNC B0 ;  /* 0x0000000000007941 */ /* 0x000fea0003800000 */
.L_x_2906:
[----:B------:R-:W-:Y:S02]  /*8cd0*/  UIADD3 UR7, UR7, 0x2, URZ ;  /* 0x0000000207077890 */ /* 0x000fe4000fffe03f */
[----:B------:R-:W-:Y:S02]  /*8ce0*/  UIADD3 UR6, UR6, 0x3000, URZ ;  /* 0x0000300006067890 */ /* 0x000fe4000fffe03f */
[----:B------:R-:W-:-:S06]  /*8cf0*/  UISETP.GE.AND UP0, UPT, UR7, UR12, UPT ;  /* 0x0000000c0700728c */ /* 0x000fcc000bf06270 */
[----:B------:R-:W-:-:S13]  /*8d00*/  PLOP3.LUT P1, PT, PT, PT, UP0, 0x80, 0x0 ;  /* 0x000000000000781c */ /* 0x000fda0003f2f008 */
[----:B------:R-:W-:Y:S05]  /*8d10*/  @!P1 BRA `(.L_x_2908) ;  /* 0xfffffff400449947 */ /* 0x000fea000383ffff */
[----:B------:R-:W-:Y:S05]  /*8d20*/  BRA `(.L_x_2821) ;  /* 0x0000002c00947947 */ /* 0x000fea0003800000 */
.L_x_2861:
[----:B------:R-:W1:Y:S01]  /*8d30*/  LDC R5, c[0x0][0x8d0] ;  /* 0x00023400ff057b82 */ /* 0x000e620000000800 */
[----:B------:R-:W2:Y:S01]  /*8d40*/  S2R R3, SR_CTAID.X ;  /* 0x0000000000037919 */ /* 0x000ea20000002500 */
[----:B------:R-:W-:Y:S01]  /*8d50*/  ULDC UR4, c[0x0][0x8e8] ;  /* 0x00023a0000047ab9 */ /* 0x000fe20000000800 */
[----:B-1----:R-:W-:Y:S01]  /*8d60*/  ISETP.NE.AND P0, PT, R5, 0x1, PT ;  /* 0x000000010500780c */ /* 0x002fe20003f05270 */
[----:B--2---:R-:W-:-:S12]  /*8d70*/  IMAD.MOV.U32 R2, RZ, RZ, R3 ;  /* 0x000000ffff027224 */ /* 0x004fd800078e0003 */
[----:B------:R-:W1:Y:S08]  /*8d80*/  @P0 LDC R0, c[0x0][0x8d4] ;  /* 0x00023500ff000b82 */ /* 0x000e700000000800 */
[----:B------:R-:W2:Y:S01]  /*8d90*/  @P0 LDC R7, c[0x0][0x8d8] ;  /* 0x00023600ff070b82 */ /* 0x000ea20000000800 */
[----:B-1----:R-:W-:-:S05]  /*8da0*/  @P0 IMAD.HI.U32 R0, R3, R0, RZ ;  /* 0x0000000003000227 */ /* 0x002fca00078e00ff */
[----:B--2---:R-:W-:-:S04]  /*8db0*/  @P0 SHF.R.U32.HI R2, RZ, R7, R0 ;  /* 0x00000007ff020219 */ /* 0x004fc80000011600 */
[----:B------:R-:W-:Y:S01]  /*8dc0*/  ISETP.GE.AND P0, PT, R2, UR4, PT ;  /* 0x0000000402007c0c */ /* 0x000fe2000bf06270 */
[----:B------:R-:W-:-:S04]  /*8dd0*/  IMAD.MOV R0, RZ, RZ, -R2 ;  /* 0x000000ffff007224 */ /* 0x000fc800078e0a02 */
[----:B------:R-:W-:-:S08]  /*8de0*/  IMAD R5, R5, R0, R3 ;  /* 0x0000000005057224 */ /* 0x000fd000078e0203 */
[----:B------:R-:W-:Y:S05]  /*8df0*/  @!P0 BRA `(.L_x_2909) ;  /* 0x0000000000208947 */ /* 0x000fea0003800000 */
[----:B------:R-:W1:Y:S01]  /*8e00*/  LDC R3, c[0x0][0x8dc] ;  /* 0x00023700ff037b82 */ /* 0x000e620000000800 */
[----:B------:R-:W-:Y:S01]  /*8e10*/  IMAD.MOV.U32 R0, RZ, RZ, R5 ;  /* 0x000000ffff007224 */ /* 0x000fe200078e0005 */
[----:B-1----:R-:W-:-:S13]  /*8e20*/  ISETP.NE.AND P0, PT, R3, 0x1, PT ;  /* 0x000000010300780c */ /* 0x002fda0003f05270 */
[----:B------:R-:W1:Y:S02]  /*8e30*/  @P0 LDC.64 R6, c[0x0][0x8e0] ;  /* 0x00023800ff060b82 */ /* 0x000e640000000a00 */
[----:B-1----:R-:W-:-:S05]  /*8e40*/  @P0 IMAD.HI.U32 R4, R5, R6, RZ ;  /* 0x0000000605040227 */ /* 0x002fca00078e00ff */
[----:B------:R-:W-:-:S05]  /*8e50*/  @P0 SHF.R.U32.HI R0, RZ, R7, R4 ;  /* 0x00000007ff000219 */ /* 0x000fca0000011604 */
[----:B------:R-:W-:Y:S01]  /*8e60*/  IMAD R3, R0, R3, RZ ;  /* 0x0000000300037224 */ /* 0x000fe200078e02ff */
[----:B------:R-:W-:Y:S06]  /*8e70*/  BRA `(.L_x_2910) ;  /* 0x00000000001c7947 */ /* 0x000fec0003800000 */
.L_x_2909:
[----:B------:R-:W1:Y:S01]  /*8e80*/  LDC R3, c[0x0][0x8c4] ;  /* 0x00023100ff037b82 */ /* 0x000e620000000800 */
[----:B------:R-:W-:Y:S01]  /*8e90*/  IMAD.MOV.U32 R0, RZ, RZ, R5 ;  /* 0x000000ffff007224 */ /* 0x000fe200078e0005 */
[----:B-1----:R-:W-:-:S13]  /*8ea0*/  ISETP.NE.AND P0, PT, R3, 0x1, PT ;  /* 0x000000010300780c */ /* 0x002fda0003f05270 */
[----:B------:R-:W1:Y:S02]  /*8eb0*/  @P0 LDC.64 R6, c[0x0][0x8c8] ;  /* 0x00023200ff060b82 */ /* 0x000e640000000a00 */
[----:B-1----:R-:W-:-:S05]  /*8ec0*/  @P0 IMAD.HI.U32 R4, R5, R6, RZ ;  /* 0x0000000605040227 */ /* 0x002fca00078e00ff */
[----:B------:R-:W-:-:S05]  /*8ed0*/  @P0 SHF.R.U32.HI R0, RZ, R7, R4 ;  /* 0x00000007ff000219 */ /* 0x000fca0000011604 */
[----:B------:R-:W-:-:S07]  /*8ee0*/  IMAD R3, R0, R3, RZ ;  /* 0x0000000300037224 */ /* 0x000fce00078e02ff */
.L_x_2910:
[----:B------:R-:W1:Y:S01]  /*8ef0*/  LDC R8, c[0x0][0x8b8] ;  /* 0x00022e00ff087b82 */ /* 0x000e620000000800 */
[----:B------:R-:W-:Y:S01]  /*8f00*/  IMAD.IADD R3, R5, 0x1, -R3 ;  /* 0x0000000105037824 */ /* 0x000fe200078e0a03 */
[----:B------:R-:W-:-:S06]  /*8f10*/  ULDC.64 UR6, c[0x0][0x8f8] ;  /* 0x00023e0000067ab9 */ /* 0x000fcc0000000a00 */
[----:B------:R-:W2:Y:S01]  /*8f20*/  LDC R4, c[0x0][0x8c4] ;  /* 0x00023100ff047b82 */ /* 0x000ea20000000800 */
[C---:B-1----:R-:W-:Y:S02]  /*8f30*/  ISETP.NE.AND P0, PT, R8.reuse, 0x1, PT ;  /* 0x000000010800780c */ /* 0x042fe40003f05270 */
[----:B------:R-:W-:Y:S01]  /*8f40*/  R2UR UR20, R8 ;  /* 0x00000000081472ca */ /* 0x000fe200000e0000 */
[----:B--2---:R-:W-:-:S04]  /*8f50*/  IMAD R3, R2, R4, R3 ;  /* 0x0000000402037224 */ /* 0x004fc800078e0203 */
[----:B------:R-:W-:-:S06]  /*8f60*/  IMAD.MOV.U32 R11, RZ, RZ, R3 ;  /* 0x000000ffff0b7224 */ /* 0x000fcc00078e0003 */
[----:B------:R-:W1:Y:S01]  /*8f70*/  @P0 LDC R6, c[0x0][0x8bc] ;  /* 0x00022f00ff060b82 */ /* 0x000e620000000800 */
[----:B------:R-:W-:-:S07]  /*8f80*/  R2UR UR5, R3 ;  /* 0x00000000030572ca */ /* 0x000fce00000e0000 */
[----:B------:R-:W2:Y:S01]  /*8f90*/  @P0 LDC R7, c[0x0][0x8c0] ;  /* 0x00023000ff070b82 */ /* 0x000ea20000000800 */
[----:B-1----:R-:W-:-:S05]  /*8fa0*/  @P0 IMAD.HI.U32 R2, R3, R6, RZ ;  /* 0x0000000603020227 */ /* 0x002fca00078e00ff */
[----:B--2---:R-:W-:Y:S02]  /*8fb0*/  @P0 SHF.R.U32.HI R11, RZ, R7, R2 ;  /* 0x00000007ff0b0219 */ /* 0x004fe40000011602 */
[----:B------:R-:W-:-:S03]  /*8fc0*/  ISETP.NE.U32.AND P0, PT, RZ, UR6, PT ;  /* 0x00000006ff007c0c */ /* 0x000fc6000bf05070 */
[----:B------:R-:W-:Y:S01]  /*8fd0*/  IMAD.MOV R2, RZ, RZ, -R11 ;  /* 0x000000ffff027224 */ /* 0x000fe200078e0a0b */
[----:B------:R-:W-:-:S04]  /*8fe0*/  ISETP.NE.AND.EX P0, PT, RZ, UR7, PT, P0 ;  /* 0x00000007ff007c0c */ /* 0x000fc8000bf05300 */
[----:B------:R-:W-:-:S13]  /*8ff0*/  R2UR UR4, R2 ;  /* 0x00000000020472ca */ /* 0x000fda00000e0000 */
[----:B------:R-:W-:Y:S01]  /*9000*/  UIMAD UR20, UR20, UR4, UR5 ;  /* 0x00000004141472a4 */ /* 0x000fe2000f8e0205 */
[----:B------:R-:W-:Y:S11]  /*9010*/  @!P0 BRA `(.L_x_2911) ;  /* 0x0000000000108947 */ /* 0x000ff60003800000 */
[----:B------:R-:W1:Y:S02]  /*9020*/  LDC.64 R2, c[0x0][0x8f8] ;  /* 0x00023e00ff027b82 */ /* 0x000e640000000a00 */
[----:B-1----:R-:W-:-:S05]  /*9030*/  IMAD.WIDE R2, R11, 0x4, R2 ;  /* 0x000000040b027825 */ /* 0x002fca00078e0202 */
[----:B------:R2:W5:Y:S01]  /*9040*/  LDG.E R4, desc[UR46][R2.64] ;  /* 0x0000002e02047981 */ /* 0x000562000c1e1900 */
[----:B------:R-:W-:Y:S05]  /*9050*/  BRA `(.L_x_2912) ;  /* 0x00000000002c7947 */ /* 0x000fea0003800000 */
.L_x_2911:
[----:B------:R-:W-:Y:S02]  /*9060*/  ULDC.64 UR4, c[0x0][0x8f0] ;  /* 0x00023c0000047ab9 */ /* 0x000fe40000000a00 */
[----:B------:R-:W-:-:S04]  /*9070*/  ISETP.NE.U32.AND P0, PT, RZ, UR4, PT ;  /* 0x00000004ff007c0c */ /* 0x000fc8000bf05070 */
[----:B------:R-:W-:-:S13]  /*9080*/  ISETP.NE.AND.EX P0, PT, RZ, UR5, PT, P0 ;  /* 0x00000005ff007c0c */ /* 0x000fda000bf05300 */
[----:B------:R-:W-:Y:S05]  /*9090*/  @!P0 BRA `(.L_x_2913) ;  /* 0x0000000000188947 */ /* 0x000fea0003800000 */
[----:B------:R-:W1:Y:S02]  /*90a0*/  LDC.64 R2, c[0x0][0x8f0] ;  /* 0x00023c00ff027b82 */ /* 0x000e640000000a00 */
[----:B-1----:R-:W-:-:S05]  /*90b0*/  IMAD.WIDE R2, R11, 0x4, R2 ;  /* 0x000000040b027825 */ /* 0x002fca00078e0202 */
[----:B------:R-:W2:Y:S04]  /*90c0*/  LDG.E R4, desc[UR46][R2.64] ;  /* 0x0000002e02047981 */ /* 0x000ea8000c1e1900 */
[----:B------:R-:W2:Y:S02]  /*90d0*/  LDG.E R5, desc[UR46][R2.64+0x4] ;  /* 0x0000042e02057981 */ /* 0x000ea4000c1e1900 */
[----:B--2---:R-:W-:Y:S01]  /*90e0*/  IMAD.IADD R4, R5, 0x1, -R4 ;  /* 0x0000000105047824 */ /* 0x004fe200078e0a04 */
[----:B------:R-:W-:Y:S06]  /*90f0*/  BRA `(.L_x_2912) ;  /* 0x0000000000047947 */ /* 0x000fec0003800000 */
.L_x_2913:
[----:B------:R-:W1:Y:S02]  /*9100*/  LDC R4, c[0x0][0x8ec] ;  /* 0x00023b00ff047b82 */ /* 0x000e640000000800 */
.L_x_2912:
[----:B-1---5:R-:W-:Y:S01]  /*9110*/  VIADD R4, R4, 0x7f ;  /* 0x0000007f04047836 */ /* 0x022fe20000000000 */
[----:B------:R-:W-:Y:S01]  /*9120*/  LOP3.LUT R12, R0, 0x1ffffff, RZ, 0x3c, !PT ;  /* 0x01ffffff000c7812 */ /* 0x000fe200078e3cff */
[----:B------:R-:W-:Y:S02]  /*9130*/  IMAD.MOV.U32 R10, RZ, RZ, 0x1 ;  /* 0x00000001ff0a7424 */ /* 0x000fe400078e00ff */
[----:B--2---:R-:W-:Y:S01]  /*9140*/  IMAD.MOV.U32 R2, RZ, RZ, RZ ;  /* 0x000000ffff027224 */ /* 0x004fe200078e00ff */
[----:B------:R-:W-:-:S04]  /*9150*/  SHF.R.S32.HI R3, RZ, 0x1f, R4 ;  /* 0x0000001fff037819 */ /* 0x000fc80000011404 */
[----:B------:R-:W-:-:S04]  /*9160*/  LEA.HI R3, R3, R4, RZ, 0x7 ;  /* 0x0000000403037211 */ /* 0x000fc800078f38ff */
[----:B------:R-:W-:-:S04]  /*9170*/  SHF.R.S32.HI R3, RZ, 0x7, R3 ;  /* 0x00000007ff037819 */ /* 0x000fc80000011403 */
[C---:B------:R-:W-:Y:S01]  /*9180*/  ISETP.GT.AND P0, PT, R3.reuse, R0, PT ;  /* 0x000000000300720c */ /* 0x040fe20003f04270 */
[----:B------:R-:W-:-:S03]  /*9190*/  IMAD.IADD R12, R3, 0x1, R12 ;  /* 0x00000001030c7824 */ /* 0x000fc600078e020c */
[----:B------:R-:W-:-:S04]  /*91a0*/  SEL R11, R11, 0xffffffff, P0 ;  /* 0xffffffff0b0b7807 */ /* 0x000fc80000000000 */
[----:B------:R-:W-:-:S13]  /*91b0*/  ISETP.GE.AND P0, PT, R11, RZ, PT ;  /* 0x000000ff0b00720c */ /* 0x000fda0003f06270 */
[----:B------:R-:W-:Y:S05]  /*91c0*/  @!P0 BRA `(.L_x_2914) ;  /* 0x0000002400d88947 */ /* 0x000fea0003800000 */
[----:B------:R-:W1:Y:S08]  /*91d0*/  LDC.64 R8, c[0x0][0x770] ;  /* 0x0001dc00ff087b82 */ /* 0x000e700000000a00 */
[----:B------:R-:W2:Y:S08]  /*91e0*/  LDC.64 R2, c[0x0][0x780] ;  /* 0x0001e000ff027b82 */ /* 0x000eb00000000a00 */
[----:B------:R-:W3:Y:S01]  /*91f0*/  LDC.64 R6, c[0x0][0x778] ;  /* 0x0001de00ff067b82 */ /* 0x000ee20000000a00 */
[----:B-1----:R-:W-:-:S07]  /*9200*/  ISETP.NE.U32.AND P0, PT, R8, RZ, PT ;  /* 0x000000ff0800720c */ /* 0x002fce0003f05070 */
[----:B------:R-:W1:Y:S01]  /*9210*/  LDC.64 R14, c[0x0][0x778] ;  /* 0x0001de00ff0e7b82 */ /* 0x000e620000000a00 */
[----:B------:R-:W-:Y:S02]  /*9220*/  ISETP.NE.AND.EX P0, PT, R9, RZ, PT, P0 ;  /* 0x000000ff0900720c */ /* 0x000fe40003f05300 */
[----:B--2---:R-:W-:-:S05]  /*9230*/  ISETP.NE.U32.AND P1, PT, R2, RZ, PT ;  /* 0x000000ff0200720c */ /* 0x004fca0003f25070 */
[----:B------:R-:W2:Y:S01]  /*9240*/  LDC.64 R4, c[0x0][0x770] ;  /* 0x0001dc00ff047b82 */ /* 0x000ea20000000a00 */
[----:B------:R-:W-:-:S05]  /*9250*/  ISETP.NE.AND.EX P1, PT, R3, RZ, PT, P1 ;  /* 0x000000ff0300720c */ /* 0x000fca0003f25310 */
[----:B------:R-:W-:Y:S01]  /*9260*/  VOTEU.ANY UP0, P0 ;  /* 0x00000000003f7886 */ /* 0x000fe20000000100 */
[----:B---3--:R-:W-:Y:S02]  /*9270*/  ISETP.NE.U32.AND P0, PT, R6, RZ, PT ;  /* 0x000000ff0600720c */ /* 0x008fe40003f05070 */
[----:B------:R-:W-:Y:S02]  /*9280*/  PLOP3.LUT P2, PT, PT, PT, UP0, 0x80, 0x0 ;  /* 0x000000000000781c */ /* 0x000fe40003f4f008 */
[----:B------:R-:W-:-:S03]  /*9290*/  ISETP.NE.AND.EX P0, PT, R7, RZ, PT, P0 ;  /* 0x000000ff0700720c */ /* 0x000fc60003f05300 */
[----:B------:R-:W3:Y:S01]  /*92a0*/  @P1 LDC.64 R6, c[0x0][0x780] ;  /* 0x0001e000ff061b82 */ /* 0x000ee20000000a00 */
[----:B-1----:R-:W-:-:S07]  /*92b0*/  IMAD.WIDE R2, R11, 0x4, R14 ;  /* 0x000000040b027825 */ /* 0x002fce00078e020e */
[----:B------:R-:W1:Y:S01]  /*92c0*/  LDC R15, c[0x0][0x280] ;  /* 0x0000a000ff0f7b82 */ /* 0x000e620000000800 */
[----:B--2---:R-:W-:-:S05]  /*92d0*/  IMAD.WIDE R4, R11, 0x4, R4 ;  /* 0x000000040b047825 */ /* 0x004fca00078e0204 */
[----:B------:R-:W2:Y:S01]  /*92e0*/  @P2 LDG.E R16, desc[UR46][R4.64] ;  /* 0x0000002e04102981 */ /* 0x000ea2000c1e1900 */
[----:B------:R-:W-:-:S03]  /*92f0*/  IMAD.MOV.U32 R13, RZ, RZ, RZ ;  /* 0x000000ffff0d7224 */ /* 0x000fc600078e00ff */
[----:B------:R4:W5:Y:S04]  /*9300*/  @P2 LDG.E R0, desc[UR46][R4.64] ;  /* 0x0000002e04002981 */ /* 0x000968000c1e1900 */
[----:B------:R4:W5:Y:S01]  /*9310*/  @P0 LDG.E R13, desc[UR46][R2.64] ;  /* 0x0000002e020d0981 */ /* 0x000962000c1e1900 */
[----:B---3--:R-:W-:-:S05]  /*9320*/  @P1 IMAD.WIDE R6, R11, 0x4, R6 ;  /* 0x000000040b061825 */ /* 0x008fca00078e0206 */
[----:B-1----:R4:W5:Y:S01]  /*9330*/  @P1 LDG.E R15, desc[UR46][R6.64] ;  /* 0x0000002e060f1981 */ /* 0x002962000c1e1900 */
[----:B--2---:R-:W-:-:S05]  /*9340*/  @P2 IMAD R16, R11, 0x40, R16 ;  /* 0x000000400b102824 */ /* 0x004fca00078e0210 */
[----:B------:R-:W-:Y:S01]  /*9350*/  @P2 R2UR UR4, R16 ;  /* 0x00000000100422ca */ /* 0x000fe200000e0000 */
[----:B----4-:R-:W-:-:S14]  /*9360*/  @P1 BRA `(.L_x_2915) ;  /* 0x0000000000101947 */ /* 0x010fdc0003800000 */
[----:B------:R-:W-:Y:S05]  /*9370*/  @!P2 BRA `(.L_x_2915) ;  /* 0x00000000000ca947 */ /* 0x000fea0003800000 */
[----:B------:R-:W2:Y:S04]  /*9380*/  LDG.E R6, desc[UR46][R4.64] ;  /* 0x0000002e04067981 */ /* 0x000ea8000c1e1900 */
[----:B-----5:R-:W2:Y:S02]  /*9390*/  LDG.E R15, desc[UR46][R4.64+0x4] ;  /* 0x0000042e040f7981 */ /* 0x020ea4000c1e1900 */
[----:B--2---:R-:W-:-:S07]  /*93a0*/  IMAD.IADD R15, R15, 0x1, -R6 ;  /* 0x000000010f0f7824 */ /* 0x004fce00078e0a06 */
.L_x_2915:
[----:B------:R-:W-:Y:S01]  /*93b0*/  @UP0 USHF.R.S32.HI UR5, URZ, 0x1f, UR4 ;  /* 0x0000001f3f050899 */ /* 0x000fe20008011404 */
[----:B------:R-:W-:Y:S01]  /*93c0*/  ULDC.64 UR8, c[0x0][0x788] ;  /* 0x0001e20000087ab9 */ /* 0x000fe20000000a00 */
[----:B------:R-:W-:Y:S01]  /*93d0*/  UMOV UR6, URZ ;  /* 0x0000003f00067c82 */ /* 0x000fe20008000000 */
[----:B------:R-:W-:Y:S01]  /*93e0*/  ISETP.NE.U32.AND P1, PT, RZ, UR8, PT ;  /* 0x00000008ff007c0c */ /* 0x000fe2000bf25070 */
[----:B------:R-:W-:Y:S01]  /*93f0*/  @UP0 ULEA.HI UR5, UR5, UR4, URZ, 0x6 ;  /* 0x0000000405050291 */ /* 0x000fe2000f8f303f */
[----:B-----5:R-:W-:Y:S02]  /*9400*/  @P2 R2UR UR6, R0 ;  /* 0x00000000000622ca */ /* 0x020fe400000e0000 */
[----:B------:R-:W-:Y:S01]  /*9410*/  ISETP.NE.AND.EX P1, PT, RZ, UR9, PT, P1 ;  /* 0x00000009ff007c0c */ /* 0x000fe2000bf25310 */
[----:B------:R-:W-:Y:S01]  /*9420*/  @UP0 ULOP3.LUT UR7, UR5, 0xffffffc0, URZ, 0xc0, !UPT ;  /* 0xffffffc005070892 */ /* 0x000fe2000f8ec03f */
[----:B------:R-:W-:Y:S01]  /*9430*/  ULDC UR9, c[0x0][0x290] ;  /* 0x0000a40000097ab9 */ /* 0x000fe20000000800 */
[----:B------:R-:W-:-:S02]  /*9440*/  UMOV UR4, URZ ;  /* 0x0000003f00047c82 */ /* 0x000fc40008000000 */
[----:B------:R-:W-:Y:S01]  /*9450*/  @UP0 USHF.R.S32.HI UR8, URZ, 0x1f, UR7 ;  /* 0x0000001f3f080899 */ /* 0x000fe20008011407 */
[----:B------:R-:W-:Y:S01]  /*9460*/  IMAD.U32 R0, RZ, RZ, UR9 ;  /* 0x00000009ff007e24 */ /* 0x000fe2000f8e00ff */
[----:B------:R-:W-:Y:S01]  /*9470*/  UMOV UR5, URZ ;  /* 0x0000003f00057c82 */ /* 0x000fe20008000000 */
[----:B------:R-:W-:-:S04]  /*9480*/  @UP0 UMOV UR4, UR7 ;  /* 0x0000000700040c82 */ /* 0x000fc80008000000 */
[----:B------:R-:W-:Y:S01]  /*9490*/  @UP0 UMOV UR5, UR8 ;  /* 0x0000000800050c82 */ /* 0x000fe20008000000 */
[----:B------:R-:W-:Y:S05]  /*94a0*/  @!P1 BRA `(.L_x_2916) ;  /* 0x0000000000109947 */ /* 0x000fea0003800000 */
[----:B------:R-:W1:Y:S02]  /*94b0*/  LDC.64 R2, c[0x0][0x788] ;  /* 0x0001e200ff027b82 */ /* 0x000e640000000a00 */
[----:B-1----:R-:W-:-:S05]  /*94c0*/  IMAD.WIDE R2, R11, 0x4, R2 ;  /* 0x000000040b027825 */ /* 0x002fca00078e0202 */
[----:B------:R1:W5:Y:S01]  /*94d0*/  LDG.E R0, desc[UR46][R2.64] ;  /* 0x0000002e02007981 */ /* 0x000362000c1e1900 */
[----:B------:R-:W-:Y:S05]  /*94e0*/  BRA `(.L_x_2917) ;  /* 0x0000000000107947 */ /* 0x000fea0003800000 */
.L_x_2916:
[----:B------:R-:W-:Y:S05]  /*94f0*/  @!P0 BRA `(.L_x_2917) ;  /* 0x00000000000c8947 */ /* 0x000fea0003800000 */
[----:B------:R-:W2:Y:S04]  /*9500*/  LDG.E R5, desc[UR46][R2.64] ;  /* 0x0000002e02057981 */ /* 0x000ea8000c1e1900 */
[----:B------:R-:W2:Y:S02]  /*9510*/  LDG.E R0, desc[UR46][R2.64+0x4] ;  /* 0x0000042e02007981 */ /* 0x000ea4000c1e1900 */
[----:B--2---:R-:W-:-:S07]  /*9520*/  IMAD.IADD R0, R0, 0x1, -R5 ;  /* 0x0000000100007824 */ /* 0x004fce00078e0a05 */
.L_x_2917:
[----:B-1----:R-:W-:Y:S01]  /*9530*/  IMAD R3, R12, 0x80, R15 ;  /* 0x000000800c037824 */ /* 0x002fe200078e020f */
[----:B------:R-:W-:Y:S01]  /*9540*/  ULDC UR7, c[0x0][0x74c] ;  /* 0x0001d30000077ab9 */ /* 0x000fe20000000800 */
[----:B------:R-:W-:Y:S02]  /*9550*/  VIADD R15, R15, 0x3f ;  /* 0x0000003f0f0f7836 */ /* 0x000fe40000000000 */
[----:B------:R-:W-:Y:S01]  /*9560*/  IMAD.MOV.U32 R2, RZ, RZ, RZ ;  /* 0x000000ffff027224 */ /* 0x000fe200078e00ff */
[----:B-----5:R-:W-:-:S04]  /*9570*/  IADD3 R0, R3, -UR7, -R0 ;  /* 0x8000000703007c10 */ /* 0x020fc8000fffe800 */
[----:B------:R-:W-:-:S04]  /*9580*/  SHF.R.S32.HI R3, RZ, 0x1f, R0 ;  /* 0x0000001fff037819 */ /* 0x000fc80000011400 */
[----:B------:R-:W-:Y:S02]  /*9590*/  LEA.HI R3, R3, R0, RZ, 0x6 ;  /* 0x0000000003037211 */ /* 0x000fe400078f30ff */
[----:B------:R-:W-:Y:S02]  /*95a0*/  SHF.R.S32.HI R0, RZ, 0x1f, R15 ;  /* 0x0000001fff007819 */ /* 0x000fe4000001140f */
[----:B------:R-:W-:Y:S02]  /*95b0*/  SHF.R.S32.HI R3, RZ, 0x6, R3 ;  /* 0x00000006ff037819 */ /* 0x000fe40000011403 */
[----:B------:R-:W-:Y:S02]  /*95c0*/  LEA.HI R0, R0, R15, RZ, 0x6 ;  /* 0x0000000f00007211 */ /* 0x000fe400078f30ff */
[----:B------:R-:W-:Y:S02]  /*95d0*/  VIMNMX R4, RZ, R3, !PT ;  /* 0x00000003ff047248 */ /* 0x000fe40007fe0100 */
[----:B------:R-:W-:-:S04]  /*95e0*/  SHF.R.S32.HI R0, RZ, 0x6, R0 ;  /* 0x00000006ff007819 */ /* 0x000fc80000011400 */
[----:B------:R-:W-:-:S13]  /*95f0*/  ISETP.GT.AND P1, PT, R0, R4, PT ;  /* 0x000000040000720c */ /* 0x000fda0003f24270 */
[----:B------:R-:W-:Y:S05]  /*9600*/  @!P1 BRA `(.L_x_2914) ;  /* 0x0000002000c89947 */ /* 0x000fea0003800000 */
[----:B------:R-:W-:Y:S01]  /*9610*/  ISETP.NE.U32.AND P1, PT, R8, RZ, PT ;  /* 0x000000ff0800720c */ /* 0x000fe20003f25070 */
[----:B------:R-:W-:Y:S01]  /*9620*/  USHF.R.S32.HI UR7, URZ, 0x1f, UR20 ;  /* 0x0000001f3f077899 */ /* 0x000fe20008011414 */
[----:B------:R-:W-:Y:S01]  /*9630*/  SHF.R.S32.HI R2, RZ, 0x1f, R11 ;  /* 0x0000001fff027819 */ /* 0x000fe2000001140b */
[----:B------:R-:W-:Y:S01]  /*9640*/  ULDC.64 UR10, c[0x0][0x718] ;  /* 0x0001c600000a7ab9 */ /* 0x000fe20000000a00 */
[----:B------:R-:W-:Y:S01]  /*9650*/  ISETP.NE.AND.EX P1, PT, R9, RZ, PT, P1 ;  /* 0x000000ff0900720c */ /* 0x000fe20003f25310 */
[----:B------:R-:W-:Y:S01]  /*9660*/  UMOV UR8, UR4 ;  /* 0x0000000400087c82 */ /* 0x000fe20008000000 */
[----:B------:R-:W-:Y:S01]  /*9670*/  UMOV UR9, UR5 ;  /* 0x0000000500097c82 */ /* 0x000fe20008000000 */
[----:B------:R-:W-:Y:S01]  /*9680*/  R2UR UR21, R11 ;  /* 0x000000000b1572ca */ /* 0x000fe200000e0000 */
[----:B------:R-:W-:Y:S01]  /*9690*/  UIMAD.WIDE.U32 UR4, UR20, UR10, UR8 ;  /* 0x0000000a140472a5 */ /* 0x000fe2000f8e0008 */
[----:B------:R-:W-:Y:S01]  /*96a0*/  SEL R2, R2, RZ, !P1 ;  /* 0x000000ff02027207 */ /* 0x000fe20004800000 */
[----:B------:R-:W-:Y:S01]  /*96b0*/  UIMAD UR10, UR7, UR10, URZ ;  /* 0x0000000a070a72a4 */ /* 0x000fe2000f8e023f */
[----:B------:R-:W-:Y:S01]  /*96c0*/  R2UR UR18, R12 ;  /* 0x000000000c1272ca */ /* 0x000fe200000e0000 */
[----:B------:R-:W-:Y:S01]  /*96d0*/  ULDC.64 UR14, c[0x0][0x730] ;  /* 0x0001cc00000e7ab9 */ /* 0x000fe20000000a00 */
[----:B------:R-:W-:Y:S01]  /*96e0*/  R2UR UR12, R2 ;  /* 0x00000000020c72ca */ /* 0x000fe200000e0000 */
[----:B------:R-:W-:Y:S01]  /*96f0*/  UIMAD UR7, UR7, UR14, URZ ;  /* 0x0000000e070772a4 */ /* 0x000fe2000f8e023f */
[----:B------:R-:W-:Y:S01]  /*9700*/  R2UR UR19, R13 ;  /* 0x000000000d1372ca */ /* 0x000fe200000e0000 */
[----:B------:R-:W-:Y:S01]  /*9710*/  UIMAD UR10, UR20, UR11, UR10 ;  /* 0x0000000b140a72a4 */ /* 0x000fe2000f8e020a */
[----:B------:R-:W-:Y:S01]  /*9720*/  SEL R11, R11, RZ, !P0 ;  /* 0x000000ff0b0b7207 */ /* 0x000fe20004000000 */
[----:B------:R-:W-:Y:S01]  /*9730*/  UIMAD.WIDE.U32 UR8, UR20, UR14, UR8 ;  /* 0x0000000e140872a5 */ /* 0x000fe2000f8e0008 */
[----:B------:R-:W-:Y:S01]  /*9740*/  BSSY B0, `(.L_x_2914) ;  /* 0x000021e000007945 */ /* 0x000fe20003800000 */
[----:B------:R-:W-:Y:S01]  /*9750*/  ULDC UR11, c[0x0][0x2e8] ;  /* 0x0000ba00000b7ab9 */ /* 0x000fe20000000800 */
[----:B------:R-:W-:Y:S01]  /*9760*/  UIMAD UR7, UR20, UR15, UR7 ;  /* 0x0000000f140772a4 */ /* 0x000fe2000f8e0207 */
[----:B------:R-:W-:Y:S01]  /*9770*/  R2UR UR13, R11 ;  /* 0x000000000b0d72ca */ /* 0x000fe200000e0000 */
[----:B------:R-:W-:Y:S01]  /*9780*/  UISETP.NE.AND UP0, UPT, UR11, 0x1, UPT ;  /* 0x000000010b00788c */ /* 0x000fe2000bf05270 */
[----:B------:R-:W-:Y:S01]  /*9790*/  IMAD.MOV.U32 R2, RZ, RZ, RZ ;  /* 0x000000ffff027224 */ /* 0x000fe200078e00ff */
[----:B------:R-:W-:Y:S01]  /*97a0*/  ULDC.64 UR14, c[0x0][0x720] ;  /* 0x0001c800000e7ab9 */ /* 0x000fe20000000a00 */
[----:B------:R-:W-:Y:S01]  /*97b0*/  VOTEU.ANY UP1, P1 ;  /* 0x00000000003f7886 */ /* 0x000fe20000820100 */
[----:B------:R-:W-:-:S02]  /*97c0*/  UIADD3 UR5, UR5, UR10, URZ ;  /* 0x0000000a05057290 */ /* 0x000fc4000fffe03f */
[----:B------:R-:W-:Y:S02]  /*97d0*/  UIADD3 UR9, UR9, UR7, URZ ;  /* 0x0000000709097290 */ /* 0x000fe4000fffe03f */
[----:B------:R-:W-:Y:S02]  /*97e0*/  USEL UR21, UR21, URZ, !UP1 ;  /* 0x0000003f15157287 */ /* 0x000fe4000c800000 */
[----:B------:R-:W-:Y:S01]  /*97f0*/  UIMAD UR7, UR12, UR14, URZ ;  /* 0x0000000e0c0772a4 */ /* 0x000fe2000f8e023f */
[----:B------:R-:W-:Y:S01]  /*9800*/  ELECT P0, URZ, PT ;  /* 0x00000000003f782f */ /* 0x000fe20003800000 */
[----:B------:R-:W-:Y:S01]  /*9810*/  ULDC.64 UR16, c[0x0][0x738] ;  /* 0x0001ce0000107ab9 */ /* 0x000fe20000000a00 */
[----:B------:R-:W-:Y:S02]  /*9820*/  UIMAD.WIDE.U32 UR22, UR14, UR21, UR4 ;  /* 0x000000150e1672a5 */ /* 0x000fe4000f8e0004 */
[----:B------:R-:W-:Y:S02]  /*9830*/  UIMAD UR5, UR15, UR21, UR7 ;  /* 0x000000150f0572a4 */ /* 0x000fe4000f8e0207 */
[----:B------:R-:W-:-:S02]  /*9840*/  UIMAD.WIDE.U32 UR14, UR16, UR21, UR8 ;  /* 0x00000015100e72a5 */ /* 0x000fc4000f8e0008 */
[----:B------:R-:W-:Y:S01]  /*9850*/  UIMAD UR10, UR12, UR16, URZ ;  /* 0x000000100c0a72a4 */ /* 0x000fe2000f8e023f */
[----:B------:R-:W-:Y:S01]  /*9860*/  @UP0 ULDC UR8, c[0x0][0x2ec] ;  /* 0x0000bb0000080ab9 */ /* 0x000fe20000000800 */
[----:B------:R-:W-:Y:S01]  /*9870*/  @UP0 ULDC UR7, c[0x0][0x2f0] ;  /* 0x0000bc0000070ab9 */ /* 0x000fe20000000800 */
[----:B------:R-:W-:Y:S02]  /*9880*/  UIMAD.WIDE.U32 UR8, UR20, UR8, URZ ;  /* 0x00000008140872a5 */ /* 0x000fe4000f8e003f */
[----:B------:R-:W-:Y:S01]  /*9890*/  UMOV UR12, UR20 ;  /* 0x00000014000c7c82 */ /* 0x000fe20008000000 */
[----:B------:R-:W-:Y:S02]  /*98a0*/  UIMAD UR4, UR17, UR21, UR10 ;  /* 0x00000015110472a4 */ /* 0x000fe4000f8e020a */
[----:B------:R-:W-:Y:S02]  /*98b0*/  ULEA UR11, UR18, UR19, 0x7 ;  /* 0x00000013120b7291 */ /* 0x000fe4000f8e383f */
        /* <DEDUP_REMOVED lines=9> */
.L_x_2956:
        /* <DEDUP_REMOVED lines=15> */
.L_x_2920:
        /* <DEDUP_REMOVED lines=122> */
.L_x_2931:
[----:B-123--:R-:W-:-:S04]  /*a1e0*/  SHF.L.U32 R18, R10, 0x1f, RZ ;  /* 0x0000001f0a127819 */ /* 0x00efc800000006ff */
[----:B------:R-:W2:Y:S02]  /*a1f0*/  SYNCS.PHASECHK.TRANS64.TRYWAIT P1, [R15+URZ+0x26840], R18 ;  /* 0x026840120f0075a7 */ /* 0x000ea4000802017f */
[----:B--2---:R-:W-:Y:S05]  /*a200*/  @!P1 BRA `(.L_x_2923) ;  /* 0x0000001c00309947 */ /* 0x004fea0003800000 */
.L_x_2957:
        /* <DEDUP_REMOVED lines=8> */
.L_x_2924:
        /* <DEDUP_REMOVED lines=44> */
.L_x_2958:
        /* <DEDUP_REMOVED lines=8> */
.L_x_2926:
        /* <DEDUP_REMOVED lines=44> */
.L_x_2959:
        /* <DEDUP_REMOVED lines=8> */
.L_x_2928:
        /* <DEDUP_REMOVED lines=38> */
.L_x_2961:
        /* <DEDUP_REMOVED lines=8> */
.L_x_2930:
        /* <DEDUP_REMOVED lines=44> */
.L_x_2922:
[----:B------:R-:W4:Y:S02]  /*aeb0*/  LDL.LU R4, [R1+0x4] ;  /* 0x0000040001047983 */ /* 0x000f240000300800 */
[----:B----4-:R-:W-:Y:S02]  /*aec0*/  ISETP.NE.AND P1, PT, R4, RZ, PT ;  /* 0x000000ff0400720c */ /* 0x010fe40003f25270 */
[----:B------:R4:W5:Y:S11]  /*aed0*/  LDL R4, [R1] ;  /* 0x0000000001047983 */ /* 0x0009760000100800 */
[----:B----4-:R-:W-:Y:S05]  /*aee0*/  @!P1 BRA `(.L_x_2921) ;  /* 0x0000000400949947 */ /* 0x010fea0003800000 */
[----:B------:R-:W-:-:S04]  /*aef0*/  SHF.L.U32 R12, R10, 0x1f, RZ ;  /* 0x0000001f0a0c7819 */ /* 0x000fc800000006ff */
[----:B------:R-:W4:Y:S02]  /*af00*/  SYNCS.PHASECHK.TRANS64.TRYWAIT P1, [R15+URZ+0x26840], R12 ;  /* 0x0268400c0f0075a7 */ /* 0x000f24000802017f */
[----:B----4-:R-:W-:Y:S05]  /*af10*/  @!P1 BRA `(.L_x_2932) ;  /* 0x0000001000409947 */ /* 0x010fea0003800000 */
.L_x_2962:
        /* <DEDUP_REMOVED lines=8> */
.L_x_2933:
        /* <DEDUP_REMOVED lines=41> */
.L_x_2963:
        /* <DEDUP_REMOVED lines=8> */
.L_x_2935:
        /* <DEDUP_REMOVED lines=41> */
.L_x_2921:
[----:B------:R-:W1:Y:S01]  /*b540*/  S2R R0, SR_TID.X ;  /* 0x0000000000007919 */ /* 0x000e620000002100 */
[----:B------:R-:W-:Y:S01]  /*b550*/  IMAD R3, R16, 0x8, R15 ;  /* 0x0000000810037824 */ /* 0x000fe200078e020f */
[----:B-1----:R-:W-:Y:S02]  /*b560*/  LOP3.LUT R2, R0, 0x7f, RZ, 0xc0, !PT ;  /* 0x0000007f00027812 */ /* 0x002fe400078ec0ff */
[----:B------:R-:W-:Y:S02]  /*b570*/  SHF.L.U32 R0, R10, 0x1f, RZ ;  /* 0x0000001f0a007819 */ /* 0x000fe400000006ff */
[----:B------:R-:W-:Y:S02]  /*b580*/  ISETP.NE.AND P1, PT, R2, RZ, PT ;  /* 0x000000ff0200720c */ /* 0x000fe40003f25270 */
[----:B------:R-:W1:Y:S02]  /*b590*/  SYNCS.PHASECHK.TRANS64.TRYWAIT P0, [R3+URZ+0x26840], R0 ;  /* 0x02684000030075a7 */ /* 0x000e64000800017f */
[----:B-1----:R-:W-:Y:S09]  /*b5a0*/  @!P0 BRA `(.L_x_2936) ;  /* 0x0000000800c48947 */ /* 0x002ff20003800000 */
.L_x_2964:
[----:B------:R-:W-:Y:S05]  /*b5b0*/  @P1 BRA `(.L_x_2937) ;  /* 0x0000000000181947 */ /* 0x000fea0003800000 */
[----:B------:R-:W1:Y:S01]  /*b5c0*/  S2R R2, SR_TID.X ;  /* 0x0000000000027919 */ /* 0x000e620000002100 */
[----:B------:R-:W-:-:S04]  /*b5d0*/  IMAD.MOV.U32 R0, RZ, RZ, 0x3100 ;  /* 0x00003100ff007424 */ /* 0x000fc800078e00ff */
[----:B------:R1:W-:Y:S02]  /*b5e0*/  SYNCS.ARRIVE.TRANS64 RZ, [R3+URZ+0x26830], R0 ;  /* 0x0268300003ff79a7 */ /* 0x0003e4000800003f */
[----:B-1----:R-:W-:-:S13]  /*b5f0*/  LOP3.LUT P0, RZ, R2, 0x1f, RZ, 0xc0, !PT ;  /* 0x0000001f02ff7812 */ /* 0x002fda000780c0ff */
[----:B------:R-:W-:Y:S05]  /*b600*/  @!P0 BRA `(.L_x_2937) ;  /* 0x0000000000048947 */ /* 0x000fea0003800000 */
[----:B------:R-:W-:Y:S01]  /*b610*/  BPT.TRAP 0x1 ;  /* 0x000000040000795c */ /* 0x000fe20000300000 */
.L_x_2937:
        /* <DEDUP_REMOVED lines=48> */
.L_x_2918:
[----:B------:R-:W-:Y:S05]  /*b920*/  BSYNC B0 ;  /* 0x0000000000007941 */ /* 0x000fea0003800000 */
.L_x_2914:
[----:B------:R-:W-:-:S03]  /*b930*/  UMOV UR7, 0xffffffff ;  /* 0xffffffff00077882 */ /* 0x000fc60000000000 */
[----:B------:R-:W-:Y:S05]  /*b940*/  BRA.DIV UR7, `(.L_x_2938) ;  /* 0x0000000607f07947 */ /* 0x000fea000b800000 */
[----:B------:R-:W-:-:S13]  /*b950*/  ELECT P6, URZ, PT ;  /* 0x00000000003f782f */ /* 0x000fda00038c0000 */
.L_x_2967:
[----:B------:R-:W-:Y:S05]  /*b960*/  @!P6 BRA `(.L_x_2821) ;  /* 0x000000000084e947 */ /* 0x000fea0003800000 */
[----:B------:R-:W-:-:S06]  /*b970*/  ULOP3.LUT UR7, UR38, 0x2, URZ, 0xfc, !UPT ;  /* 0x0000000226077892 */ /* 0x000fcc000f8efc3f */
[----:B------:R-:W-:-:S05]  /*b980*/  IMAD.U32 R0, RZ, RZ, UR7 ;  /* 0x00000007ff007e24 */ /* 0x000fca000f8e00ff */
[----:B------:R-:W-:-:S13]  /*b990*/  ISETP.NE.AND P2, PT, R0, 0x3, PT ;  /* 0x000000030000780c */ /* 0x000fda0003f45270 */
[----:B------:R-:W-:Y:S05]  /*b9a0*/  @!P2 BRA `(.L_x_2939) ;  /* 0x000000000004a947 */ /* 0x000fea0003800000 */
[----:B------:R-:W-:Y:S01]  /*b9b0*/  BPT.TRAP 0x1 ;  /* 0x000000040000795c */ /* 0x000fe20000300000 */
.L_x_2939:
        /* <DEDUP_REMOVED lines=15> */
.L_x_2968:
[----:B------:R-:W2:Y:S02]  /*bab0*/  SYNCS.PHASECHK.TRANS64.TRYWAIT P0, [R3+URZ], R0 ;  /* 0x00000000030075a7 */ /* 0x000ea4000800017f */
[----:B--2---:R-:W-:Y:S05]  /*bac0*/  @!P0 BRA `(.L_x_2941) ;  /* 0x0000000400c48947 */ /* 0x004fea0003800000 */
.L_x_2969:
[----:B------:R-:W-:Y:S05]  /*bad0*/  @!P2 BRA `(.L_x_2942) ;  /* 0x000000000004a947 */ /* 0x000fea0003800000 */
[----:B------:R-:W-:Y:S01]  /*bae0*/  BPT.TRAP 0x1 ;  /* 0x000000040000795c */ /* 0x000fe20000300000 */
.L_x_2942:
[----:B--2---:R-:W-:-:S04]  /*baf0*/  VIADD R3, R8, 0x26840 ;  /* 0x0002684008037836 */ /* 0x004fc80000000000 */
[----:B------:R-:W-:-:S04]  /*bb00*/  IMAD R5, R2, 0x8, R3 ;  /* 0x0000000802057824 */ /* 0x000fc800078e0203 */
[----:B------:R-:W2:Y:S02]  /*bb10*/  SYNCS.PHASECHK.TRANS64.TRYWAIT P0, [R5+URZ], R4 ;  /* 0x00000004050075a7 */ /* 0x000ea4000800017f */
[----:B--2---:R-:W-:Y:S05]  /*bb20*/  @!P0 BRA `(.L_x_2943) ;  /* 0x0000000400c08947 */ /* 0x004fea0003800000 */
.L_x_2970:
[----:B------:R-:W-:-:S07]  /*bb30*/  IMAD R3, R6, 0x8, R3 ;  /* 0x0000000806037824 */ /* 0x000fce00078e0203 */
.L_x_2944:
[----:B---3--:R3:W4:Y:S02]  /*bb40*/  SYNCS.PHASECHK.TRANS64.TRYWAIT P0, [R3+URZ], R0 ;  /* 0x00000000030075a7 */ /* 0x008724000800017f */
[----:B----4-:R-:W-:Y:S05]  /*bb50*/  @!P0 NANOSLEEP.SYNCS 0x989680 ;  /* 0x009896800000895d */ /* 0x010fea0003900000 */
[----:B------:R-:W4:Y:S02]  /*bb60*/  @!P0 SYNCS.PHASECHK.TRANS64 P0, [R3+URZ], R0 ;  /* 0x00000000030085a7 */ /* 0x000f24000800007f */
[----:B----4-:R-:W-:Y:S05]  /*bb70*/  @!P0 BRA `(.L_x_2944) ;  /* 0xfffffffc00f08947 */ /* 0x010fea000383ffff */
.L_x_2821:
[----:B------:R-:W-:Y:S05]  /*bb80*/  BSYNC B6 ;  /* 0x0000000000067941 */ /* 0x000fea0003800000 */
.L_x_2813:
[----:B------:R-:W-:Y:S05]  /*bb90*/  EXIT ;  /* 0x000000000000794d */ /* 0x000fea0003800000 */
.L_x_2831:
[----:B------:R-:W-:Y:S02]  /*bba0*/  IMAD.MOV.U32 R13, RZ, RZ, R17 ;  /* 0x000000ffff0d7224 */ /* 0x000fe400078e0011 */
[----:B------:R-:W-:Y:S02]  /*bbb0*/  IMAD.MOV.U32 R12, RZ, RZ, RZ ;  /* 0x000000ffff0c7224 */ /* 0x000fe400078e00ff */
[----:B------:R-:W-:Y:S02]  /*bbc0*/  IMAD.MOV.U32 R11, RZ, RZ, 0x1f ;  /* 0x0000001fff0b7424 */ /* 0x000fe400078e00ff */
[----:B------:R-:W-:-:S07]  /*bbd0*/  IMAD.MOV.U32 R15, RZ, RZ, -0x1 ;  /* 0xffffffffff0f7424 */ /* 0x000fce00078e00ff */
[----:B------:R-:W-:Y:S05]  /*bbe0*/  WARPSYNC.COLLECTIVE R15, `(.L_x_2945) ;  /* 0x000000000f087348 */ /* 0x000fea0003c00000 */
[----:B------:R1:W2:Y:S02]  /*bbf0*/  SHFL.IDX P6, R14, R13, R12, R11 ;  /* 0x0000000c0d0e7389 */ /* 0x0002a400000c000b */
[----:B-12---:R-:W-:Y:S01]  /*bc00*/  ENDCOLLECTIVE ;  /* 0x000000000000791b */ /* 0x006fe20003800000 */
.L_x_2945:
[----:B------:R-:W-:Y:S05]  /*bc10*/  BRA `(.L_x_2946) ;  /* 0xffffff5800c87947 */ /* 0x000fea000383ffff */
.L_x_2833:
[----:B--2---:R2:W3:Y:S02]  /*bc20*/  SYNCS.PHASECHK.TRANS64.TRYWAIT P0, [R235+URZ+0x26800], R4 ;  /* 0x02680004eb0075a7 */ /* 0x0044e4000800017f */
[----:B---3--:R-:W-:Y:S05]  /*bc30*/  @!P0 NANOSLEEP.SYNCS 0x989680 ;  /* 0x009896800000895d */ /* 0x008fea0003900000 */
[----:B------:R-:W3:Y:S02]  /*bc40*/  @!P0 SYNCS.PHASECHK.TRANS64 P0, [R235+URZ+0x26800], R4 ;  /* 0x02680004eb0085a7 */ /* 0x000ee4000800007f */
[----:B---3--:R-:W-:Y:S05]  /*bc50*/  @!P0 BRA `(.L_x_2833) ;  /* 0xfffffffc00f08947 */ /* 0x008fea000383ffff */
[----:B------:R-:W-:Y:S05]  /*bc60*/  BRA `(.L_x_2832) ;  /* 0xffffff5800f07947 */ /* 0x000fea000383ffff */
.L_x_2838:
[----:B--2---:R-:W-:-:S04]  /*bc70*/  IMAD.U32 R5, RZ, RZ, UR7 ;  /* 0x00000007ff057e24 */ /* 0x004fc8000f8e00ff */
[----:B------:R2:W3:Y:S03]  /*bc80*/  SYNCS.PHASECHK.TRANS64.TRYWAIT P1, [R5+URZ+0x26810], R120 ;  /* 0x02681078050075a7 */ /* 0x0004e6000802017f */
[----:B---3--:R-:W-:Y:S05]  /*bc90*/  @!P1 NANOSLEEP.SYNCS 0x989680 ;  /* 0x009896800000995d */ /* 0x008fea0003900000 */
[----:B------:R-:W3:Y:S02]  /*bca0*/  @!P1 SYNCS.PHASECHK.TRANS64 P1, [R5+URZ+0x26810], R120 ;  /* 0x02681078050095a7 */ /* 0x000ee4000802007f */
[----:B---3--:R-:W-:Y:S05]  /*bcb0*/  @!P1 BRA `(.L_x_2838) ;  /* 0xfffffffc00ec9947 */ /* 0x008fea000383ffff */
[----:B------:R-:W-:Y:S05]  /*bcc0*/  BRA `(.L_x_2837) ;  /* 0xffffff6400447947 */ /* 0x000fea000383ffff */
.L_x_2842:
[----:B------:R-:W-:-:S04]  /*bcd0*/  IMAD.U32 R121, RZ, RZ, UR7 ;  /* 0x00000007ff797e24 */ /* 0x000fc8000f8e00ff */
[----:B------:R1:W1:Y:S03]  /*bce0*/  SYNCS.PHASECHK.TRANS64.TRYWAIT P1, [R121+URZ+0x26830], R120 ;  /* 0x02683078790075a7 */ /* 0x000266000802017f */
[----:B-1----:R-:W-:Y:S05]  /*bcf0*/  @!P1 NANOSLEEP.SYNCS 0x989680 ;  /* 0x009896800000995d */ /* 0x002fea0003900000 */
[----:B------:R-:W1:Y:S02]  /*bd00*/  @!P1 SYNCS.PHASECHK.TRANS64 P1, [R121+URZ+0x26830], R120 ;  /* 0x02683078790095a7 */ /* 0x000e64000802007f */
[----:B-1----:R-:W-:Y:S05]  /*bd10*/  @!P1 BRA `(.L_x_2842) ;  /* 0xfffffffc00ec9947 */ /* 0x002fea000383ffff */
[----:B------:R-:W-:Y:S05]  /*bd20*/  BRA `(.L_x_2841) ;  /* 0xffffff6c00087947 */ /* 0x000fea000383ffff */
.L_x_2874:
[----:B------:R-:W-:Y:S01]  /*bd30*/  BSSY B0, `(.L_x_2947) ;  /* 0x0000005000007945 */ /* 0x000fe20003800000 */
[----:B------:R-:W-:-:S07]  /*bd40*/  IMAD.MOV.U32 R15, RZ, RZ, -0x1 ;  /* 0xffffffffff0f7424 */ /* 0x000fce00078e00ff */
[----:B------:R-:W-:Y:S05]  /*bd50*/  WARPSYNC.COLLECTIVE R15, `(.L_x_2948) ;  /* 0x000000000f087348 */ /* 0x000fea0003c00000 */
[----:B------:R-:W-:Y:S01]  /*bd60*/  NOP ;  /* 0x0000000000007918 */ /* 0x000fe20000000000 */
[----:B------:R-:W-:Y:S01]  /*bd70*/  ENDCOLLECTIVE ;  /* 0x000000000000791b */ /* 0x000fe20003800000 */
.L_x_2948:
[----:B------:R-:W-:Y:S05]  /*bd80*/  BSYNC B0 ;  /* 0x0000000000007941 */ /* 0x000fea0003800000 */
.L_x_2947:
[----:B------:R-:W-:Y:S05]  /*bd90*/  BRA `(.L_x_2949) ;  /* 0xffffffbc00c47947 */ /* 0x000fea000383ffff */
.L_x_2887:
[----:B------:R-:W-:Y:S01]  /*bda0*/  BSSY B0, `(.L_x_2950) ;  /* 0x0000005000007945 */ /* 0x000fe20003800000 */
[----:B------:R-:W-:-:S07]  /*bdb0*/  IMAD.MOV.U32 R15, RZ, RZ, -0x1 ;  /* 0xffffffffff0f7424 */ /* 0x000fce00078e00ff */
[----:B------:R-:W-:Y:S05]  /*bdc0*/  WARPSYNC.COLLECTIVE R15, `(.L_x_2951) ;  /* 0x000000000f087348 */ /* 0x000fea0003c00000 */
[----:B------:R-:W-:Y:S01]  /*bdd0*/  NOP ;  /* 0x0000000000007918 */ /* 0x000fe20000000000 */
[----:B------:R-:W-:Y:S01]  /*bde0*/  ENDCOLLECTIVE ;  /* 0x000000000000791b */ /* 0x000fe20003800000 */
.L_x_2951:
[----:B------:R-:W-:Y:S05]  /*bdf0*/  BSYNC B0 ;  /* 0x0000000000007941 */ /* 0x000fea0003800000 */
.L_x_2950:
[----:B------:R-:W-:Y:S05]  /*be00*/  BRA `(.L_x_2952) ;  /* 0xffffffc400747947 */ /* 0x000fea000383ffff */
.L_x_2899:
[----:B------:R-:W-:Y:S01]  /*be10*/  BSSY B0, `(.L_x_2953) ;  /* 0x0000005000007945 */ /* 0x000fe20003800000 */
[----:B------:R-:W-:-:S07]  /*be20*/  IMAD.MOV.U32 R15, RZ, RZ, -0x1 ;  /* 0xffffffffff0f7424 */ /* 0x000fce00078e00ff */
[----:B------:R-:W-:Y:S05]  /*be30*/  WARPSYNC.COLLECTIVE R15, `(.L_x_2954) ;  /* 0x000000000f087348 */ /* 0x000fea0003c00000 */
[----:B------:R-:W-:Y:S01]  /*be40*/  NOP ;  /* 0x0000000000007918 */ /* 0x000fe20000000000 */
[----:B------:R-:W-:Y:S01]  /*be50*/  ENDCOLLECTIVE ;  /* 0x000000000000791b */ /* 0x000fe20003800000 */
.L_x_2954:
[----:B------:R-:W-:Y:S05]  /*be60*/  BSYNC B0 ;  /* 0x0000000000007941 */ /* 0x000fea0003800000 */
.L_x_2953:
[----:B------:R-:W-:Y:S05]  /*be70*/  BRA `(.L_x_2955) ;  /* 0xffffffc800b07947 */ /* 0x000fea000383ffff */
.L_x_2919:
[----:B-1----:R1:W2:Y:S02]  /*be80*/  SYNCS.PHASECHK.TRANS64.TRYWAIT P0, [R15+URZ+0x26820], R2 ;  /* 0x026820020f0075a7 */ /* 0x0022a4000800017f */
[----:B--2---:R-:W-:Y:S05]  /*be90*/  @!P0 NANOSLEEP.SYNCS 0x989680 ;  /* 0x009896800000895d */ /* 0x004fea0003900000 */
[----:B------:R-:W2:Y:S02]  /*bea0*/  @!P0 SYNCS.PHASECHK.TRANS64 P0, [R15+URZ+0x26820], R2 ;  /* 0x026820020f0085a7 */ /* 0x000ea4000800007f */
[----:B--2---:R-:W-:Y:S05]  /*beb0*/  @!P0 BRA `(.L_x_2919) ;  /* 0xfffffffc00f08947 */ /* 0x004fea000383ffff */
[----:B------:R-:W-:Y:S05]  /*bec0*/  BRA `(.L_x_2956) ;  /* 0xffffffd800a07947 */ /* 0x000fea000383ffff */
.L_x_2923:
[----:B--2---:R2:W3:Y:S02]  /*bed0*/  SYNCS.PHASECHK.TRANS64.TRYWAIT P1, [R15+URZ+0x26840], R18 ;  /* 0x026840120f0075a7 */ /* 0x0044e4000802017f */
[----:B---3--:R-:W-:Y:S05]  /*bee0*/  @!P1 NANOSLEEP.SYNCS 0x989680 ;  /* 0x009896800000995d */ /* 0x008fea0003900000 */
[----:B------:R-:W3:Y:S02]  /*bef0*/  @!P1 SYNCS.PHASECHK.TRANS64 P1, [R15+URZ+0x26840], R18 ;  /* 0x026840120f0095a7 */ /* 0x000ee4000802007f */
[----:B---3--:R-:W-:Y:S05]  /*bf00*/  @!P1 BRA `(.L_x_2923) ;  /* 0xfffffffc00f09947 */ /* 0x008fea000383ffff */
[----:B------:R-:W-:Y:S05]  /*bf10*/  BRA `(.L_x_2957) ;  /* 0xffffffe000bc7947 */ /* 0x000fea000383ffff */
.L_x_2925:
[----:B-1----:R1:W3:Y:S02]  /*bf20*/  SYNCS.PHASECHK.TRANS64.TRYWAIT P1, [R15+URZ+0x26828], R18 ;  /* 0x026828120f0075a7 */ /* 0x0022e4000802017f */
[----:B---3--:R-:W-:Y:S05]  /*bf30*/  @!P1 NANOSLEEP.SYNCS 0x989680 ;  /* 0x009896800000995d */ /* 0x008fea0003900000 */
[----:B------:R-:W3:Y:S02]  /*bf40*/  @!P1 SYNCS.PHASECHK.TRANS64 P1, [R15+URZ+0x26828], R18 ;  /* 0x026828120f0095a7 */ /* 0x000ee4000802007f */
[----:B---3--:R-:W-:Y:S05]  /*bf50*/  @!P1 BRA `(.L_x_2925) ;  /* 0xfffffffc00f09947 */ /* 0x008fea000383ffff */
[----:B------:R-:W-:Y:S05]  /*bf60*/  BRA `(.L_x_2958) ;  /* 0xffffffe400787947 */ /* 0x000fea000383ffff */
.L_x_2927:
[----:B---3--:R3:W4:Y:S02]  /*bf70*/  SYNCS.PHASECHK.TRANS64.TRYWAIT P1, [R15+URZ+0x26848], R18 ;  /* 0x026848120f0075a7 */ /* 0x008724000802017f */
[----:B----4-:R-:W-:Y:S05]  /*bf80*/  @!P1 NANOSLEEP.SYNCS 0x989680 ;  /* 0x009896800000995d */ /* 0x010fea0003900000 */
[----:B------:R-:W4:Y:S02]  /*bf90*/  @!P1 SYNCS.PHASECHK.TRANS64 P1, [R15+URZ+0x26848], R18 ;  /* 0x026848120f0095a7 */ /* 0x000f24000802007f */
[----:B----4-:R-:W-:Y:S05]  /*bfa0*/  @!P1 BRA `(.L_x_2927) ;  /* 0xfffffffc00f09947 */ /* 0x010fea000383ffff */
[----:B------:R-:W-:Y:S05]  /*bfb0*/  BRA `(.L_x_2959) ;  /* 0xffffffe800347947 */ /* 0x000fea000383ffff */
.L_x_2929:
[----:B------:R-:W-:-:S07]  /*bfc0*/  SHF.L.U32 R4, R10, 0x1f, RZ ;  /* 0x0000001f0a047819 */ /* 0x000fce00000006ff */
.L_x_2960:
[----:B----4-:R4:W1:Y:S02]  /*bfd0*/  SYNCS.PHASECHK.TRANS64.TRYWAIT P1, [R15+URZ+0x26820], R4 ;  /* 0x026820040f0075a7 */ /* 0x010864000802017f */
[----:B-1----:R-:W-:Y:S05]  /*bfe0*/  @!P1 NANOSLEEP.SYNCS 0x989680 ;  /* 0x009896800000995d */ /* 0x002fea0003900000 */
[----:B------:R-:W1:Y:S02]  /*bff0*/  @!P1 SYNCS.PHASECHK.TRANS64 P1, [R15+URZ+0x26820], R4 ;  /* 0x026820040f0095a7 */ /* 0x000e64000802007f */
[----:B-1----:R-:W-:Y:S05]  /*c000*/  @!P1 BRA `(.L_x_2960) ;  /* 0xfffffffc00f09947 */ /* 0x002fea000383ffff */
[----:B------:R-:W-:Y:S05]  /*c010*/  BRA `(.L_x_2961) ;  /* 0xffffffe800d47947 */ /* 0x000fea000383ffff */
.L_x_2932:
[----:B----4-:R4:W1:Y:S02]  /*c020*/  SYNCS.PHASECHK.TRANS64.TRYWAIT P1, [R15+URZ+0x26840], R12 ;  /* 0x0268400c0f0075a7 */ /* 0x010864000802017f */
[----:B-1----:R-:W-:Y:S05]  /*c030*/  @!P1 NANOSLEEP.SYNCS 0x989680 ;  /* 0x009896800000995d */ /* 0x002fea0003900000 */
[----:B------:R-:W1:Y:S02]  /*c040*/  @!P1 SYNCS.PHASECHK.TRANS64 P1, [R15+URZ+0x26840], R12 ;  /* 0x0268400c0f0095a7 */ /* 0x000e64000802007f */
[----:B-1----:R-:W-:Y:S05]  /*c050*/  @!P1 BRA `(.L_x_2932) ;  /* 0xfffffffc00f09947 */ /* 0x002fea000383ffff */
[----:B------:R-:W-:Y:S05]  /*c060*/  BRA `(.L_x_2962) ;  /* 0xffffffec00ac7947 */ /* 0x000fea000383ffff */
.L_x_2934:
[----:B-1----:R1:W2:Y:S02]  /*c070*/  SYNCS.PHASECHK.TRANS64.TRYWAIT P1, [R15+URZ+0x26828], R12 ;  /* 0x0268280c0f0075a7 */ /* 0x0022a4000802017f */
[----:B--2---:R-:W-:Y:S05]  /*c080*/  @!P1 NANOSLEEP.SYNCS 0x989680 ;  /* 0x009896800000995d */ /* 0x004fea0003900000 */
[----:B------:R-:W2:Y:S02]  /*c090*/  @!P1 SYNCS.PHASECHK.TRANS64 P1, [R15+URZ+0x26828], R12 ;  /* 0x0268280c0f0095a7 */ /* 0x000ea4000802007f */
[----:B--2---:R-:W-:Y:S05]  /*c0a0*/  @!P1 BRA `(.L_x_2934) ;  /* 0xfffffffc00f09947 */ /* 0x004fea000383ffff */
[----:B------:R-:W-:Y:S05]  /*c0b0*/  BRA `(.L_x_2963) ;  /* 0xfffffff0005c7947 */ /* 0x000fea000383ffff */
.L_x_2936:
[----:B------:R1:W1:Y:S02]  /*c0c0*/  SYNCS.PHASECHK.TRANS64.TRYWAIT P0, [R3+URZ+0x26840], R0 ;  /* 0x02684000030075a7 */ /* 0x000264000800017f */
[----:B-1----:R-:W-:Y:S05]  /*c0d0*/  @!P0 NANOSLEEP.SYNCS 0x989680 ;  /* 0x009896800000895d */ /* 0x002fea0003900000 */
[----:B------:R-:W1:Y:S02]  /*c0e0*/  @!P0 SYNCS.PHASECHK.TRANS64 P0, [R3+URZ+0x26840], R0 ;  /* 0x02684000030085a7 */ /* 0x000e64000800007f */
[----:B-1----:R-:W-:Y:S05]  /*c0f0*/  @!P0 BRA `(.L_x_2936) ;  /* 0xfffffffc00f08947 */ /* 0x002fea000383ffff */
[----:B------:R-:W-:Y:S05]  /*c100*/  BRA `(.L_x_2964) ;  /* 0xfffffff400287947 */ /* 0x000fea000383ffff */
.L_x_2938:
[----:B------:R-:W-:Y:S01]  /*c110*/  BSSY B0, `(.L_x_2965) ;  /* 0x0000006000007945 */ /* 0x000fe20003800000 */
[----:B------:R-:W-:-:S07]  /*c120*/  IMAD.MOV.U32 R15, RZ, RZ, -0x1 ;  /* 0xffffffffff0f7424 */ /* 0x000fce00078e00ff */
[----:B------:R-:W-:Y:S05]  /*c130*/  WARPSYNC.COLLECTIVE R15, `(.L_x_2966) ;  /* 0x000000000f0c7348 */ /* 0x000fea0003c00000 */
[----:B------:R-:W-:Y:S02]  /*c140*/  ELECT P6, UR62, PT ;  /* 0x00000000003e782f */ /* 0x000fe400038c0000 */
[----:B------:R-:W-:Y:S01]  /*c150*/  MOV R14, UR62 ;  /* 0x0000003e000e7c02 */ /* 0x000fe20008000f00 */
[----:B------:R-:W-:Y:S10]  /*c160*/  ENDCOLLECTIVE ;  /* 0x000000000000791b */ /* 0x000ff40003800000 */
.L_x_2966:
[----:B------:R-:W-:Y:S05]  /*c170*/  BSYNC B0 ;  /* 0x0000000000007941 */ /* 0x000fea0003800000 */
.L_x_2965:
[----:B------:R-:W-:Y:S05]  /*c180*/  BRA `(.L_x_2967) ;  /* 0xfffffff400f47947 */ /* 0x000fea000383ffff */
.L_x_2940:
[----:B-1----:R1:W2:Y:S02]  /*c190*/  SYNCS.PHASECHK.TRANS64.TRYWAIT P0, [R7+URZ], R4 ;  /* 0x00000004070075a7 */ /* 0x0022a4000800017f */
[----:B--2---:R-:W-:Y:S05]  /*c1a0*/  @!P0 NANOSLEEP.SYNCS 0x989680 ;  /* 0x009896800000895d */ /* 0x004fea0003900000 */
[----:B------:R-:W2:Y:S02]  /*c1b0*/  @!P0 SYNCS.PHASECHK.TRANS64 P0, [R7+URZ], R4 ;  /* 0x00000004070085a7 */ /* 0x000ea4000800007f */
[----:B--2---:R-:W-:Y:S05]  /*c1c0*/  @!P0 BRA `(.L_x_2940) ;  /* 0xfffffffc00f08947 */ /* 0x004fea000383ffff */
[----:B------:R-:W-:Y:S05]  /*c1d0*/  BRA `(.L_x_2968) ;  /* 0xfffffff800347947 */ /* 0x000fea000383ffff */
.L_x_2941:
[----:B--2---:R2:W3:Y:S02]  /*c1e0*/  SYNCS.PHASECHK.TRANS64.TRYWAIT P0, [R3+URZ], R0 ;  /* 0x00000000030075a7 */ /* 0x0044e4000800017f */
[----:B---3--:R-:W-:Y:S05]  /*c1f0*/  @!P0 NANOSLEEP.SYNCS 0x989680 ;  /* 0x009896800000895d */ /* 0x008fea0003900000 */
[----:B------:R-:W3:Y:S02]  /*c200*/  @!P0 SYNCS.PHASECHK.TRANS64 P0, [R3+URZ], R0 ;  /* 0x00000000030085a7 */ /* 0x000ee4000800007f */
[----:B---3--:R-:W-:Y:S05]  /*c210*/  @!P0 BRA `(.L_x_2941) ;  /* 0xfffffffc00f08947 */ /* 0x008fea000383ffff */
[----:B------:R-:W-:Y:S05]  /*c220*/  BRA `(.L_x_2969) ;  /* 0xfffffff800287947 */ /* 0x000fea000383ffff */
.L_x_2943:
[----:B--2---:R2:W3:Y:S02]  /*c230*/  SYNCS.PHASECHK.TRANS64.TRYWAIT P0, [R5+URZ], R4 ;  /* 0x00000004050075a7 */ /* 0x0044e4000800017f */
[----:B---3--:R-:W-:Y:S05]  /*c240*/  @!P0 NANOSLEEP.SYNCS 0x989680 ;  /* 0x009896800000895d */ /* 0x008fea0003900000 */
[----:B------:R-:W3:Y:S02]  /*c250*/  @!P0 SYNCS.PHASECHK.TRANS64 P0, [R5+URZ], R4 ;  /* 0x00000004050085a7 */ /* 0x000ee4000800007f */
[----:B---3--:R-:W-:Y:S05]  /*c260*/  @!P0 BRA `(.L_x_2943) ;  /* 0xfffffffc00f08947 */ /* 0x008fea000383ffff */
[----:B------:R-:W-:Y:S05]  /*c270*/  BRA `(.L_x_2970) ;  /* 0xfffffff8002c7947 */ /* 0x000fea000383ffff */
.L_x_2971:
        /* <DEDUP_REMOVED lines=16> */
.L_x_3315:


//--------------------- .text._ZN7cutlass13device_kernelIN5flash11enable_sm90INS1_16FlashAttnBwdSm90INS1_25CollectiveMainloopBwdSm90ILi2ELi2ELi2EN4cute5tupleIJNS5_1CILi1EEES8_S8_EEENS6_IJNS7_ILi64EEENS7_ILi128EEENS7_ILi96EEEEEENS_10bfloat16_tEfNS_4arch4Sm90ELb1ELb0ELb1ELb1ELb0ELb1ELb0ELb0ELi2ELi1ELi2ELi1ELb1EEENS1_24CollectiveEpilogueBwdGQAISD_fSG_Li256ELb1ELb0EEENS1_25SingleTileBwdLPTSchedulerILb1ELi128ELb0EEEEEEEEEvNT_6ParamsE --------------------------
	.section	.text._ZN7cutlass13device_kernelIN5flash11enable_sm90INS1_16FlashAttnBwdSm90INS1_25CollectiveMainloopBwdSm90ILi2ELi2ELi2EN4cute5tupleIJNS5_1CILi1EEES8_S8_EEENS6_IJNS7_ILi64EEENS7_ILi128EEENS7_ILi96EEEEEENS_10bfloat16_tEfNS_4arch4Sm90ELb1ELb0ELb1ELb1ELb0ELb1ELb0ELb0ELi2ELi1ELi2ELi1ELb1EEENS1_24CollectiveEpilogueBwdGQAISD_fSG_Li256ELb1ELb0EEENS1_25SingleTileBwdLPTSchedulerILb1ELi128ELb0EEEEEEEEEvNT_6ParamsE,"ax",@progbits
	.align	128
.text._ZN7cutlass13device_kernelIN5flash11enable_sm90INS1_16FlashAttnBwdSm90INS1_25CollectiveMainloopBwdSm90ILi2ELi2ELi2EN4cute5tupleIJNS5_1CILi1EEES8_S8_EEENS6_IJNS7_ILi64EEENS7_ILi128EEENS7_ILi96EEEEEENS_10bfloat16_tEfNS_4arch4Sm90ELb1ELb0ELb1ELb1ELb0ELb1ELb0ELb0ELi2ELi1ELi2ELi1ELb1EEENS1_24CollectiveEpilogueBwdGQAISD_fSG_Li256ELb1ELb0EEENS1_25SingleTileBwdLPTSchedulerILb1ELi128ELb0EEEEEEEEEvNT_6ParamsE:
        .type           _ZN7cutlass13device_kernelIN5flash11enable_sm90INS1_16FlashAttnBwdSm90INS1_25CollectiveMainloopBwdSm90ILi2ELi2ELi2EN4cute5tupleIJNS5_1CILi1EEES8_S8_EEENS6_IJNS7_ILi64EEENS7_ILi128EEENS7_ILi96EEEEEENS_10bfloat16_tEfNS_4arch4Sm90ELb1ELb0ELb1ELb1ELb0ELb1ELb0ELb0ELi2ELi1ELi2ELi1ELb1EEENS1_24CollectiveEpilogueBwdGQAISD_fSG_Li256ELb1ELb0EEENS1_25SingleTileBwdLPTSchedulerILb1ELi128ELb0EEEEEEEEEvNT_6ParamsE,@function
        .size           _ZN7cutlass13device_kernelIN5flash11enable_sm90INS1_16FlashAttnBwdSm90INS1_25CollectiveMainloopBwdSm90ILi2ELi2ELi2EN4cute5tupleIJNS5_1CILi1EEES8_S8_EEENS6_IJNS7_ILi64EEENS7_ILi128EEENS7_ILi96EEEEEENS_10bfloat16_tEfNS_4arch4Sm90ELb1ELb0ELb1ELb1ELb0ELb1ELb0ELb0ELi2ELi1ELi2ELi1ELb1EEENS1_24CollectiveEpilogueBwdGQAISD_fSG_Li256ELb1ELb0EEENS1_25SingleTileBwdLPTSchedulerILb1ELi128ELb0EEEEEEEEEvNT_6ParamsE,(.L_x_3316 - _ZN7cutlass13device_kernelIN5flash11enable_sm90INS1_16FlashAttnBwdSm90INS1_25CollectiveMainloopBwdSm90ILi2ELi2ELi2EN4cute5tupleIJNS5_1CILi1EEES8_S8_EEENS6_IJNS7_ILi64EEENS7_ILi128EEENS7_ILi96EEEEEENS_10bfloat16_tEfNS_4arch4Sm90ELb1ELb0ELb1ELb1ELb0ELb1ELb0ELb0ELi2ELi1ELi2ELi1ELb1EEENS1_24CollectiveEpilogueBwdGQAISD_fSG_Li256ELb1ELb0EEENS1_25SingleTileBwdLPTSchedulerILb1ELi128ELb0EEEEEEEEEvNT_6ParamsE)
        .other          _ZN7cutlass13device_kernelIN5flash11enable_sm90INS1_16FlashAttnBwdSm90INS1_25CollectiveMainloopBwdSm90ILi2ELi2ELi2EN4cute5tupleIJNS5_1CILi1EEES8_S8_EEENS6_IJNS7_ILi64EEENS7_ILi128EEENS7_ILi96EEEEEENS_10bfloat16_tEfNS_4arch4Sm90ELb1ELb0ELb1ELb1ELb0ELb1ELb0ELb0ELi2ELi1ELi2ELi1ELb1EEENS1_24CollectiveEpilogueBwdGQAISD_fSG_Li256ELb1ELb0EEENS1_25SingleTileBwdLPTSchedulerILb1ELi128ELb0EEEEEEEEEvNT_6ParamsE,@"STO_CUDA_ENTRY STV_DEFAULT"
_ZN7cutlass13device_kernelIN5flash11enable_sm90INS1_16FlashAttnBwdSm90INS1_25CollectiveMainloopBwdSm90ILi2ELi2ELi2EN4cute5tupleIJNS5_1CILi1EEES8_S8_EEENS6_IJNS7_ILi64EEENS7_ILi128EEENS7_ILi96EEEEEENS_10bfloat16_tEfNS_4arch4Sm90ELb1ELb0ELb1ELb1ELb0ELb1ELb0ELb0ELi2ELi1ELi2ELi1ELb1EEENS1_24CollectiveEpilogueBwdGQAISD_fSG_Li256ELb1ELb0EEENS1_25SingleTileBwdLPTSchedulerILb1ELi128ELb0EEEEEEEEEvNT_6ParamsE:
        /* <DEDUP_REMOVED lines=24> */
.L_x_2973:
[----:B------:R-:W-:Y:S05]  /*0180*/  BSYNC B0 ;  /* 0x0000000000007941 */ /* 0x000fea0003800000 */
.L_x_2972:
        /* <DEDUP_REMOVED lines=37> */
.L_x_2974:
        /* <DEDUP_REMOVED lines=22> */
.L_x_2975:
[----:B------:R-:W-:Y:S01]  /*0540*/  PLOP3.LUT P0, PT, PT, PT, UP0, 0x80, 0x0 ;  /* 0x000000000000781c */ /* 0x000fe20003f0f008 */
[----:B------:R-:W-:Y:S01]  /*0550*/  NOP ;  /* 0x0000000000007918 */ /* 0x000fe20000000000 */
[----:B------:R-:W-:Y:S01]  /*0560*/  ULDC.64 UR46, c[0x0][0x208] ;  /* 0x00008200002e7ab9 */ /* 0x000fe20000000a00 */
[----:B------:R-:W-:Y:S01]  /*0570*/  BSSY B6, `(.L_x_2976) ;  /* 0x000099d000067945 */ /* 0x000fe20003800000 */
[----:B-12-4-:R-:W-:Y:S09]  /*0580*/  BAR.SYNC.DEFER_BLOCKING 0x0 ;  /* 0x0000000000007b1d */ /* 0x016ff20000010000 */
[----:B------:R-:W-:Y:S05]  /*0590*/  @!P0 BRA `(.L_x_2977) ;  /* 0x0000005400748947 */ /* 0x000fea0003800000 */
.L_x_2978:
        /* <DEDUP_REMOVED lines=32> */
.L_x_2979:
[----:B------:R-:W-:Y:S01]  /*07a0*/  ULDC UR7, c[0x0][0x8cc] ;  /* 0x0002330000077ab9 */ /* 0x000fe20000000800 */
[----:B------:R-:W-:Y:S01]  /*07b0*/  UMOV UR36, UR10 ;  /* 0x0000000a00247c82 */ /* 0x000fe20008000000 */
[----:B------:R-:W-:-:S11]  /*07c0*/  UISETP.NE.AND UP0, UPT, UR7, 0x1, UPT ;  /* 0x000000010700788c */ /* 0x000fd6000bf05270 */
[----:B------:R-:W-:Y:S02]  /*07d0*/  @UP0 ULDC.64 UR8, c[0x0][0x8d0] ;  /* 0x0002340000080ab9 */ /* 0x000fe40000000a00 */
[----:B------:R-:W-:-:S04]  /*07e0*/  UIMAD.WIDE.U32 UR4, UR10, UR8, URZ ;  /* 0x000000080a0472a5 */ /* 0x000fc8000f8e003f */
[----:B------:R-:W-:-:S04]  /*07f0*/  @UP0 USHF.R.U32.HI UR36, URZ, UR9, UR5 ;  /* 0x000000093f240299 */ /* 0x000fc80008011605 */
[----:B------:R-:W-:-:S12]  /*0800*/  UIMAD UR4, UR36, UR7, URZ ;  /* 0x00000007240472a4 */ /* 0x000fd8000f8e023f */
.L_x_2980:
        /* <DEDUP_REMOVED lines=23> */
.L_x_2981:
        /* <DEDUP_REMOVED lines=14> */
.L_x_2983:
[----:B------:R-:W-:-:S05]  /*0a60*/  ULDC UR4, c[0x0][0x8f4] ;  /* 0x00023d0000047ab9 */ /* 0x000fca0000000800 */
.L_x_2982:
        /* <DEDUP_REMOVED lines=22> */
.L_x_2985:
        /* <DEDUP_REMOVED lines=14> */
.L_x_2986:
        /* <DEDUP_REMOVED lines=11> */
.L_x_2987:
        /* <DEDUP_REMOVED lines=13> */
.L_x_2988:
        /* <DEDUP_REMOVED lines=84> */
.L_x_2991:
        /* <DEDUP_REMOVED lines=15> */
.L_x_2990:
        /* <DEDUP_REMOVED lines=22> */
.L_x_2993:
        /* <DEDUP_REMOVED lines=15> */
.L_x_2992:
[----:B------:R-:W-:Y:S01]  /*16b0*/  SHF.R.S32.HI R19, RZ, 0x1f, R18 ;  /* 0x0000001fff137819 */ /* 0x000fe20000011412 */
[----:B------:R-:W-:-:S03]  /*16c0*/  UMOV UR4, 0xffffffff ;  /* 0xffffffff00047882 */ /* 0x000fc60000000000 */
[----:B------:R-:W-:-:S04]  /*16d0*/  LEA.HI R0, R19, R18, RZ, 0x7 ;  /* 0x0000001213007211 */ /* 0x000fc800078f38ff */
[----:B------:R-:W-:Y:S01]  /*16e0*/  SHF.R.S32.HI R17, RZ, 0x7, R0 ;  /* 0x00000007ff117819 */ /* 0x000fe20000011400 */
[----:B------:R-:W-:Y:S06]  /*16f0*/  BRA.DIV UR4, `(.L_x_2994) ;  /* 0x0000008a04187947 */ /* 0x000fec000b800000 */
[----:B------:R1:W2:Y:S02]  /*1700*/  SHFL.IDX PT, R14, R17, RZ, 0x1f ;  /* 0x00001fff110e7589 */ /* 0x0002a400000e0000 */
.L_x_3080:
        /* <DEDUP_REMOVED lines=15> */
.L_x_2995:
        /* <DEDUP_REMOVED lines=19> */
.L_x_2997:
        /* <DEDUP_REMOVED lines=122> */
.L_x_3008:
[----:B------:R-:W-:-:S06]  /*20d0*/  UISETP.NE.AND UP0, UPT, UR9, 0x3, UPT ;  /* 0x000000030900788c */ /* 0x000fcc000bf05270 */
[----:B------:R-:W-:-:S13]  /*20e0*/  PLOP3.LUT P0, PT, PT, PT, UP0, 0x80, 0x0 ;  /* 0x000000000000781c */ /* 0x000fda0003f0f008 */
[----:B-1----:R-:W-:Y:S05]  /*20f0*/  @!P0 BRA `(.L_x_2998) ;  /* 0x0000000000048947 */ /* 0x002fea0003800000 */
[----:B------:R-:W-:Y:S01]  /*2100*/  BPT.TRAP 0x1 ;  /* 0x000000040000795c */ /* 0x000fe20000300000 */
.L_x_2998:
[----:B------:R-:W-:Y:S01]  /*2110*/  R2UR UR8, R235 ;  /* 0x00000000eb0872ca */ /* 0x000fe200000e0000 */
[----:B------:R-:W-:-:S05]  /*2120*/  IMAD.U32 R120, RZ, RZ, UR4 ;  /* 0x00000004ff787e24 */ /* 0x000fca000f8e00ff */
[----:B------:R-:W-:-:S07]  /*2130*/  SHF.L.U32 R120, R120, 0x1f, RZ ;  /* 0x0000001f78787819 */ /* 0x000fce00000006ff */
[----:B------:R-:W-:-:S09]  /*2140*/  ULEA UR8, UR5, UR8, 0x3 ;  /* 0x0000000805087291 */ /* 0x000fd2000f8e183f */
[----:B------:R1:W2:Y:S01]  /*2150*/  SYNCS.PHASECHK.TRANS64.TRYWAIT P1, [UR8+0x26810], R120 ;  /* 0x02681078ff0075a7 */ /* 0x0002a20008020148 */
[----:B------:R-:W-:Y:S05]  /*2160*/  @!P0 BRA `(.L_x_2999) ;  /* 0x0000000000048947 */ /* 0x000fea0003800000 */
[----:B------:R-:W-:Y:S01]  /*2170*/  BPT.TRAP 0x1 ;  /* 0x000000040000795c */ /* 0x000fe20000300000 */
.L_x_2999:
[----:B--2---:R-:W-:Y:S05]  /*2180*/  @P1 BRA `(.L_x_3000) ;  /* 0x0000000000081947 */ /* 0x004fea0003800000 */
[----:B------:R-:W2:Y:S02]  /*2190*/  SYNCS.PHASECHK.TRANS64.TRYWAIT P1, [UR8+0x26810], R120 ;  /* 0x02681078ff0075a7 */ /* 0x000ea40008020148 */
[----:B--2---:R-:W-:Y:S05]  /*21a0*/  @!P1 BRA `(.L_x_3001) ;  /* 0x0000007c00a09947 */ /* 0x004fea0003800000 */
.L_x_3000:
        /* <DEDUP_REMOVED lines=66> */
.L_x_3002:
[----:B------:R1:W1:Y:S01]  /*25d0*/  SYNCS.PHASECHK.TRANS64.TRYWAIT P1, [UR8+0x26830], R120 ;  /* 0x02683078ff0075a7 */ /* 0x0002620008020148 */
[----:B------:R-:W-:Y:S05]  /*25e0*/  @!P0 BRA `(.L_x_3003) ;  /* 0x0000000000048947 */ /* 0x000fea0003800000 */
[----:B------:R-:W-:Y:S01]  /*25f0*/  BPT.TRAP 0x1 ;  /* 0x000000040000795c */ /* 0x000fe20000300000 */
.L_x_3003:
        /* <DEDUP_REMOVED lines=50> */
.L_x_3004:
        /* <DEDUP_REMOVED lines=555> */
.L_x_3006:
        /* <DEDUP_REMOVED lines=45> */
.L_x_3007:
        /* <DEDUP_REMOVED lines=62> */
.L_x_2989:
[----:B------:R-:W-:Y:S05]  /*5280*/  @P0 BRA `(.L_x_2984) ;  /* 0x0000004c002c0947 */ /* 0x000fea0003800000 */
[----:B------:R-:W-:Y:S01]  /*5290*/  ULDC.64 UR4, c[0x0][0x878] ;  /* 0x00021e0000047ab9 */ /* 0x000fe20000000a00 */
[----:B-1----:R-:W1:Y:S01]  /*52a0*/  S2R R4, SR_TID.X ;  /* 0x0000000000047919 */ /* 0x002e620000002100 */
[----:B------:R-:W-:Y:S01]  /*52b0*/  UISETP.NE.U32.AND UP0, UPT, UR4, URZ, UPT ;  /* 0x0000003f0400728c */ /* 0x000fe2000bf05070 */
[----:B------:R-:W2:Y:S01]  /*52c0*/  S2UR UR9, SR_CgaCtaId ;  /* 0x00000000000979c3 */ /* 0x000ea20000008800 */
[----:B------:R-:W-:Y:S01]  /*52d0*/  UMOV UR8, 0x400 ;  /* 0x0000040000087882 */ /* 0x000fe20000000000 */
[----:B------:R-:W-:Y:S02]  /*52e0*/  UIMAD UR36, UR36, 0x3000, URZ ;  /* 0x00003000242478a4 */ /* 0x000fe4000f8e023f */
[----:B------:R-:W-:Y:S01]  /*52f0*/  UISETP.NE.AND.EX UP0, UPT, UR5, URZ, UPT, UP0 ;  /* 0x0000003f0500728c */ /* 0x000fe2000bf05300 */
[----:B------:R-:W-:Y:S01]  /*5300*/  ULDC.64 UR12, c[0x0][0x818] ;  /* 0x00020600000c7ab9 */ /* 0x000fe20000000a00 */
[----:B------:R-:W-:Y:S01]  /*5310*/  ULDC.64 UR14, c[0x0][0x840] ;  /* 0x00021000000e7ab9 */ /* 0x000fe20000000a00 */
[----:B------:R-:W-:-:S03]  /*5320*/  ULDC.64 UR16, c[0x0][0x848] ;  /* 0x0002120000107ab9 */ /* 0x000fc60000000a00 */
[----:B------:R-:W-:-:S05]  /*5330*/  PLOP3.LUT P0, PT, PT, PT, UP0, 0x80, 0x0 ;  /* 0x000000000000781c */ /* 0x000fca0003f0f008 */
[----:B------:R-:W-:Y:S02]  /*5340*/  @UP0 ULDC.64 UR4, c[0x0][0x878] ;  /* 0x00021e0000040ab9 */ /* 0x000fe40000000a00 */
[----:B------:R-:W-:-:S06]  /*5350*/  @UP0 UIMAD.WIDE UR4, UR39, 0x4, UR4 ;  /* 0x00000004270408a5 */ /* 0x000fcc000f8e0204 */
[----:B------:R-:W-:Y:S02]  /*5360*/  IMAD.U32 R2, RZ, RZ, UR4 ;  /* 0x00000004ff027e24 */ /* 0x000fe4000f8e00ff */
[----:B------:R-:W-:Y:S01]  /*5370*/  IMAD.U32 R3, RZ, RZ, UR5 ;  /* 0x00000005ff037e24 */ /* 0x000fe2000f8e00ff */
[----:B------:R-:W-:-:S04]  /*5380*/  ULDC UR5, c[0x0][0x850] ;  /* 0x0002140000057ab9 */ /* 0x000fc80000000800 */
[----:B------:R-:W3:Y:S01]  /*5390*/  @P0 LDG.E R2, desc[UR46][R2.64] ;  /* 0x0000002e02020981 */ /* 0x000ee2000c1e1900 */
[----:B-1----:R-:W-:Y:S01]  /*53a0*/  VIADD R5, R4, 0xffffff80 ;  /* 0xffffff8004057836 */ /* 0x002fe20000000000 */
[----:B------:R-:W-:Y:S01]  /*53b0*/  UISETP.NE.AND UP1, UPT, UR5, 0x1, UPT ;  /* 0x000000010500788c */ /* 0x000fe2000bf25270 */
[----:B------:R-:W-:Y:S03]  /*53c0*/  BSSY B0, `(.L_x_3009) ;  /* 0x0000056000007945 */ /* 0x000fe60003800000 */
[----:B------:R-:W-:-:S07]  /*53d0*/  SHF.R.S32.HI R0, RZ, 0x1f, R5 ;  /* 0x0000001fff007819 */ /* 0x000fce0000011405 */
[----:B------:R-:W-:Y:S01]  /*53e0*/  @UP1 ULDC UR10, c[0x0][0x858] ;  /* 0x00021600000a1ab9 */ /* 0x000fe20000000800 */
[----:B------:R-:W-:Y:S01]  /*53f0*/  BAR.SYNC.DEFER_BLOCKING 0x1, 0x100 ;  /* 0x0044000000007b1d */ /* 0x000fe20000010000 */
[----:B---3--:R-:W-:Y:S02]  /*5400*/  @P0 R2UR UR4, R2 ;  /* 0x00000000020402ca */ /* 0x008fe400000e0000 */
        /* <DEDUP_REMOVED lines=9> */
[----:B------:R-:W-:-:S03]  /*54a0*/  @UP0 ULEA.HI UR5, UR5, UR4, URZ, 0x7 ;  /* 0x0000000405050291 */ /* 0x000fc6000f8f383f */
[----:B------:R-:W-:Y:S01]  /*54b0*/  @UP1 ULDC UR4, c[0x0][0x854] ;  /* 0x0002150000041ab9 */ /* 0x000fe20000000800 */
[----:B------:R-:W-:Y:S02]  /*54c0*/  @UP0 USHF.R.S32.HI UR6, URZ, 0x7, UR5 ;  /* 0x000000073f060899 */ /* 0x000fe40008011405 */
[----:B------:R-:W-:Y:S02]  /*54d0*/  UIMAD.WIDE.U32 UR4, UR37, UR4, URZ ;  /* 0x00000004250472a5 */ /* 0x000fe4000f8e003f */
[----:B------:R-:W-:Y:S02]  /*54e0*/  @UP0 UIMAD UR6, UR6, 0x3000, URZ ;  /* 0x00003000060608a4 */ /* 0x000fe4000f8e023f */
[----:B------:R-:W-:Y:S02]  /*54f0*/  @UP1 USHF.R.U32.HI UR37, URZ, UR10, UR5 ;  /* 0x0000000a3f251299 */ /* 0x000fe40008011605 */
[----:B------:R-:W-:Y:S02]  /*5500*/  @UP0 USHF.R.S32.HI UR7, URZ, 0x1f, UR6 ;  /* 0x0000001f3f070899 */ /* 0x000fe40008011406 */
[----:B--2---:R-:W-:Y:S01]  /*5510*/  ULEA UR4, UR9, UR8, 0x18 ;  /* 0x0000000809047291 */ /* 0x004fe2000f8ec03f */
[----:B------:R-:W-:Y:S01]  /*5520*/  @!UP0 UMOV UR6, URZ ;  /* 0x0000003f00068c82 */ /* 0x000fe20008000000 */
[----:B------:R-:W-:-:S02]  /*5530*/  USHF.R.S32.HI UR5, URZ, 0x1f, UR37 ;  /* 0x0000001f3f057899 */ /* 0x000fc40008011425 */
[----:B------:R-:W-:Y:S02]  /*5540*/  UIADD3 UR8, UP1, UR36, UR6, URZ ;  /* 0x0000000624087290 */ /* 0x000fe4000ff3e03f */
[----:B------:R-:W-:Y:S01]  /*5550*/  LEA R0, R0, UR4, 0x2 ;  /* 0x0000000400007c11 */ /* 0x000fe2000f8e10ff */
[----:B------:R-:W-:Y:S01]  /*5560*/  @!UP0 UMOV UR7, URZ ;  /* 0x0000003f00078c82 */ /* 0x000fe20008000000 */
[----:B------:R-:W-:Y:S02]  /*5570*/  UIMAD UR6, UR5, UR12, URZ ;  /* 0x0000000c050672a4 */ /* 0x000fe4000f8e023f */
[----:B------:R-:W-:Y:S01]  /*5580*/  ULEA.HI.X.SX32 UR9, UR36, UR7, 0x1, UP1 ;  /* 0x0000000724097291 */ /* 0x000fe200088f0e3f */
[----:B------:R1:W-:Y:S01]  /*5590*/  STS.128 [R0], R24 ;  /* 0x0000001800007388 */ /* 0x0003e20000000c00 */
[----:B------:R-:W-:Y:S02]  /*55a0*/  UIMAD UR5, UR5, UR14, URZ ;  /* 0x0000000e050572a4 */ /* 0x000fe4000f8e023f */
[----:B------:R-:W-:Y:S01]  /*55b0*/  UIMAD UR10, UR37, UR13, UR6 ;  /* 0x0000000d250a72a4 */ /* 0x000fe2000f8e0206 */
[----:B------:R1:W-:Y:S01]  /*55c0*/  STS.128 [R0+0x800], R28 ;  /* 0x0008001c00007388 */ /* 0x0003e20000000c00 */
[----:B------:R-:W-:-:S02]  /*55d0*/  UIMAD.WIDE.U32 UR6, UR37, UR12, UR8 ;  /* 0x0000000c250672a5 */ /* 0x000fc4000f8e0008 */
[----:B------:R-:W-:Y:S01]  /*55e0*/  UIMAD UR12, UR37, UR15, UR5 ;  /* 0x0000000f250c72a4 */ /* 0x000fe2000f8e0205 */
[----:B------:R1:W-:Y:S01]  /*55f0*/  STS.128 [R0+0x1000], R32 ;  /* 0x0010002000007388 */ /* 0x0003e20000000c00 */
[----:B------:R-:W-:Y:S02]  /*5600*/  USHF.R.S32.HI UR5, URZ, 0x1f, UR39 ;  /* 0x0000001f3f057899 */ /* 0x000fe40008011427 */
[----:B------:R-:W-:Y:S01]  /*5610*/  UIMAD.WIDE.U32 UR8, UR37, UR14, UR8 ;  /* 0x0000000e250872a5 */ /* 0x000fe2000f8e0008 */
[----:B------:R1:W-:Y:S01]  /*5620*/  STS.128 [R0+0x1800], R36 ;  /* 0x0018002400007388 */ /* 0x0003e20000000c00 */
[----:B------:R-:W-:Y:S01]  /*5630*/  USEL UR5, UR5, URZ, !UP0 ;  /* 0x0000003f05057287 */ /* 0x000fe2000c000000 */
[----:B------:R-:W-:Y:S02]  /*5640*/  ULDC.64 UR14, c[0x0][0x820] ;  /* 0x00020800000e7ab9 */ /* 0x000fe40000000a00 */
[----:B------:R1:W-:Y:S01]  /*5650*/  STS.128 [R0+0x2000], R40 ;  /* 0x0020002800007388 */ /* 0x0003e20000000c00 */
[----:B------:R-:W-:-:S02]  /*5660*/  USEL UR39, UR39, URZ, !UP0 ;  /* 0x0000003f27277287 */ /* 0x000fc4000c000000 */
[----:B------:R-:W-:Y:S01]  /*5670*/  UIMAD UR11, UR5, UR14, URZ ;  /* 0x0000000e050b72a4 */ /* 0x000fe2000f8e023f */
[----:B------:R1:W-:Y:S01]  /*5680*/  STS.128 [R0+0x2800], R44 ;  /* 0x0028002c00007388 */ /* 0x0003e20000000c00 */
[----:B------:R-:W-:Y:S02]  /*5690*/  UIADD3 UR7, UR7, UR10, URZ ;  /* 0x0000000a07077290 */ /* 0x000fe4000fffe03f */
[----:B------:R-:W-:Y:S01]  /*56a0*/  UIMAD UR5, UR5, UR16, URZ ;  /* 0x00000010050572a4 */ /* 0x000fe2000f8e023f */
[----:B------:R1:W-:Y:S01]  /*56b0*/  STS.128 [R0+0x3000], R48 ;  /* 0x0030003000007388 */ /* 0x0003e20000000c00 */
[----:B------:R-:W-:Y:S02]  /*56c0*/  UIADD3 UR9, UR9, UR12, URZ ;  /* 0x0000000c09097290 */ /* 0x000fe4000fffe03f */
        /* <DEDUP_REMOVED lines=16> */
[----:B------:R-:W-:Y:S01]  /*57d0*/  @!PT LDS RZ, [RZ] ;  /* 0x00000000fffff984 */ /* 0x000fe20000000800 */
[----:B------:R-:W-:Y:S01]  /*57e0*/  @!PT LDS RZ, [RZ] ;  /* 0x00000000fffff984 */ /* 0x000fe20000000800 */
[----:B------:R-:W-:Y:S01]  /*57f0*/  @!PT LDS RZ, [RZ] ;  /* 0x00000000fffff984 */ /* 0x000fe20000000800 */
[----:B------:R-:W-:Y:S01]  /*5800*/  @!PT LDS RZ, [RZ] ;  /* 0x00000000fffff984 */ /* 0x000fe20000000800 */
[----:B------:R2:W-:Y:S06]  /*5810*/  MEMBAR.ALL.CTA ;  /* 0x0000000000007992 */ /* 0x0005ec0000008000 */
[----:B--2---:R-:W2:Y:S01]  /*5820*/  FENCE.VIEW.ASYNC.S ;  /* 0x00000000000073c6 */ /* 0x004ea20000000000 */
        /* <DEDUP_REMOVED lines=8> */
.L_x_3011:
[----:B------:R-:W-:Y:S01]  /*58b0*/  @P0 ELECT P1, URZ, PT ;  /* 0x00000000003f082f */ /* 0x000fe20003820000 */
[----:B------:R2:W-:-:S12]  /*58c0*/  UBLKRED.G.S.ADD.F32.RN [UR6], [UR4], UR5, desc[UR8] ;  /* 0x00000806040073bb */ /* 0x0005d800080a1405 */
[----:B------:R-:W-:Y:S02]  /*58d0*/  @P1 PLOP3.LUT P0, PT, P1, PT, PT, 0x8, 0x0 ;  /* 0x000000000000181c */ /* 0x000fe40000f0e170 */
[----:B------:R-:W-:-:S11]  /*58e0*/  PLOP3.LUT P1, PT, PT, PT, PT, 0x8, 0x0 ;  /* 0x000000000000781c */ /* 0x000fd60003f2e170 */
[----:B--2---:R-:W-:Y:S05]  /*58f0*/  @P0 BRA.U.ANY `(.L_x_3011) ;  /* 0xfffffffd00ec0947 */ /* 0x004fea000393ffff */
[----:B------:R0:W-:Y:S01]  /*5900*/  UTMACMDFLUSH ;  /* 0x00000000000079b7 */ /* 0x0001e20000000000 */
[----:B------:R-:W-:-:S04]  /*5910*/  DEPBAR.LE SB0, 0x0 ;  /* 0x000080000000791a */ /* 0x000fc80000000000 */
.L_x_3010:
[----:B------:R-:W-:Y:S05]  /*5920*/  BSYNC B0 ;  /* 0x0000000000007941 */ /* 0x000fea0003800000 */
.L_x_3009:
        /* <DEDUP_REMOVED lines=28> */
.L_x_3012:
        /* <DEDUP_REMOVED lines=8> */
.L_x_2977:
        /* <DEDUP_REMOVED lines=29> */
.L_x_3014:
[----:B------:R-:W-:Y:S01]  /*5d40*/  ULDC UR9, c[0x0][0x8cc] ;  /* 0x0002330000097ab9 */ /* 0x000fe20000000800 */
[----:B------:R-:W-:Y:S01]  /*5d50*/  UMOV UR7, UR8 ;  /* 0x0000000800077c82 */ /* 0x000fe20008000000 */
[----:B------:R-:W-:-:S11]  /*5d60*/  UISETP.NE.AND UP0, UPT, UR9, 0x1, UPT ;  /* 0x000000010900788c */ /* 0x000fd6000bf05270 */
[----:B------:R-:W-:Y:S02]  /*5d70*/  @UP0 ULDC.64 UR10, c[0x0][0x8d0] ;  /* 0x00023400000a0ab9 */ /* 0x000fe40000000a00 */
[----:B------:R-:W-:-:S04]  /*5d80*/  UIMAD.WIDE.U32 UR4, UR8, UR10, URZ ;  /* 0x0000000a080472a5 */ /* 0x000fc8000f8e003f */
[----:B------:R-:W-:-:S04]  /*5d90*/  @UP0 USHF.R.U32.HI UR7, URZ, UR11, UR5 ;  /* 0x0000000b3f070299 */ /* 0x000fc80008011605 */
[----:B------:R-:W-:-:S12]  /*5da0*/  UIMAD UR4, UR7, UR9, URZ ;  /* 0x00000009070472a4 */ /* 0x000fd8000f8e023f */
.L_x_3015:
        /* <DEDUP_REMOVED lines=23> */
.L_x_3016:
        /* <DEDUP_REMOVED lines=13> */
.L_x_3018:
[----:B------:R-:W-:-:S05]  /*5ff0*/  ULDC UR4, c[0x0][0x8f4] ;  /* 0x00023d0000047ab9 */ /* 0x000fca0000000800 */
.L_x_3017:
        /* <DEDUP_REMOVED lines=46> */
.L_x_3019:
        /* <DEDUP_REMOVED lines=13> */
.L_x_3020:
        /* <DEDUP_REMOVED lines=12> */
.L_x_3021:
        /* <DEDUP_REMOVED lines=54> */
.L_x_3024:
[----:B------:R-:W-:Y:S05]  /*67d0*/  BSYNC B0 ;  /* 0x0000000000007941 */ /* 0x000fea0003800000 */
.L_x_3023:
        /* <DEDUP_REMOVED lines=19> */
.L_x_3026:
[----:B------:R-:W-:Y:S05]  /*6910*/  BSYNC B0 ;  /* 0x0000000000007941 */ /* 0x000fea0003800000 */
.L_x_3025:
[----:B------:R-:W-:Y:S06]  /*6920*/  BAR.ARV 0xa, 0xa0 ;  /* 0x0282800000007b1d */ /* 0x000fec0000002000 */
[----:B------:R-:W-:Y:S04]  /*6930*/  BSSY B0, `(.L_x_3027) ;  /* 0x0000003000007945 */ /* 0x000fe80003800000 */
[----:B------:R-:W-:Y:S05]  /*6940*/  @!P0 BRA `(.L_x_3028) ;  /* 0x0000000000048947 */ /* 0x000fea0003800000 */
[----:B------:R-:W-:-:S04]  /*6950*/  DEPBAR.LE SB0, 0x0 ;  /* 0x000080000000791a */ /* 0x000fc80000000000 */
.L_x_3028:
[----:B------:R-:W-:Y:S05]  /*6960*/  BSYNC B0 ;  /* 0x0000000000007941 */ /* 0x000fea0003800000 */
.L_x_3027:
[----:B------:R-:W-:Y:S06]  /*6970*/  BAR.ARV 0xb, 0xa0 ;  /* 0x02c2800000007b1d */ /* 0x000fec0000002000 */
[----:B------:R-:W-:Y:S01]  /*6980*/  UIADD3 UR18, UR12, 0x1, URZ ;  /* 0x000000010c127890 */ /* 0x000fe2000fffe03f */
[----:B------:R-:W-:Y:S11]  /*6990*/  BRA `(.L_x_3029) ;  /* 0x0000000000047947 */ /* 0x000ff60003800000 */
.L_x_3022:
[----:B------:R-:W-:-:S05]  /*69a0*/  UMOV UR18, UR12 ;  /* 0x0000000c00127c82 */ /* 0x000fca0008000000 */
.L_x_3029:
        /* <DEDUP_REMOVED lines=22> */
.L_x_3042:
        /* <DEDUP_REMOVED lines=20> */
.L_x_3031:
[----:B------:R-:W-:Y:S05]  /*6c50*/  BSYNC B0 ;  /* 0x0000000000007941 */ /* 0x000fea0003800000 */
.L_x_3030:
        /* <DEDUP_REMOVED lines=13> */
.L_x_3033:
[----:B------:R-:W-:Y:S05]  /*6d30*/  BSYNC B0 ;  /* 0x0000000000007941 */ /* 0x000fea0003800000 */
.L_x_3032:
[----:B------:R-:W-:Y:S06]  /*6d40*/  BAR.ARV 0xa, 0xa0 ;  /* 0x0282800000007b1d */ /* 0x000fec0000002000 */
[----:B------:R-:W-:Y:S04]  /*6d50*/  BSSY B0, `(.L_x_3034) ;  /* 0x0000003000007945 */ /* 0x000fe80003800000 */
[----:B------:R-:W-:Y:S05]  /*6d60*/  @!P0 BRA `(.L_x_3035) ;  /* 0x0000000000048947 */ /* 0x000fea0003800000 */
[----:B------:R-:W-:-:S04]  /*6d70*/  DEPBAR.LE SB0, 0x0 ;  /* 0x000080000000791a */ /* 0x000fc80000000000 */
.L_x_3035:
[----:B------:R-:W-:Y:S05]  /*6d80*/  BSYNC B0 ;  /* 0x0000000000007941 */ /* 0x000fea0003800000 */
.L_x_3034:
        /* <DEDUP_REMOVED lines=13> */
.L_x_3037:
[----:B------:R-:W-:Y:S05]  /*6e60*/  BSYNC B0 ;  /* 0x0000000000007941 */ /* 0x000fea0003800000 */
.L_x_3036:
        /* <DEDUP_REMOVED lines=13> */
.L_x_3039:
[----:B------:R-:W-:Y:S05]  /*6f40*/  BSYNC B0 ;  /* 0x0000000000007941 */ /* 0x000fea0003800000 */
.L_x_3038:
[----:B------:R-:W-:Y:S01]  /*6f50*/  UIADD3 UR18, UR18, 0x2, URZ ;  /* 0x0000000212127890 */ /* 0x000fe2000fffe03f */
[----:B------:R-:W-:Y:S06]  /*6f60*/  BAR.ARV 0xa, 0xa0 ;  /* 0x0282800000007b1d */ /* 0x000fec0000002000 */
[----:B------:R-:W-:Y:S01]  /*6f70*/  UISETP.GE.AND UP0, UPT, UR18, UR7, UPT ;  /* 0x000000071200728c */ /* 0x000fe2000bf06270 */
[----:B------:R-:W-:Y:S04]  /*6f80*/  BSSY B0, `(.L_x_3040) ;  /* 0x0000003000007945 */ /* 0x000fe80003800000 */
[----:B------:R-:W-:Y:S06]  /*6f90*/  @!P0 BRA `(.L_x_3041) ;  /* 0x0000000000048947 */ /* 0x000fec0003800000 */
[----:B------:R-:W-:-:S04]  /*6fa0*/  DEPBAR.LE SB0, 0x0 ;  /* 0x000080000000791a */ /* 0x000fc80000000000 */
.L_x_3041:
[----:B------:R-:W-:Y:S05]  /*6fb0*/  BSYNC B0 ;  /* 0x0000000000007941 */ /* 0x000fea0003800000 */
.L_x_3040:
[----:B------:R-:W-:Y:S06]  /*6fc0*/  BAR.ARV 0xb, 0xa0 ;  /* 0x02c2800000007b1d */ /* 0x000fec0000002000 */
[----:B------:R-:W-:Y:S01]  /*6fd0*/  PLOP3.LUT P1, PT, PT, PT, UP0, 0x80, 0x0 ;  /* 0x000000000000781c */ /* 0x000fe20003f2f008 */
[----:B------:R-:W-:Y:S02]  /*6fe0*/  UIADD3 UR26, UR26, 0x3000, URZ ;  /* 0x000030001a1a7890 */ /* 0x000fe4000fffe03f */
[----:B------:R-:W-:-:S10]  /*6ff0*/  UIADD3 UR6, UR6, 0x3000, URZ ;  /* 0x0000300006067890 */ /* 0x000fd4000fffe03f */
[----:B------:R-:W-:Y:S05]  /*7000*/  @!P1 BRA `(.L_x_3042) ;  /* 0xfffffff800c09947 */ /* 0x000fea000383ffff */
[----:B------:R-:W-:Y:S05]  /*7010*/  BRA `(.L_x_2984) ;  /* 0x0000002c00c87947 */ /* 0x000fea0003800000 */
.L_x_3013:
        /* <DEDUP_REMOVED lines=22> */
.L_x_3043:
[----:B------:R-:W-:Y:S01]  /*7180*/  ULDC UR9, c[0x0][0x8cc] ;  /* 0x0002330000097ab9 */ /* 0x000fe20000000800 */
[----:B------:R-:W-:Y:S01]  /*7190*/  UMOV UR7, UR8 ;  /* 0x0000000800077c82 */ /* 0x000fe20008000000 */
[----:B------:R-:W-:-:S11]  /*71a0*/  UISETP.NE.AND UP0, UPT, UR9, 0x1, UPT ;  /* 0x000000010900788c */ /* 0x000fd6000bf05270 */
[----:B------:R-:W-:Y:S02]  /*71b0*/  @UP0 ULDC.64 UR10, c[0x0][0x8d0] ;  /* 0x00023400000a0ab9 */ /* 0x000fe40000000a00 */
[----:B------:R-:W-:-:S04]  /*71c0*/  UIMAD.WIDE.U32 UR4, UR8, UR10, URZ ;  /* 0x0000000a080472a5 */ /* 0x000fc8000f8e003f */
[----:B------:R-:W-:-:S04]  /*71d0*/  @UP0 USHF.R.U32.HI UR7, URZ, UR11, UR5 ;  /* 0x0000000b3f070299 */ /* 0x000fc80008011605 */
[----:B------:R-:W-:-:S12]  /*71e0*/  UIMAD UR4, UR7, UR9, URZ ;  /* 0x00000009070472a4 */ /* 0x000fd8000f8e023f */
.L_x_3044:
        /* <DEDUP_REMOVED lines=23> */
.L_x_3045:
        /* <DEDUP_REMOVED lines=14> */
.L_x_3047:
[----:B------:R-:W-:-:S05]  /*7440*/  ULDC UR4, c[0x0][0x8f4] ;  /* 0x00023d0000047ab9 */ /* 0x000fca0000000800 */
.L_x_3046:
        /* <DEDUP_REMOVED lines=60> */
.L_x_3049:
        /* <DEDUP_REMOVED lines=12> */
.L_x_3050:
[----:B------:R-:W-:Y:S05]  /*78d0*/  @!P2 BRA `(.L_x_3051) ;  /* 0x000000000014a947 */ /* 0x000fea0003800000 */
[----:B------:R-:W-:Y:S02]  /*78e0*/  IMAD.U32 R2, RZ, RZ, UR14 ;  /* 0x0000000eff027e24 */ /* 0x000fe4000f8e00ff */
[----:B------:R-:W-:-:S05]  /*78f0*/  IMAD.U32 R3, RZ, RZ, UR15 ;  /* 0x0000000fff037e24 */ /* 0x000fca000f8e00ff */
[----:B------:R-:W2:Y:S04]  /*7900*/  LDG.E R5, desc[UR46][R2.64] ;  /* 0x0000002e02057981 */ /* 0x000ea8000c1e1900 */
[----:B------:R-:W2:Y:S02]  /*7910*/  LDG.E R4, desc[UR46][R2.64+0x4] ;  /* 0x0000042e02047981 */ /* 0x000ea4000c1e1900 */
[----:B--2---:R-:W-:-:S07]  /*7920*/  IMAD.IADD R4, R4, 0x1, -R5 ;  /* 0x0000000104047824 */ /* 0x004fce00078e0a05 */
.L_x_3051:
        /* <DEDUP_REMOVED lines=62> */
.L_x_3081:
        /* <DEDUP_REMOVED lines=15> */
.L_x_3054:
        /* <DEDUP_REMOVED lines=122> */
.L_x_3065:
[----:B-123--:R-:W-:-:S04]  /*85a0*/  SHF.L.U32 R18, R10, 0x1f, RZ ;  /* 0x0000001f0a127819 */ /* 0x00efc800000006ff */
[----:B------:R-:W2:Y:S02]  /*85b0*/  SYNCS.PHASECHK.TRANS64.TRYWAIT P1, [R15+URZ+0x26840], R18 ;  /* 0x026840120f0075a7 */ /* 0x000ea4000802017f */
[----:B--2---:R-:W-:Y:S05]  /*85c0*/  @!P1 BRA `(.L_x_3057) ;  /* 0x0000001800dc9947 */ /* 0x004fea0003800000 */
.L_x_3082:
        /* <DEDUP_REMOVED lines=8> */
.L_x_3058:
        /* <DEDUP_REMOVED lines=44> */
.L_x_3083:
        /* <DEDUP_REMOVED lines=8> */
.L_x_3060:
        /* <DEDUP_REMOVED lines=44> */
.L_x_3084:
        /* <DEDUP_REMOVED lines=8> */
.L_x_3062:
        /* <DEDUP_REMOVED lines=38> */
.L_x_3086:
        /* <DEDUP_REMOVED lines=8> */
.L_x_3064:
        /* <DEDUP_REMOVED lines=44> */
.L_x_3056:
[----:B------:R-:W4:Y:S02]  /*9270*/  LDL.LU R4, [R1+0x4] ;  /* 0x0000040001047983 */ /* 0x000f240000300800 */
[----:B----4-:R-:W-:Y:S02]  /*9280*/  ISETP.NE.AND P1, PT, R4, RZ, PT ;  /* 0x000000ff0400720c */ /* 0x010fe40003f25270 */
[----:B------:R4:W5:Y:S11]  /*9290*/  LDL R4, [R1] ;  /* 0x0000000001047983 */ /* 0x0009760000100800 */
[----:B----4-:R-:W-:Y:S05]  /*92a0*/  @!P1 BRA `(.L_x_3055) ;  /* 0x0000000400949947 */ /* 0x010fea0003800000 */
[----:B------:R-:W-:-:S04]  /*92b0*/  SHF.L.U32 R12, R10, 0x1f, RZ ;  /* 0x0000001f0a0c7819 */ /* 0x000fc800000006ff */
[----:B------:R-:W4:Y:S02]  /*92c0*/  SYNCS.PHASECHK.TRANS64.TRYWAIT P1, [R15+URZ+0x26840], R12 ;  /* 0x0268400c0f0075a7 */ /* 0x000f24000802017f */
[----:B----4-:R-:W-:Y:S05]  /*92d0*/  @!P1 BRA `(.L_x_3066) ;  /* 0x0000000c00ec9947 */ /* 0x010fea0003800000 */
.L_x_3087:
        /* <DEDUP_REMOVED lines=8> */
.L_x_3067:
        /* <DEDUP_REMOVED lines=41> */
.L_x_3088:
        /* <DEDUP_REMOVED lines=8> */
.L_x_3069:
        /* <DEDUP_REMOVED lines=41> */
.L_x_3055:
[----:B------:R-:W1:Y:S01]  /*9900*/  S2R R0, SR_TID.X ;  /* 0x0000000000007919 */ /* 0x000e620000002100 */
[----:B------:R-:W-:Y:S01]  /*9910*/  IMAD R3, R16, 0x8, R15 ;  /* 0x0000000810037824 */ /* 0x000fe200078e020f */
[----:B-1----:R-:W-:Y:S02]  /*9920*/  LOP3.LUT R2, R0, 0x7f, RZ, 0xc0, !PT ;  /* 0x0000007f00027812 */ /* 0x002fe400078ec0ff */
[----:B------:R-:W-:Y:S02]  /*9930*/  SHF.L.U32 R0, R10, 0x1f, RZ ;  /* 0x0000001f0a007819 */ /* 0x000fe400000006ff */
[----:B------:R-:W-:Y:S02]  /*9940*/  ISETP.NE.AND P1, PT, R2, RZ, PT ;  /* 0x000000ff0200720c */ /* 0x000fe40003f25270 */
[----:B------:R-:W1:Y:S02]  /*9950*/  SYNCS.PHASECHK.TRANS64.TRYWAIT P0, [R3+URZ+0x26840], R0 ;  /* 0x02684000030075a7 */ /* 0x000e64000800017f */
[----:B-1----:R-:W-:Y:S09]  /*9960*/  @!P0 BRA `(.L_x_3070) ;  /* 0x0000000800708947 */ /* 0x002ff20003800000 */
.L_x_3089:
[----:B------:R-:W-:Y:S05]  /*9970*/  @P1 BRA `(.L_x_3071) ;  /* 0x0000000000181947 */ /* 0x000fea0003800000 */
[----:B------:R-:W1:Y:S01]  /*9980*/  S2R R2, SR_TID.X ;  /* 0x0000000000027919 */ /* 0x000e620000002100 */
[----:B------:R-:W-:-:S04]  /*9990*/  IMAD.MOV.U32 R0, RZ, RZ, 0x3100 ;  /* 0x00003100ff007424 */ /* 0x000fc800078e00ff */
[----:B------:R1:W-:Y:S02]  /*99a0*/  SYNCS.ARRIVE.TRANS64 RZ, [R3+URZ+0x26830], R0 ;  /* 0x0268300003ff79a7 */ /* 0x0003e4000800003f */
[----:B-1----:R-:W-:-:S13]  /*99b0*/  LOP3.LUT P0, RZ, R2, 0x1f, RZ, 0xc0, !PT ;  /* 0x0000001f02ff7812 */ /* 0x002fda000780c0ff */
[----:B------:R-:W-:Y:S05]  /*99c0*/  @!P0 BRA `(.L_x_3071) ;  /* 0x0000000000048947 */ /* 0x000fea0003800000 */
[----:B------:R-:W-:Y:S01]  /*99d0*/  BPT.TRAP 0x1 ;  /* 0x000000040000795c */ /* 0x000fe20000300000 */
.L_x_3071:
        /* <DEDUP_REMOVED lines=48> */
.L_x_3052:
[----:B------:R-:W-:Y:S05]  /*9ce0*/  BSYNC B0 ;  /* 0x0000000000007941 */ /* 0x000fea0003800000 */
.L_x_3048:
[----:B------:R-:W-:-:S03]  /*9cf0*/  UMOV UR7, 0xffffffff ;  /* 0xffffffff00077882 */ /* 0x000fc60000000000 */
[----:B------:R-:W-:Y:S05]  /*9d00*/  BRA.DIV UR7, `(.L_x_3072) ;  /* 0x00000006079c7947 */ /* 0x000fea000b800000 */
[----:B------:R-:W-:-:S13]  /*9d10*/  ELECT P6, URZ, PT ;  /* 0x00000000003f782f */ /* 0x000fda00038c0000 */
.L_x_3092:
[----:B------:R-:W-:Y:S05]  /*9d20*/  @!P6 BRA `(.L_x_2984) ;  /* 0x000000000084e947 */ /* 0x000fea0003800000 */
[----:B------:R-:W-:-:S06]  /*9d30*/  ULOP3.LUT UR7, UR38, 0x2, URZ, 0xfc, !UPT ;  /* 0x0000000226077892 */ /* 0x000fcc000f8efc3f */
[----:B------:R-:W-:-:S05]  /*9d40*/  IMAD.U32 R0, RZ, RZ, UR7 ;  /* 0x00000007ff007e24 */ /* 0x000fca000f8e00ff */
[----:B------:R-:W-:-:S13]  /*9d50*/  ISETP.NE.AND P2, PT, R0, 0x3, PT ;  /* 0x000000030000780c */ /* 0x000fda0003f45270 */
[----:B------:R-:W-:Y:S05]  /*9d60*/  @!P2 BRA `(.L_x_3073) ;  /* 0x000000000004a947 */ /* 0x000fea0003800000 */
[----:B------:R-:W-:Y:S01]  /*9d70*/  BPT.TRAP 0x1 ;  /* 0x000000040000795c */ /* 0x000fe20000300000 */
.L_x_3073:
        /* <DEDUP_REMOVED lines=15> */
.L_x_3093:
[----:B------:R-:W2:Y:S02]  /*9e70*/  SYNCS.PHASECHK.TRANS64.TRYWAIT P0, [R3+URZ], R0 ;  /* 0x00000000030075a7 */ /* 0x000ea4000800017f */
[----:B--2---:R-:W-:Y:S05]  /*9e80*/  @!P0 BRA `(.L_x_3075) ;  /* 0x0000000400708947 */ /* 0x004fea0003800000 */
.L_x_3094:
[----:B------:R-:W-:Y:S05]  /*9e90*/  @!P2 BRA `(.L_x_3076) ;  /* 0x000000000004a947 */ /* 0x000fea0003800000 */
[----:B------:R-:W-:Y:S01]  /*9ea0*/  BPT.TRAP 0x1 ;  /* 0x000000040000795c */ /* 0x000fe20000300000 */
.L_x_3076:
[----:B--2---:R-:W-:-:S04]  /*9eb0*/  VIADD R3, R8, 0x26840 ;  /* 0x0002684008037836 */ /* 0x004fc80000000000 */
[----:B------:R-:W-:-:S04]  /*9ec0*/  IMAD R5, R2, 0x8, R3 ;  /* 0x0000000802057824 */ /* 0x000fc800078e0203 */
[----:B------:R-:W2:Y:S02]  /*9ed0*/  SYNCS.PHASECHK.TRANS64.TRYWAIT P0, [R5+URZ], R4 ;  /* 0x00000004050075a7 */ /* 0x000ea4000800017f */
[----:B--2---:R-:W-:Y:S05]  /*9ee0*/  @!P0 BRA `(.L_x_3077) ;  /* 0x00000004006c8947 */ /* 0x004fea0003800000 */
.L_x_3095:
[----:B------:R-:W-:-:S07]  /*9ef0*/  IMAD R3, R6, 0x8, R3 ;  /* 0x0000000806037824 */ /* 0x000fce00078e0203 */
.L_x_3078:
[----:B---3--:R3:W4:Y:S02]  /*9f00*/  SYNCS.PHASECHK.TRANS64.TRYWAIT P0, [R3+URZ], R0 ;  /* 0x00000000030075a7 */ /* 0x008724000800017f */
[----:B----4-:R-:W-:Y:S05]  /*9f10*/  @!P0 NANOSLEEP.SYNCS 0x989680 ;  /* 0x009896800000895d */ /* 0x010fea0003900000 */
[----:B------:R-:W4:Y:S02]  /*9f20*/  @!P0 SYNCS.PHASECHK.TRANS64 P0, [R3+URZ], R0 ;  /* 0x00000000030085a7 */ /* 0x000f24000800007f */
[----:B----4-:R-:W-:Y:S05]  /*9f30*/  @!P0 BRA `(.L_x_3078) ;  /* 0xfffffffc00f08947 */ /* 0x010fea000383ffff */
.L_x_2984:
[----:B------:R-:W-:Y:S05]  /*9f40*/  BSYNC B6 ;  /* 0x0000000000067941 */ /* 0x000fea0003800000 */
.L_x_2976:
[----:B------:R-:W-:Y:S05]  /*9f50*/  EXIT ;  /* 0x000000000000794d */ /* 0x000fea0003800000 */
.L_x_2994:
[----:B------:R-:W-:Y:S02]  /*9f60*/  IMAD.MOV.U32 R13, RZ, RZ, R17 ;  /* 0x000000ffff0d7224 */ /* 0x000fe400078e0011 */
[----:B------:R-:W-:Y:S02]  /*9f70*/  IMAD.MOV.U32 R12, RZ, RZ, RZ ;  /* 0x000000ffff0c7224 */ /* 0x000fe400078e00ff */
[----:B------:R-:W-:Y:S02]  /*9f80*/  IMAD.MOV.U32 R11, RZ, RZ, 0x1f ;  /* 0x0000001fff0b7424 */ /* 0x000fe400078e00ff */
[----:B------:R-:W-:-:S07]  /*9f90*/  IMAD.MOV.U32 R15, RZ, RZ, -0x1 ;  /* 0xffffffffff0f7424 */ /* 0x000fce00078e00ff */
[----:B------:R-:W-:Y:S05]  /*9fa0*/  WARPSYNC.COLLECTIVE R15, `(.L_x_3079) ;  /* 0x000000000f087348 */ /* 0x000fea0003c00000 */
[----:B------:R1:W2:Y:S02]  /*9fb0*/  SHFL.IDX P6, R14, R13, R12, R11 ;  /* 0x0000000c0d0e7389 */ /* 0x0002a400000c000b */
[----:B-12---:R-:W-:Y:S01]  /*9fc0*/  ENDCOLLECTIVE ;  /* 0x000000000000791b */ /* 0x006fe20003800000 */
.L_x_3079:
[----:B------:R-:W-:Y:S05]  /*9fd0*/  BRA `(.L_x_3080) ;  /* 0xffffff7400cc7947 */ /* 0x000fea000383ffff */
.L_x_2996:
[----:B--2---:R2:W3:Y:S02]  /*9fe0*/  SYNCS.PHASECHK.TRANS64.TRYWAIT P0, [R235+URZ+0x26800], R4 ;  /* 0x02680004eb0075a7 */ /* 0x0044e4000800017f */
[----:B---3--:R-:W-:Y:S05]  /*9ff0*/  @!P0 NANOSLEEP.SYNCS 0x989680 ;  /* 0x009896800000895d */ /* 0x008fea0003900000 */
[----:B------:R-:W3:Y:S02]  /*a000*/  @!P0 SYNCS.PHASECHK.TRANS64 P0, [R235+URZ+0x26800], R4 ;  /* 0x02680004eb0085a7 */ /* 0x000ee4000800007f */
[----:B---3--:R-:W-:Y:S05]  /*a010*/  @!P0 BRA `(.L_x_2996) ;  /* 0xfffffffc00f08947 */ /* 0x008fea000383ffff */
[----:B------:R-:W-:Y:S05]  /*a020*/  BRA `(.L_x_2995) ;  /* 0xffffff7400f47947 */ /* 0x000fea000383ffff */
.L_x_3001:
[----:B--2---:R-:W-:-:S04]  /*a030*/  IMAD.U32 R5, RZ, RZ, UR8 ;  /* 0x00000008ff057e24 */ /* 0x004fc8000f8e00ff */
[----:B------:R2:W3:Y:S03]  /*a040*/  SYNCS.PHASECHK.TRANS64.TRYWAIT P1, [R5+URZ+0x26810], R120 ;  /* 0x02681078050075a7 */ /* 0x0004e6000802017f */
[----:B---3--:R-:W-:Y:S05]  /*a050*/  @!P1 NANOSLEEP.SYNCS 0x989680 ;  /* 0x009896800000995d */ /* 0x008fea0003900000 */
[----:B------:R-:W3:Y:S02]  /*a060*/  @!P1 SYNCS.PHASECHK.TRANS64 P1, [R5+URZ+0x26810], R120 ;  /* 0x02681078050095a7 */ /* 0x000ee4000802007f */
[----:B---3--:R-:W-:Y:S05]  /*a070*/  @!P1 BRA `(.L_x_3001) ;  /* 0xfffffffc00ec9947 */ /* 0x008fea000383ffff */
[----:B------:R-:W-:Y:S05]  /*a080*/  BRA `(.L_x_3000) ;  /* 0xffffff8000487947 */ /* 0x000fea000383ffff */
.L_x_3005:
[----:B------:R-:W-:-:S04]  /*a090*/  IMAD.U32 R121, RZ, RZ, UR8 ;  /* 0x00000008ff797e24 */ /* 0x000fc8000f8e00ff */
[----:B------:R1:W1:Y:S03]  /*a0a0*/  SYNCS.PHASECHK.TRANS64.TRYWAIT P1, [R121+URZ+0x26830], R120 ;  /* 0x02683078790075a7 */ /* 0x000266000802017f */
[----:B-1----:R-:W-:Y:S05]  /*a0b0*/  @!P1 NANOSLEEP.SYNCS 0x989680 ;  /* 0x009896800000995d */ /* 0x002fea0003900000 */
[----:B------:R-:W1:Y:S02]  /*a0c0*/  @!P1 SYNCS.PHASECHK.TRANS64 P1, [R121+URZ+0x26830], R120 ;  /* 0x02683078790095a7 */ /* 0x000e64000802007f */
[----:B-1----:R-:W-:Y:S05]  /*a0d0*/  @!P1 BRA `(.L_x_3005) ;  /* 0xfffffffc00ec9947 */ /* 0x002fea000383ffff */
[----:B------:R-:W-:Y:S05]  /*a0e0*/  BRA `(.L_x_3004) ;  /* 0xffffff88000c7947 */ /* 0x000fea000383ffff */
.L_x_3053:
[----:B-1----:R1:W2:Y:S02]  /*a0f0*/  SYNCS.PHASECHK.TRANS64.TRYWAIT P0, [R15+URZ+0x26820], R2 ;  /* 0x026820020f0075a7 */ /* 0x0022a4000800017f */
[----:B--2---:R-:W-:Y:S05]  /*a100*/  @!P0 NANOSLEEP.SYNCS 0x989680 ;  /* 0x009896800000895d */ /* 0x004fea0003900000 */
[----:B------:R-:W2:Y:S02]  /*a110*/  @!P0 SYNCS.PHASECHK.TRANS64 P0, [R15+URZ+0x26820], R2 ;  /* 0x026820020f0085a7 */ /* 0x000ea4000800007f */
[----:B--2---:R-:W-:Y:S05]  /*a120*/  @!P0 BRA `(.L_x_3053) ;  /* 0xfffffffc00f08947 */ /* 0x004fea000383ffff */
[----:B------:R-:W-:Y:S05]  /*a130*/  BRA `(.L_x_3081) ;  /* 0xffffffd800f47947 */ /* 0x000fea000383ffff */
.L_x_3057:
[----:B--2---:R2:W3:Y:S02]  /*a140*/  SYNCS.PHASECHK.TRANS64.TRYWAIT P1, [R15+URZ+0x26840], R18 ;  /* 0x026840120f0075a7 */ /* 0x0044e4000802017f */
[----:B---3--:R-:W-:Y:S05]  /*a150*/  @!P1 NANOSLEEP.SYNCS 0x989680 ;  /* 0x009896800000995d */ /* 0x008fea0003900000 */
[----:B------:R-:W3:Y:S02]  /*a160*/  @!P1 SYNCS.PHASECHK.TRANS64 P1, [R15+URZ+0x26840], R18 ;  /* 0x026840120f0095a7 */ /* 0x000ee4000802007f */
[----:B---3--:R-:W-:Y:S05]  /*a170*/  @!P1 BRA `(.L_x_3057) ;  /* 0xfffffffc00f09947 */ /* 0x008fea000383ffff */
[----:B------:R-:W-:Y:S05]  /*a180*/  BRA `(.L_x_3082) ;  /* 0xffffffe400107947 */ /* 0x000fea000383ffff */
.L_x_3059:
[----:B-1----:R1:W3:Y:S02]  /*a190*/  SYNCS.PHASECHK.TRANS64.TRYWAIT P1, [R15+URZ+0x26828], R18 ;  /* 0x026828120f0075a7 */ /* 0x0022e4000802017f */
[----:B---3--:R-:W-:Y:S05]  /*a1a0*/  @!P1 NANOSLEEP.SYNCS 0x989680 ;  /* 0x009896800000995d */ /* 0x008fea0003900000 */
[----:B------:R-:W3:Y:S02]  /*a1b0*/  @!P1 SYNCS.PHASECHK.TRANS64 P1, [R15+URZ+0x26828], R18 ;  /* 0x026828120f0095a7 */ /* 0x000ee4000802007f */
[----:B---3--:R-:W-:Y:S05]  /*a1c0*/  @!P1 BRA `(.L_x_3059) ;  /* 0xfffffffc00f09947 */ /* 0x008fea000383ffff */
[----:B------:R-:W-:Y:S05]  /*a1d0*/  BRA `(.L_x_3083) ;  /* 0xffffffe400cc7947 */ /* 0x000fea000383ffff */
.L_x_3061:
[----:B---3--:R3:W4:Y:S02]  /*a1e0*/  SYNCS.PHASECHK.TRANS64.TRYWAIT P1, [R15+URZ+0x26848], R18 ;  /* 0x026848120f0075a7 */ /* 0x008724000802017f */
[----:B----4-:R-:W-:Y:S05]  /*a1f0*/  @!P1 NANOSLEEP.SYNCS 0x989680 ;  /* 0x009896800000995d */ /* 0x010fea0003900000 */
[----:B------:R-:W4:Y:S02]  /*a200*/  @!P1 SYNCS.PHASECHK.TRANS64 P1, [R15+URZ+0x26848], R18 ;  /* 0x026848120f0095a7 */ /* 0x000f24000802007f */
[----:B----4-:R-:W-:Y:S05]  /*a210*/  @!P1 BRA `(.L_x_3061) ;  /* 0xfffffffc00f09947 */ /* 0x010fea000383ffff */
[----:B------:R-:W-:Y:S05]  /*a220*/  BRA `(.L_x_3084) ;  /* 0xffffffe800887947 */ /* 0x000fea000383ffff */
.L_x_3063:
[----:B------:R-:W-:-:S07]  /*a230*/  SHF.L.U32 R4, R10, 0x1f, RZ ;  /* 0x0000001f0a047819 */ /* 0x000fce00000006ff */
.L_x_3085:
[----:B----4-:R4:W1:Y:S02]  /*a240*/  SYNCS.PHASECHK.TRANS64.TRYWAIT P1, [R15+URZ+0x26820], R4 ;  /* 0x026820040f0075a7 */ /* 0x010864000802017f */
[----:B-1----:R-:W-:Y:S05]  /*a250*/  @!P1 NANOSLEEP.SYNCS 0x989680 ;  /* 0x009896800000995d */ /* 0x002fea0003900000 */
[----:B------:R-:W1:Y:S02]  /*a260*/  @!P1 SYNCS.PHASECHK.TRANS64 P1, [R15+URZ+0x26820], R4 ;  /* 0x026820040f0095a7 */ /* 0x000e64000802007f */
[----:B-1----:R-:W-:Y:S05]  /*a270*/  @!P1 BRA `(.L_x_3085) ;  /* 0xfffffffc00f09947 */ /* 0x002fea000383ffff */
[----:B------:R-:W-:Y:S05]  /*a280*/  BRA `(.L_x_3086) ;  /* 0xffffffec00287947 */ /* 0x000fea000383ffff */
.L_x_3066:
[----:B----4-:R4:W1:Y:S02]  /*a290*/  SYNCS.PHASECHK.TRANS64.TRYWAIT P1, [R15+URZ+0x26840], R12 ;  /* 0x0268400c0f0075a7 */ /* 0x010864000802017f */
[----:B-1----:R-:W-:Y:S05]  /*a2a0*/  @!P1 NANOSLEEP.SYNCS 0x989680 ;  /* 0x009896800000995d */ /* 0x002fea0003900000 */
[----:B------:R-:W1:Y:S02]  /*a2b0*/  @!P1 SYNCS.PHASECHK.TRANS64 P1, [R15+URZ+0x26840], R12 ;  /* 0x0268400c0f0095a7 */ /* 0x000e64000802007f */
[----:B-1----:R-:W-:Y:S05]  /*a2c0*/  @!P1 BRA `(.L_x_3066) ;  /* 0xfffffffc00f09947 */ /* 0x002fea000383ffff */
[----:B------:R-:W-:Y:S05]  /*a2d0*/  BRA `(.L_x_3087) ;  /* 0xfffffff000007947 */ /* 0x000fea000383ffff */
.L_x_3068:
[----:B-1----:R1:W2:Y:S02]  /*a2e0*/  SYNCS.PHASECHK.TRANS64.TRYWAIT P1, [R15+URZ+0x26828], R12 ;  /* 0x0268280c0f0075a7 */ /* 0x0022a4000802017f */
[----:B--2---:R-:W-:Y:S05]  /*a2f0*/  @!P1 NANOSLEEP.SYNCS 0x989680 ;  /* 0x009896800000995d */ /* 0x004fea0003900000 */
[----:B------:R-:W2:Y:S02]  /*a300*/  @!P1 SYNCS.PHASECHK.TRANS64 P1, [R15+URZ+0x26828], R12 ;  /* 0x0268280c0f0095a7 */ /* 0x000ea4000802007f */
[----:B--2---:R-:W-:Y:S05]  /*a310*/  @!P1 BRA `(.L_x_3068) ;  /* 0xfffffffc00f09947 */ /* 0x004fea000383ffff */
[----:B------:R-:W-:Y:S05]  /*a320*/  BRA `(.L_x_3088) ;  /* 0xfffffff000b07947 */ /* 0x000fea000383ffff */
.L_x_3070:
[----:B------:R1:W1:Y:S02]  /*a330*/  SYNCS.PHASECHK.TRANS64.TRYWAIT P0, [R3+URZ+0x26840], R0 ;  /* 0x02684000030075a7 */ /* 0x000264000800017f */
[----:B-1----:R-:W-:Y:S05]  /*a340*/  @!P0 NANOSLEEP.SYNCS 0x989680 ;  /* 0x009896800000895d */ /* 0x002fea0003900000 */
[----:B------:R-:W1:Y:S02]  /*a350*/  @!P0 SYNCS.PHASECHK.TRANS64 P0, [R3+URZ+0x26840], R0 ;  /* 0x02684000030085a7 */ /* 0x000e64000800007f */
[----:B-1----:R-:W-:Y:S05]  /*a360*/  @!P0 BRA `(.L_x_3070) ;  /* 0xfffffffc00f08947 */ /* 0x002fea000383ffff */
[----:B------:R-:W-:Y:S05]  /*a370*/  BRA `(.L_x_3089) ;  /* 0xfffffff4007c7947 */ /* 0x000fea000383ffff */
.L_x_3072:
[----:B------:R-:W-:Y:S01]  /*a380*/  BSSY B0, `(.L_x_3090) ;  /* 0x0000006000007945 */ /* 0x000fe20003800000 */
[----:B------:R-:W-:-:S07]  /*a390*/  IMAD.MOV.U32 R15, RZ, RZ, -0x1 ;  /* 0xffffffffff0f7424 */ /* 0x000fce00078e00ff */
[----:B------:R-:W-:Y:S05]  /*a3a0*/  WARPSYNC.COLLECTIVE R15, `(.L_x_3091) ;  /* 0x000000000f0c7348 */ /* 0x000fea0003c00000 */
[----:B------:R-:W-:Y:S02]  /*a3b0*/  ELECT P6, UR62, PT ;  /* 0x00000000003e782f */ /* 0x000fe400038c0000 */
[----:B------:R-:W-:Y:S01]  /*a3c0*/  MOV R14, UR62 ;  /* 0x0000003e000e7c02 */ /* 0x000fe20008000f00 */
[----:B------:R-:W-:Y:S10]  /*a3d0*/  ENDCOLLECTIVE ;  /* 0x000000000000791b */ /* 0x000ff40003800000 */
.L_x_3091:
[----:B------:R-:W-:Y:S05]  /*a3e0*/  BSYNC B0 ;  /* 0x0000000000007941 */ /* 0x000fea0003800000 */
.L_x_3090:
[----:B------:R-:W-:Y:S05]  /*a3f0*/  BRA `(.L_x_3092) ;  /* 0xfffffff800487947 */ /* 0x000fea000383ffff */
.L_x_3074:
[----:B-1----:R1:W2:Y:S02]  /*a400*/  SYNCS.PHASECHK.TRANS64.TRYWAIT P0, [R7+URZ], R4 ;  /* 0x00000004070075a7 */ /* 0x0022a4000800017f */
[----:B--2---:R-:W-:Y:S05]  /*a410*/  @!P0 NANOSLEEP.SYNCS 0x989680 ;  /* 0x009896800000895d */ /* 0x004fea0003900000 */
[----:B------:R-:W2:Y:S02]  /*a420*/  @!P0 SYNCS.PHASECHK.TRANS64 P0, [R7+URZ], R4 ;  /* 0x00000004070085a7 */ /* 0x000ea4000800007f */
[----:B--2---:R-:W-:Y:S05]  /*a430*/  @!P0 BRA `(.L_x_3074) ;  /* 0xfffffffc00f08947 */ /* 0x004fea000383ffff */
[----:B------:R-:W-:Y:S05]  /*a440*/  BRA `(.L_x_3093) ;  /* 0xfffffff800887947 */ /* 0x000fea000383ffff */
.L_x_3075:
[----:B--2---:R2:W3:Y:S02]  /*a450*/  SYNCS.PHASECHK.TRANS64.TRYWAIT P0, [R3+URZ], R0 ;  /* 0x00000000030075a7 */ /* 0x0044e4000800017f */
[----:B---3--:R-:W-:Y:S05]  /*a460*/  @!P0 NANOSLEEP.SYNCS 0x989680 ;  /* 0x009896800000895d */ /* 0x008fea0003900000 */
[----:B------:R-:W3:Y:S02]  /*a470*/  @!P0 SYNCS.PHASECHK.TRANS64 P0, [R3+URZ], R0 ;  /* 0x00000000030085a7 */ /* 0x000ee4000800007f */
[----:B---3--:R-:W-:Y:S05]  /*a480*/  @!P0 BRA `(.L_x_3075) ;  /* 0xfffffffc00f08947 */ /* 0x008fea000383ffff */
[----:B------:R-:W-:Y:S05]  /*a490*/  BRA `(.L_x_3094) ;  /* 0xfffffff8007c7947 */ /* 0x000fea000383ffff */
.L_x_3077:
[----:B--2---:R2:W3:Y:S02]  /*a4a0*/  SYNCS.PHASECHK.TRANS64.TRYWAIT P0, [R5+URZ], R4 ;  /* 0x00000004050075a7 */ /* 0x0044e4000800017f */
[----:B---3--:R-:W-:Y:S05]  /*a4b0*/  @!P0 NANOSLEEP.SYNCS 0x989680 ;  /* 0x009896800000895d */ /* 0x008fea0003900000 */
[----:B------:R-:W3:Y:S02]  /*a4c0*/  @!P0 SYNCS.PHASECHK.TRANS64 P0, [R5+URZ], R4 ;  /* 0x00000004050085a7 */ /* 0x000ee4000800007f */
[----:B---3--:R-:W-:Y:S05]  /*a4d0*/  @!P0 BRA `(.L_x_3077) ;  /* 0xfffffffc00f08947 */ /* 0x008fea000383ffff */
[----:B------:R-:W-:Y:S05]  /*a4e0*/  BRA `(.L_x_3095) ;  /* 0xfffffff800807947 */ /* 0x000fea000383ffff */
.L_x_3096:
        /* <DEDUP_REMOVED lines=9> */
.L_x_3316:


//--------------------- .text._ZN7cutlass13device_kernelIN5flash32FlashAttnBwdPostprocessConvertdQIN4cute5tupleIJNS3_1CILi128EEENS5_ILi96EEEEEENS_10bfloat16_tEfNS_4arch4Sm90ELi256ENS3_8TiledMMAINS3_8MMA_AtomIJNS3_4SM904GMMA27MMA_64x96x16_F32BF16BF16_RSILNSF_5MajorE0ELSH_1ELNSF_7ScaleInE1ELSI_1EEEEEENS3_6LayoutINS4_IJNS5_ILi2EEENS5_ILi1EEESN_EEENS4_IJSN_NS5_ILi0EEESP_EEEEENS4_IJNS3_10UnderscoreESS_SS_EEEEELb0EEEEEvNT_6ParamsE --------------------------
	.section	.text._ZN7cutlass13device_kernelIN5flash32FlashAttnBwdPostprocessConvertdQIN4cute5tupleIJNS3_1CILi128EEENS5_ILi96EEEEEENS_10bfloat16_tEfNS_4arch4Sm90ELi256ENS3_8TiledMMAINS3_8MMA_AtomIJNS3_4SM904GMMA27MMA_64x96x16_F32BF16BF16_RSILNSF_5MajorE0ELSH_1ELNSF_7ScaleInE1ELSI_1EEEEEENS3_6LayoutINS4_IJNS5_ILi2EEENS5_ILi1EEESN_EEENS4_IJSN_NS5_ILi0EEESP_EEEEENS4_IJNS3_10UnderscoreESS_SS_EEEEELb0EEEEEvNT_6ParamsE,"ax",@progbits
	.align	128
.text._ZN7cutlass13device_kernelIN5flash32FlashAttnBwdPostprocessConvertdQIN4cute5tupleIJNS3_1CILi128EEENS5_ILi96EEEEEENS_10bfloat16_tEfNS_4arch4Sm90ELi256ENS3_8TiledMMAINS3_8MMA_AtomIJNS3_4SM904GMMA27MMA_64x96x16_F32BF16BF16_RSILNSF_5MajorE0ELSH_1ELNSF_7ScaleInE1ELSI_1EEEEEENS3_6LayoutINS4_IJNS5_ILi2EEENS5_ILi1EEESN_EEENS4_IJSN_NS5_ILi0EEESP_EEEEENS4_IJNS3_10UnderscoreESS_SS_EEEEELb0EEEEEvNT_6ParamsE:
        .type           _ZN7cutlass13device_kernelIN5flash32FlashAttnBwdPostprocessConvertdQIN4cute5tupleIJNS3_1CILi128EEENS5_ILi96EEEEEENS_10bfloat16_tEfNS_4arch4Sm90ELi256ENS3_8TiledMMAINS3_8MMA_AtomIJNS3_4SM904GMMA27MMA_64x96x16_F32BF16BF16_RSILNSF_5MajorE0ELSH_1ELNSF_7ScaleInE1ELSI_1EEEEEENS3_6LayoutINS4_IJNS5_ILi2EEENS5_ILi1EEESN_EEENS4_IJSN_NS5_ILi0EEESP_EEEEENS4_IJNS3_10UnderscoreESS_SS_EEEEELb0EEEEEvNT_6ParamsE,@function
        .size           _ZN7cutlass13device_kernelIN5flash32FlashAttnBwdPostprocessConvertdQIN4cute5tupleIJNS3_1CILi128EEENS5_ILi96EEEEEENS_10bfloat16_tEfNS_4arch4Sm90ELi256ENS3_8TiledMMAINS3_8MMA_AtomIJNS3_4SM904GMMA27MMA_64x96x16_F32BF16BF16_RSILNSF_5MajorE0ELSH_1ELNSF_7ScaleInE1ELSI_1EEEEEENS3_6LayoutINS4_IJNS5_ILi2EEENS5_ILi1EEESN_EEENS4_IJSN_NS5_ILi0EEESP_EEEEENS4_IJNS3_10UnderscoreESS_SS_EEEEELb0EEEEEvNT_6ParamsE,(.L_x_3317 - _ZN7cutlass13device_kernelIN5flash32FlashAttnBwdPostprocessConvertdQIN4cute5tupleIJNS3_1CILi128EEENS5_ILi96EEEEEENS_10bfloat16_tEfNS_4arch4Sm90ELi256ENS3_8TiledMMAINS3_8MMA_AtomIJNS3_4SM904GMMA27MMA_64x96x16_F32BF16BF16_RSILNSF_5MajorE0ELSH_1ELNSF_7ScaleInE1ELSI_1EEEEEENS3_6LayoutINS4_IJNS5_ILi2EEENS5_ILi1EEESN_EEENS4_IJSN_NS5_ILi0EEESP_EEEEENS4_IJNS3_10UnderscoreESS_SS_EEEEELb0EEEEEvNT_6ParamsE)
        .other          _ZN7cutlass13device_kernelIN5flash32FlashAttnBwdPostprocessConvertdQIN4cute5tupleIJNS3_1CILi128EEENS5_ILi96EEEEEENS_10bfloat16_tEfNS_4arch4Sm90ELi256ENS3_8TiledMMAINS3_8MMA_AtomIJNS3_4SM904GMMA27MMA_64x96x16_F32BF16BF16_RSILNSF_5MajorE0ELSH_1ELNSF_7ScaleInE1ELSI_1EEEEEENS3_6LayoutINS4_IJNS5_ILi2EEENS5_ILi1EEESN_EEENS4_IJSN_NS5_ILi0EEESP_EEEEENS4_IJNS3_10UnderscoreESS_SS_EEEEELb0EEEEEvNT_6ParamsE,@"STO_CUDA_ENTRY STV_DEFAULT"
_ZN7cutlass13device_kernelIN5flash32FlashAttnBwdPostprocessConvertdQIN4cute5tupleIJNS3_1CILi128EEENS5_ILi96EEEEEENS_10bfloat16_tEfNS_4arch4Sm90ELi256ENS3_8TiledMMAINS3_8MMA_AtomIJNS3_4SM904GMMA27MMA_64x96x16_F32BF16BF16_RSILNSF_5MajorE0ELSH_1ELNSF_7ScaleInE1ELSI_1EEEEEENS3_6LayoutINS4_IJNS5_ILi2EEENS5_ILi1EEESN_EEENS4_IJSN_NS5_ILi0EEESP_EEEEENS4_IJNS3_10UnderscoreESS_SS_EEEEELb0EEEEEvNT_6ParamsE:
[----:B------:R-:W-:Y:S08]  /*0000*/  LDC R1, c[0x0][0x28] ;  /* 0x00000a00ff017b82 */ /* 0x000ff00000000800 */
[----:B------:R-:W0:Y:S01]  /*0010*/  LDC.64 R4, c[0x0][0x278] ;  /* 0x00009e00ff047b82 */ /* 0x000e220000000a00 */
[----:B------:R-:W1:Y:S01]  /*0020*/  S2R R13, SR_CTAID.Z ;  /* 0x00000000000d7919 */ /* 0x000e620000002700 */
[----:B------:R-:W-:-:S06]  /*0030*/  ULDC.64 UR8, c[0x0][0x208] ;  /* 0x0000820000087ab9 */ /* 0x000fcc0000000a00 */
[----:B------:R-:W2:Y:S08]  /*0040*/  LDC.64 R6, c[0x0][0x270] ;  /* 0x00009c00ff067b82 */ /* 0x000eb00000000a00 */
[----:B------:R-:W1:Y:S01]  /*0050*/  LDC.64 R2, c[0x0][0x270] ;  /* 0x00009c00ff027b82 */ /* 0x000e620000000a00 */
[----:B0-----:R-:W-:-:S04]  /*0060*/  ISETP.NE.U32.AND P2, PT, R4, RZ, PT ;  /* 0x000000ff0400720c */ /* 0x001fc80003f45070 */
[----:B------:R-:W-:Y:S02]  /*0070*/  ISETP.NE.AND.EX P2, PT, R5, RZ, PT, P2 ;  /* 0x000000ff0500720c */ /* 0x000fe40003f45320 */
[----:B--2---:R-:W-:-:S04]  /*0080*/  ISETP.NE.U32.AND P1, PT, R6, RZ, PT ;  /* 0x000000ff0600720c */ /* 0x004fc80003f25070 */
[----:B------:R-:W-:Y:S01]  /*0090*/  ISETP.NE.AND.EX P1, PT, R7, RZ, PT, P1 ;  /* 0x000000ff0700720c */ /* 0x000fe20003f25310 */
[----:B------:R-:W-:Y:S01]  /*00a0*/  ULDC UR4, c[0x0][0x240] ;  /* 0x0000900000047ab9 */ /* 0x000fe20000000800 */
[----:B-1----:R-:W-:-:S05]  /*00b0*/  IMAD.WIDE R2, R13, 0x4, R2 ;  /* 0x000000040d027825 */ /* 0x002fca00078e0202 */
[----:B------:R-:W0:Y:S01]  /*00c0*/  @P2 LDC.64 R4, c[0x0][0x278] ;  /* 0x00009e00ff042b82 */ /* 0x000e220000000a00 */
[----:B------:R-:W-:-:S05]  /*00d0*/  IMAD.U32 R8, RZ, RZ, UR4 ;  /* 0x00000004ff087e24 */ /* 0x000fca000f8e00ff */
[----:B------:R1:W5:Y:S01]  /*00e0*/  @P1 LDG.E R9, desc[UR8][R2.64] ;  /* 0x0000000802091981 */ /* 0x000362000c1e1900 */
[----:B0-----:R-:W-:-:S05]  /*00f0*/  @P2 IMAD.WIDE R4, R13, 0x4, R4 ;  /* 0x000000040d042825 */ /* 0x001fca00078e0204 */
[----:B------:R1:W5:Y:S01]  /*0100*/  @P2 LDG.E R8, desc[UR8][R4.64] ;  /* 0x0000000804082981 */ /* 0x000362000c1e1900 */
[----:B------:R-:W-:Y:S01]  /*0110*/  ISETP.NE.U32.AND P0, PT, R6, RZ, PT ;  /* 0x000000ff0600720c */ /* 0x000fe20003f05070 */
[----:B------:R-:W0:Y:S03]  /*0120*/  S2R R66, SR_CTAID.X ;  /* 0x0000000000427919 */ /* 0x000e260000002500 */
[----:B------:R-:W-:Y:S01]  /*0130*/  ISETP.NE.AND.EX P0, PT, R7, RZ, PT, P0 ;  /* 0x000000ff0700720c */ /* 0x000fe20003f05300 */
[----:B0-----:R-:W-:Y:S01]  /*0140*/  IMAD.SHL.U32 R11, R66, 0x80, RZ ;  /* 0x00000080420b7824 */ /* 0x001fe200078e00ff */
[----:B-1----:R-:W-:Y:S11]  /*0150*/  @P2 BRA `(.L_x_3097) ;  /* 0x0000000000102947 */ /* 0x002ff60003800000 */
[----:B------:R-:W-:Y:S05]  /*0160*/  @!P1 BRA `(.L_x_3097) ;  /* 0x00000000000c9947 */ /* 0x000fea0003800000 */
[----:B------:R-:W2:Y:S04]  /*0170*/  LDG.E R5, desc[UR8][R2.64] ;  /* 0x0000000802057981 */ /* 0x000ea8000c1e1900 */
[----:B-----5:R-:W2:Y:S02]  /*0180*/  LDG.E R8, desc[UR8][R2.64+0x4] ;  /* 0x0000040802087981 */ /* 0x020ea4000c1e1900 */
[----:B--2---:R-:W-:-:S07]  /*0190*/  IMAD.IADD R8, R8, 0x1, -R5 ;  /* 0x0000000108087824 */ /* 0x004fce00078e0a05 */
.L_x_3097:
[----:B-----5:R-:W-:-:S13]  /*01a0*/  ISETP.LE.AND P2, PT, R8, R11, PT ;  /* 0x0000000b0800720c */ /* 0x020fda0003f43270 */
[----:B------:R-:W-:Y:S05]  /*01b0*/  @P0 EXIT P2 ;  /* 0x000000000000094d */ /* 0x000fea0001000000 */
[----:B------:R-:W0:Y:S01]  /*01c0*/  S2R R0, SR_CTAID.Y ;  /* 0x0000000000007919 */ /* 0x000e220000002600 */
[----:B------:R-:W-:Y:S01]  /*01d0*/  @P1 IMAD R2, R13, 0x80, R9 ;  /* 0x000000800d021824 */ /* 0x000fe200078e0209 */
[----:B------:R-:W1:Y:S01]  /*01e0*/  LDC.64 R14, c[0x0][0x228] ;  /* 0x00008a00ff0e7b82 */ /* 0x000e620000000a00 */
[----:B------:R-:W-:Y:S01]  /*01f0*/  CS2R R4, SRZ ;  /* 0x0000000000047805 */ /* 0x000fe2000001ff00 */
[----:B------:R-:W2:Y:S01]  /*0200*/  S2R R68, SR_TID.X ;  /* 0x0000000000447919 */ /* 0x000ea20000002100 */
[----:B------:R-:W-:Y:S01]  /*0210*/  IMAD R7, R66, 0x3000, RZ ;  /* 0x0000300042077824 */ /* 0x000fe200078e02ff */
[----:B------:R-:W-:Y:S01]  /*0220*/  @P1 SHF.R.S32.HI R3, RZ, 0x1f, R2 ;  /* 0x0000001fff031819 */ /* 0x000fe20000011402 */
[----:B------:R-:W-:Y:S01]  /*0230*/  BSSY B0, `(.L_x_3098) ;  /* 0x0000030000007945 */ /* 0x000fe20003800000 */
[----:B------:R-:W3:Y:S02]  /*0240*/  S2R R21, SR_CgaCtaId ;  /* 0x0000000000157919 */ /* 0x000ee40000008800 */
[----:B------:R-:W-:Y:S01]  /*0250*/  @P1 LEA.HI R3, R3, R2, RZ, 0x7 ;  /* 0x0000000203031211 */ /* 0x000fe200078f38ff */
[----:B------:R-:W4:Y:S03]  /*0260*/  LDC.64 R16, c[0x0][0x230] ;  /* 0x00008c00ff107b82 */ /* 0x000f260000000a00 */
[----:B------:R-:W-:-:S05]  /*0270*/  @P1 SHF.R.S32.HI R3, RZ, 0x7, R3 ;  /* 0x00000007ff031819 */ /* 0x000fca0000011403 */
[----:B------:R-:W-:Y:S01]  /*0280*/  @P1 IMAD R3, R3, 0x3000, RZ ;  /* 0x0000300003031824 */ /* 0x000fe200078e02ff */
[----:B------:R-:W5:Y:S03]  /*0290*/  LDC.64 R18, c[0x0][0x210] ;  /* 0x00008400ff127b82 */ /* 0x000f660000000a00 */
[--C-:B------:R-:W-:Y:S01]  /*02a0*/  @P1 IMAD.MOV.U32 R4, RZ, RZ, R3.reuse ;  /* 0x000000ffff041224 */ /* 0x100fe200078e0003 */
[----:B------:R-:W-:-:S04]  /*02b0*/  @P1 SHF.R.S32.HI R5, RZ, 0x1f, R3 ;  /* 0x0000001fff051819 */ /* 0x000fc80000011403 */
[C---:B------:R-:W-:Y:S02]  /*02c0*/  IADD3 R6, P2, R7.reuse, R4, RZ ;  /* 0x0000000407067210 */ /* 0x040fe40007f5e0ff */
[----:B0-----:R-:W-:Y:S02]  /*02d0*/  SHF.R.S32.HI R3, RZ, 0x1f, R0 ;  /* 0x0000001fff037819 */ /* 0x001fe40000011400 */
[----:B------:R-:W-:Y:S02]  /*02e0*/  LEA.HI.X.SX32 R7, R7, R5, 0x1, P2 ;  /* 0x0000000507077211 */ /* 0x000fe400010f0eff */
[----:B------:R-:W-:Y:S01]  /*02f0*/  SHF.R.S32.HI R5, RZ, 0x1f, R13 ;  /* 0x0000001fff057819 */ /* 0x000fe2000001140d */
[-C--:B-1----:R-:W-:Y:S02]  /*0300*/  IMAD R2, R3, R14.reuse, RZ ;  /* 0x0000000e03027224 */ /* 0x082fe400078e02ff */
[----:B------:R-:W-:Y:S01]  /*0310*/  IMAD.WIDE.U32 R6, R0, R14, R6 ;  /* 0x0000000e00067225 */ /* 0x000fe200078e0006 */
[----:B------:R-:W-:-:S03]  /*0320*/  SEL R5, R5, RZ, !P0 ;  /* 0x000000ff05057207 */ /* 0x000fc60004000000 */
[----:B------:R-:W-:Y:S01]  /*0330*/  IMAD R15, R0, R15, R2 ;  /* 0x0000000f000f7224 */ /* 0x000fe200078e0202 */
[----:B------:R-:W-:Y:S01]  /*0340*/  SEL R2, R13, RZ, !P0 ;  /* 0x000000ff0d027207 */ /* 0x000fe20004000000 */
[-C--:B----4-:R-:W-:Y:S01]  /*0350*/  IMAD R4, R5, R16.reuse, RZ ;  /* 0x0000001005047224 */ /* 0x090fe200078e02ff */
[----:B--2---:R-:W-:Y:S02]  /*0360*/  ISETP.NE.AND P0, PT, R68, RZ, PT ;  /* 0x000000ff4400720c */ /* 0x004fe40003f05270 */
[----:B------:R-:W-:Y:S01]  /*0370*/  IADD3 R7, R7, R15, RZ ;  /* 0x0000000f07077210 */ /* 0x000fe20007ffe0ff */
[C---:B------:R-:W-:Y:S02]  /*0380*/  IMAD R13, R2.reuse, R17, R4 ;  /* 0x00000011020d7224 */ /* 0x040fe400078e0204 */
[----:B------:R-:W-:-:S04]  /*0390*/  IMAD.WIDE.U32 R6, R2, R16, R6 ;  /* 0x0000001002067225 */ /* 0x000fc800078e0006 */
[----:B------:R-:W-:Y:S01]  /*03a0*/  IMAD.IADD R4, R7, 0x1, R13 ;  /* 0x0000000107047824 */ /* 0x000fe200078e020d */
[----:B-----5:R-:W-:-:S04]  /*03b0*/  LEA R18, P2, R6, R18, 0x2 ;  /* 0x0000001206127211 */ /* 0x020fc800078410ff */
[----:B------:R-:W-:Y:S01]  /*03c0*/  LEA.HI.X R4, R6, R19, R4, 0x2, P2 ;  /* 0x0000001306047211 */ /* 0x000fe200010f1404 */
[----:B---3--:R-:W-:Y:S08]  /*03d0*/  @P0 BRA `(.L_x_3099) ;  /* 0x0000000000540947 */ /* 0x008ff00003800000 */
[----:B------:R-:W0:Y:S01]  /*03e0*/  S2UR UR7, SR_CgaCtaId ;  /* 0x00000000000779c3 */ /* 0x000e220000008800 */
[----:B------:R-:W-:Y:S01]  /*03f0*/  UMOV UR6, 0x400 ;  /* 0x0000040000067882 */ /* 0x000fe20000000000 */
[----:B------:R-:W-:Y:S01]  /*0400*/  UMOV UR4, 0x1 ;  /* 0x0000000100047882 */ /* 0x000fe20000000000 */
[----:B------:R-:W-:Y:S01]  /*0410*/  IMAD.MOV.U32 R6, RZ, RZ, 0xc000 ;  /* 0x0000c000ff067424 */ /* 0x000fe200078e00ff */
[----:B------:R-:W-:-:S04]  /*0420*/  UIADD3 UR4, -UR4, 0x100000, URZ ;  /* 0x0010000004047890 */ /* 0x000fc8000fffe13f */
[----:B------:R-:W-:Y:S02]  /*0430*/  USHF.L.U32 UR5, UR4, 0xb, URZ ;  /* 0x0000000b04057899 */ /* 0x000fe4000800063f */
[----:B------:R-:W-:Y:S01]  /*0440*/  USHF.L.U32 UR4, UR4, 0x1, URZ ;  /* 0x0000000104047899 */ /* 0x000fe2000800063f */
[----:B------:R-:W-:Y:S01]  /*0450*/  PLOP3.LUT P0, PT, PT, PT, PT, 0x80, 0x0 ;  /* 0x000000000000781c */ /* 0x000fe20003f0f070 */
[----:B------:R-:W-:Y:S01]  /*0460*/  UMOV UR10, 0xc00 ;  /* 0x00000c00000a7882 */ /* 0x000fe20000000000 */
[----:B0-----:R-:W-:-:S04]  /*0470*/  ULEA UR6, UR7, UR6, 0x18 ;  /* 0x0000000607067291 */ /* 0x001fc8000f8ec03f */
[----:B------:R-:W-:Y:S01]  /*0480*/  UIADD3 UR7, UR6, 0x12000, URZ ;  /* 0x0001200006077890 */ /* 0x000fe2000fffe03f */
[----:B------:R-:W0:Y:S07]  /*0490*/  FENCE.VIEW.ASYNC.S ;  /* 0x00000000000073c6 */ /* 0x000e2e0000000000 */
[----:B0-----:R0:W1:Y:S02]  /*04a0*/  SYNCS.EXCH.64 URZ, [UR6+0x12000], UR4 ;  /* 0x01200004063f75b2 */ /* 0x0010640008000100 */
[----:B0-----:R-:W-:-:S02]  /*04b0*/  R2UR UR4, R18 ;  /* 0x00000000120472ca */ /* 0x001fc400000e0000 */
[----:B------:R-:W-:Y:S01]  /*04c0*/  R2UR UR5, R4 ;  /* 0x00000000040572ca */ /* 0x000fe200000e0000 */
[----:B-1----:R0:W-:-:S14]  /*04d0*/  SYNCS.ARRIVE.TRANS64 RZ, [UR6+0x12000], R6 ;  /* 0x01200006ffff79a7 */ /* 0x0021dc0008000006 */
.L_x_3100:
[----:B------:R-:W-:Y:S01]  /*04e0*/  @P0 ELECT P2, URZ, PT ;  /* 0x00000000003f082f */ /* 0x000fe20003840000 */
[----:B------:R1:W-:-:S12]  /*04f0*/  UBLKCP.S.G [UR6], [UR4], UR10 ;  /* 0x00000006040073ba */ /* 0x0003d8000800020a */
[----:B------:R-:W-:Y:S02]  /*0500*/  @P2 PLOP3.LUT P0, PT, P2, PT, PT, 0x8, 0x0 ;  /* 0x000000000000281c */ /* 0x000fe4000170e170 */
[----:B------:R-:W-:-:S11]  /*0510*/  PLOP3.LUT P2, PT, PT, PT, PT, 0x8, 0x0 ;  /* 0x000000000000781c */ /* 0x000fd60003f4e170 */
[----:B-1----:R-:W-:Y:S05]  /*0520*/  @P0 BRA.U.ANY `(.L_x_3100) ;  /* 0xfffffffd00ec0947 */ /* 0x002fea000393ffff */
.L_x_3099:
[----:B------:R-:W-:Y:S05]  /*0530*/  BSYNC B0 ;  /* 0x0000000000007941 */ /* 0x000fea0003800000 */
.L_x_3098:
[----:B------:R-:W-:Y:S01]  /*0540*/  BAR.SYNC.DEFER_BLOCKING 0x0 ;  /* 0x0000000000007b1d */ /* 0x000fe20000010000 */
[----:B------:R-:W-:Y:S02]  /*0550*/  MOV R4, 0x400 ;  /* 0x0000040000047802 */ /* 0x000fe40000000f00 */
[----:B0-----:R-:W-:Y:S02]  /*0560*/  CS2R R6, SRZ ;  /* 0x0000000000067805 */ /* 0x001fe4000001ff00 */
[----:B------:R-:W-:Y:S01]  /*0570*/  SHF.L.U32 R13, RZ, 0x1f, RZ ;  /* 0x0000001fff0d7819 */ /* 0x000fe200000006ff */
[--C-:B------:R-:W-:Y:S01]  /*0580*/  @P1 IMAD.MOV.U32 R6, RZ, RZ, R9.reuse ;  /* 0x000000ffff061224 */ /* 0x100fe200078e0009 */
[----:B------:R-:W-:Y:S02]  /*0590*/  LEA R4, R21, R4, 0x18 ;  /* 0x0000000415047211 */ /* 0x000fe400078ec0ff */
[----:B------:R-:W-:-:S07]  /*05a0*/  @P1 SHF.R.S32.HI R7, RZ, 0x1f, R9 ;  /* 0x0000001fff071819 */ /* 0x000fce0000011409 */
.L_x_3101:
[----:B0-----:R0:W1:Y:S02]  /*05b0*/  SYNCS.PHASECHK.TRANS64.TRYWAIT P0, [R4+URZ+0x12000], R13 ;  /* 0x0120000d040075a7 */ /* 0x001064000800017f */
[----:B-1----:R-:W-:Y:S05]  /*05c0*/  @!P0 NANOSLEEP.SYNCS 0x989680 ;  /* 0x009896800000895d */ /* 0x002fea0003900000 */
[----:B------:R-:W1:Y:S02]  /*05d0*/  @!P0 SYNCS.PHASECHK.TRANS64 P0, [R4+URZ+0x12000], R13 ;  /* 0x0120000d040085a7 */ /* 0x000e64000800007f */
[----:B-1----:R-:W-:Y:S05]  /*05e0*/  @!P0 BRA `(.L_x_3101) ;  /* 0xfffffffc00f08947 */ /* 0x002fea000383ffff */
[----:B------:R-:W-:Y:S01]  /*05f0*/  SHF.R.S32.HI R9, RZ, 0x1f, R68 ;  /* 0x0000001fff097819 */ /* 0x000fe20000011444 */
[----:B------:R-:W-:Y:S01]  /*0600*/  IMAD.MOV.U32 R49, RZ, RZ, 0x20 ;  /* 0x00000020ff317424 */ /* 0x000fe200078e00ff */
[----:B------:R-:W-:Y:S01]  /*0610*/  VIADDMNMX R18, R8, -R11, 0x80, PT ;  /* 0x0000008008127446 */ /* 0x000fe2000380090b */
[----:B------:R-:W-:Y:S01]  /*0620*/  ULDC UR4, c[0x0][0x268] ;  /* 0x00009a0000047ab9 */ /* 0x000fe20000000800 */
[CC--:B------:R-:W-:Y:S01]  /*0630*/  LEA.HI R12, R9.reuse, R68.reuse, RZ, 0x4 ;  /* 0x00000044090c7211 */ /* 0x0c0fe200078f20ff */
[----:B------:R-:W-:Y:S01]  /*0640*/  BSSY B0, `(.L_x_3102) ;  /* 0x00000b9000007945 */ /* 0x000fe20003800000 */
[CC--:B------:R-:W-:Y:S02]  /*0650*/  LEA.HI R8, R9.reuse, R68.reuse, RZ, 0x7 ;  /* 0x0000004409087211 */ /* 0x0c0fe400078f38ff */
[----:B------:R-:W-:Y:S02]  /*0660*/  LOP3.LUT R10, R12, 0xfffffff0, RZ, 0xc0, !PT ;  /* 0xfffffff00c0a7812 */ /* 0x000fe400078ec0ff */
[----:B0-----:R-:W-:-:S02]  /*0670*/  LEA.HI R13, R9, R68, RZ, 0x5 ;  /* 0x00000044090d7211 */ /* 0x001fc400078f28ff */
[CC--:B------:R-:W-:Y:S01]  /*0680*/  LEA.HI R11, R9.reuse, R68.reuse, RZ, 0x2 ;  /* 0x00000044090b7211 */ /* 0x0c0fe200078f10ff */
[----:B------:R-:W-:Y:S01]  /*0690*/  IMAD.IADD R10, R68, 0x1, -R10 ;  /* 0x00000001440a7824 */ /* 0x000fe200078e0a0a */
[-C--:B------:R-:W-:Y:S02]  /*06a0*/  LEA.HI R15, R9, R68.reuse, RZ, 0x3 ;  /* 0x00000044090f7211 */ /* 0x080fe400078f18ff */
[----:B------:R-:W-:Y:S02]  /*06b0*/  LOP3.LUT R9, R8, 0x3fffff80, RZ, 0xc0, !PT ;  /* 0x3fffff8008097812 */ /* 0x000fe400078ec0ff */
[----:B------:R-:W-:Y:S02]  /*06c0*/  SHF.R.S32.HI R17, RZ, 0x2, R11 ;  /* 0x00000002ff117819 */ /* 0x000fe4000001140b */
[----:B------:R-:W-:Y:S02]  /*06d0*/  IADD3 R9, -R9, R68, RZ ;  /* 0x0000004409097210 */ /* 0x000fe40007ffe1ff */
[----:B------:R-:W-:Y:S01]  /*06e0*/  SHF.R.S32.HI R8, RZ, 0x7, R8 ;  /* 0x00000007ff087819 */ /* 0x000fe20000011408 */
[C---:B------:R-:W-:Y:S01]  /*06f0*/  VIADD R16, R17.reuse, 0x40 ;  /* 0x0000004011107836 */ /* 0x040fe20000000000 */
[----:B------:R-:W-:-:S02]  /*0700*/  IADD3 R40, P1, R17, R6, RZ ;  /* 0x0000000611287210 */ /* 0x000fc40007f3e0ff */
[----:B------:R-:W-:Y:S01]  /*0710*/  LEA.HI R6, R10, R10, RZ, 0x1 ;  /* 0x0000000a0a067211 */ /* 0x000fe200078f08ff */
[----:B------:R-:W-:Y:S01]  /*0720*/  IMAD R9, R8, 0x600, R9 ;  /* 0x0000060008097824 */ /* 0x000fe200078e0209 */
[C---:B------:R-:W-:Y:S02]  /*0730*/  LOP3.LUT R14, R11.reuse, 0x1ffffffc, RZ, 0xc0, !PT ;  /* 0x1ffffffc0b0e7812 */ /* 0x040fe400078ec0ff */
[----:B------:R-:W-:Y:S01]  /*0740*/  LEA.HI R11, R11, R17, RZ, 0x1 ;  /* 0x000000110b0b7211 */ /* 0x000fe200078f08ff */
[----:B------:R-:W-:Y:S01]  /*0750*/  IMAD.SHL.U32 R63, R9, 0x4, RZ ;  /* 0x00000004093f7824 */ /* 0x000fe200078e00ff */
[----:B------:R-:W-:Y:S01]  /*0760*/  LEA.HI.X.SX32 R41, R17, R7, 0x1, P1 ;  /* 0x0000000711297211 */ /* 0x000fe200008f0eff */
[----:B------:R-:W-:Y:S01]  /*0770*/  IMAD.IADD R68, R68, 0x1, -R14 ;  /* 0x0000000144447824 */ /* 0x000fe200078e0a0e */
[----:B------:R-:W-:Y:S01]  /*0780*/  SHF.R.S32.HI R7, RZ, 0x1, R6 ;  /* 0x00000001ff077819 */ /* 0x000fe20000011406 */
[----:B------:R-:W-:Y:S01]  /*0790*/  IMAD R63, R63, 0x4, R4 ;  /* 0x000000043f3f7824 */ /* 0x000fe200078e0204 */
[----:B------:R-:W-:Y:S01]  /*07a0*/  SHF.R.S32.HI R8, RZ, 0x1f, R6 ;  /* 0x0000001fff087819 */ /* 0x000fe20000011406 */
[----:B------:R-:W-:Y:S01]  /*07b0*/  IMAD.SHL.U32 R68, R68, 0x8, RZ ;  /* 0x0000000844447824 */ /* 0x000fe200078e00ff */
[----:B------:R-:W-:Y:S01]  /*07c0*/  LOP3.LUT R14, R11, 0x3fffffe, RZ, 0xc0, !PT ;  /* 0x03fffffe0b0e7812 */ /* 0x000fe200078ec0ff */
[----:B------:R-:W-:Y:S01]  /*07d0*/  IMAD.WIDE R66, R66, 0x80, R40 ;  /* 0x0000008042427825 */ /* 0x000fe200078e0228 */
[----:B------:R-:W-:Y:S01]  /*07e0*/  SHF.R.S32.HI R11, RZ, 0x1f, R10 ;  /* 0x0000001fff0b7819 */ /* 0x000fe2000001140a */
[----:B------:R-:W0:Y:S01]  /*07f0*/  LDS.128 R40, [R63+0x4000] ;  /* 0x004000003f287984 */ /* 0x000e220000000c00 */
[----:B------:R-:W-:-:S02]  /*0800*/  LEA.HI R8, R8, R7, RZ, 0x2 ;  /* 0x0000000708087211 */ /* 0x000fc400078f10ff */
[----:B------:R-:W-:Y:S02]  /*0810*/  LOP3.LUT R9, R6, 0x3fffffe, RZ, 0xc0, !PT ;  /* 0x03fffffe06097812 */ /* 0x000fe400078ec0ff */
[----:B------:R-:W-:Y:S02]  /*0820*/  ISETP.GE.AND P0, PT, R16, R18, PT ;  /* 0x000000121000720c */ /* 0x000fe40003f06270 */
[----:B------:R-:W-:Y:S01]  /*0830*/  IADD3 R6, R17, -R14, RZ ;  /* 0x8000000e11067210 */ /* 0x000fe20007ffe0ff */
[----:B------:R-:W-:Y:S01]  /*0840*/  IMAD.IADD R29, R10, 0x1, -R9 ;  /* 0x000000010a1d7824 */ /* 0x000fe200078e0a09 */
[----:B------:R-:W-:Y:S02]  /*0850*/  LOP3.LUT R14, R8, 0xfffffffc, RZ, 0xc0, !PT ;  /* 0xfffffffc080e7812 */ /* 0x000fe400078ec0ff */
[----:B------:R-:W-:Y:S02]  /*0860*/  LEA.HI R16, R11, R10, RZ, 0x3 ;  /* 0x0000000a0b107211 */ /* 0x000fe400078f18ff */
[----:B------:R-:W1:Y:S01]  /*0870*/  LDS.128 R8, [R63] ;  /* 0x000000003f087984 */ /* 0x000e620000000c00 */
[----:B------:R-:W-:Y:S01]  /*0880*/  IMAD.IADD R32, R7, 0x1, -R14 ;  /* 0x0000000107207824 */ /* 0x000fe200078e0a0e */
[----:B------:R-:W-:Y:S01]  /*0890*/  SHF.L.U32 R20, R16, 0x5, RZ ;  /* 0x0000000510147819 */ /* 0x000fe200000006ff */
[----:B------:R-:W-:Y:S01]  /*08a0*/  IMAD.SHL.U32 R7, R15, 0x8, RZ ;  /* 0x000000080f077824 */ /* 0x000fe200078e00ff */
[----:B------:R-:W-:-:S02]  /*08b0*/  SHF.R.S32.HI R35, RZ, 0x5, R13 ;  /* 0x00000005ff237819 */ /* 0x000fc4000001140d */
[----:B------:R-:W-:Y:S02]  /*08c0*/  LOP3.LUT R30, R20, 0x7fffff00, RZ, 0xc0, !PT ;  /* 0x7fffff00141e7812 */ /* 0x000fe400078ec0ff */
[----:B------:R-:W-:Y:S01]  /*08d0*/  LOP3.LUT R25, R7, 0xc0, RZ, 0xc0, !PT ;  /* 0x000000c007197812 */ /* 0x000fe200078ec0ff */
[----:B------:R-:W-:Y:S01]  /*08e0*/  IMAD.SHL.U32 R7, R32, 0x40, RZ ;  /* 0x0000004020077824 */ /* 0x000fe200078e00ff */
[----:B------:R-:W-:Y:S01]  /*08f0*/  SHF.R.U32.HI R28, RZ, 0x1, R12 ;  /* 0x00000001ff1c7819 */ /* 0x000fe2000001160c */
[C---:B------:R-:W-:Y:S01]  /*0900*/  IMAD R30, R35.reuse, 0x200, R30 ;  /* 0x00000200231e7824 */ /* 0x040fe200078e021e */
[----:B------:R-:W-:Y:S01]  /*0910*/  SHF.R.U32.HI R36, RZ, 0x3, R25 ;  /* 0x00000003ff247819 */ /* 0x000fe20000011619 */
[----:B------:R-:W-:Y:S01]  /*0920*/  IMAD R44, R35, 0x8, R6 ;  /* 0x00000008232c7824 */ /* 0x000fe200078e0206 */
[----:B------:R-:W-:Y:S01]  /*0930*/  LOP3.LUT R7, R7, 0xc0, RZ, 0xc0, !PT ;  /* 0x000000c007077812 */ /* 0x000fe200078ec0ff */
[----:B------:R-:W-:Y:S01]  /*0940*/  VIADD R6, R4, 0xc000 ;  /* 0x0000c00004067836 */ /* 0x000fe20000000000 */
[----:B------:R-:W-:Y:S01]  /*0950*/  LOP3.LUT R31, R25, 0x18, R68, 0xf8, !PT ;  /* 0x00000018191f7812 */ /* 0x000fe200078ef844 */
[----:B------:R-:W2:Y:S01]  /*0960*/  LDS.128 R20, [R63+0x1800] ;  /* 0x001800003f147984 */ /* 0x000ea20000000c00 */
[----:B------:R-:W-:-:S02]  /*0970*/  LOP3.LUT R33, R7, 0x8, R28, 0xf8, !PT ;  /* 0x0000000807217812 */ /* 0x000fc400078ef81c */
[----:B------:R-:W-:Y:S01]  /*0980*/  SHF.R.U32.HI R34, RZ, 0x3, R7 ;  /* 0x00000003ff227819 */ /* 0x000fe20000011607 */
[----:B------:R-:W3:Y:S01]  /*0990*/  LDS.128 R24, [R63+0x2000] ;  /* 0x002000003f187984 */ /* 0x000ee20000000c00 */
[----:B------:R-:W-:Y:S01]  /*09a0*/  LOP3.LUT R7, R31, R36, RZ, 0x3c, !PT ;  /* 0x000000241f077212 */ /* 0x000fe200078e3cff */
[----:B------:R-:W-:Y:S01]  /*09b0*/  IMAD R36, R29, 0x20, R30 ;  /* 0x000000201d247824 */ /* 0x000fe200078e021e */
[----:B------:R-:W-:Y:S01]  /*09c0*/  LOP3.LUT R53, R33, R34, RZ, 0x3c, !PT ;  /* 0x0000002221357212 */ /* 0x000fe200078e3cff */
[----:B------:R-:W4:Y:S01]  /*09d0*/  LDS.128 R12, [R63+0x800] ;  /* 0x000800003f0c7984 */ /* 0x000f220000000c00 */
[----:B------:R-:W-:Y:S01]  /*09e0*/  LOP3.LUT P1, RZ, R32, 0x2, RZ, 0xc0, !PT ;  /* 0x0000000220ff7812 */ /* 0x000fe2000782c0ff */
[----:B------:R-:W-:Y:S01]  /*09f0*/  IMAD.U32 R7, R44, 0x20, R7 ;  /* 0x000000202c077824 */ /* 0x000fe200078e0007 */
[----:B------:R-:W-:Y:S01]  /*0a00*/  IADD3 R53, R53, R36, RZ ;  /* 0x0000002435357210 */ /* 0x000fe20007ffe0ff */
[----:B------:R-:W5:Y:S01]  /*0a10*/  LDS.128 R28, [R63+0x2800] ;  /* 0x002800003f1c7984 */ /* 0x000f620000000c00 */
[----:B------:R-:W-:Y:S01]  /*0a20*/  SEL R49, R49, 0xffffffe0, !P1 ;  /* 0xffffffe031317807 */ /* 0x000fe20004800000 */
[----:B0-----:R-:W-:Y:S01]  /*0a30*/  FMUL.FTZ R41, R41, UR4 ;  /* 0x0000000429297c20 */ /* 0x001fe20008410000 */
[----:B------:R-:W-:Y:S01]  /*0a40*/  ISETP.GE.AND P2, PT, R17, R18, PT ;  /* 0x000000121100720c */ /* 0x000fe20003f46270 */
[C---:B------:R-:W-:Y:S01]  /*0a50*/  IMAD R52, R53.reuse, 0x2, R6 ;  /* 0x0000000235347824 */ /* 0x040fe200078e0206 */
[----:B------:R-:W0:Y:S01]  /*0a60*/  LDS.128 R32, [R63+0x3000] ;  /* 0x003000003f207984 */ /* 0x000e220000000c00 */
[----:B------:R-:W-:-:S02]  /*0a70*/  IMAD R53, R53, 0x2, R4 ;  /* 0x0000000235357824 */ /* 0x000fc400078e0204 */
[----:B------:R-:W-:Y:S01]  /*0a80*/  FMUL.FTZ R43, R43, UR4 ;  /* 0x000000042b2b7c20 */ /* 0x000fe20008410000 */
[----:B------:R-:W-:Y:S01]  /*0a90*/  IMAD R6, R7, 0x2, R6 ;  /* 0x0000000207067824 */ /* 0x000fe200078e0206 */
[----:B------:R-:W0:Y:S01]  /*0aa0*/  LDS.128 R16, [R63+0x1000] ;  /* 0x001000003f107984 */ /* 0x000e220000000c00 */
[----:B------:R-:W-:Y:S01]  /*0ab0*/  IADD3 R52, R52, R49, RZ ;  /* 0x0000003134347210 */ /* 0x000fe20007ffe0ff */
[----:B-1----:R-:W-:Y:S01]  /*0ac0*/  FMUL.FTZ R54, R8, UR4 ;  /* 0x0000000408367c20 */ /* 0x002fe20008410000 */
[----:B------:R-:W-:Y:S01]  /*0ad0*/  FMUL.FTZ R57, R9, UR4 ;  /* 0x0000000409397c20 */ /* 0x000fe20008410000 */
[----:B------:R-:W1:Y:S01]  /*0ae0*/  LDS.128 R36, [R63+0x3800] ;  /* 0x003800003f247984 */ /* 0x000e620000000c00 */
[----:B------:R-:W-:Y:S01]  /*0af0*/  FMUL.FTZ R55, R10, UR4 ;  /* 0x000000040a377c20 */ /* 0x000fe20008410000 */
[----:B------:R-:W-:Y:S02]  /*0b00*/  FMUL.FTZ R56, R11, UR4 ;  /* 0x000000040b387c20 */ /* 0x000fe40008410000 */
[----:B------:R-:W1:Y:S04]  /*0b10*/  LDS.128 R44, [R63+0x4800] ;  /* 0x004800003f2c7984 */ /* 0x000e680000000c00 */
[----:B------:R-:W1:Y:S04]  /*0b20*/  LDS.128 R48, [R63+0x5000] ;  /* 0x005000003f307984 */ /* 0x000e680000000c00 */
[----:B------:R-:W1:Y:S01]  /*0b30*/  LDS.128 R8, [R63+0x5800] ;  /* 0x005800003f087984 */ /* 0x000e620000000c00 */
[----:B--2---:R-:W-:Y:S01]  /*0b40*/  FMUL.FTZ R62, R21, UR4 ;  /* 0x00000004153e7c20 */ /* 0x004fe20008410000 */
[----:B------:R-:W-:Y:S01]  /*0b50*/  FMUL.FTZ R64, R23, UR4 ;  /* 0x0000000417407c20 */ /* 0x000fe20008410000 */
[----:B------:R-:W-:Y:S01]  /*0b60*/  FMUL.FTZ R21, R22, UR4 ;  /* 0x0000000416157c20 */ /* 0x000fe20008410000 */
[----:B------:R-:W-:Y:S01]  /*0b70*/  FMUL.FTZ R20, R20, UR4 ;  /* 0x0000000414147c20 */ /* 0x000fe20008410000 */
[----:B---3--:R-:W-:Y:S01]  /*0b80*/  FMUL.FTZ R23, R26, UR4 ;  /* 0x000000041a177c20 */ /* 0x008fe20008410000 */
[----:B------:R-:W-:Y:S01]  /*0b90*/  FMUL.FTZ R22, R24, UR4 ;  /* 0x0000000418167c20 */ /* 0x000fe20008410000 */
[----:B------:R-:W-:Y:S01]  /*0ba0*/  FMUL.FTZ R26, R27, UR4 ;  /* 0x000000041b1a7c20 */ /* 0x000fe20008410000 */
[----:B------:R-:W-:Y:S01]  /*0bb0*/  FMUL.FTZ R25, R25, UR4 ;  /* 0x0000000419197c20 */ /* 0x000fe20008410000 */
[----:B----4-:R-:W-:Y:S01]  /*0bc0*/  FMUL.FTZ R59, R13, UR4 ;  /* 0x000000040d3b7c20 */ /* 0x010fe20008410000 */
[----:B------:R-:W-:Y:S01]  /*0bd0*/  FMUL.FTZ R12, R12, UR4 ;  /* 0x000000040c0c7c20 */ /* 0x000fe20008410000 */
[----:B------:R-:W-:Y:S01]  /*0be0*/  FMUL.FTZ R13, R14, UR4 ;  /* 0x000000040e0d7c20 */ /* 0x000fe20008410000 */
[----:B------:R-:W-:Y:S01]  /*0bf0*/  FMUL.FTZ R58, R15, UR4 ;  /* 0x000000040f3a7c20 */ /* 0x000fe20008410000 */
[----:B-----5:R-:W-:Y:S01]  /*0c00*/  FMUL.FTZ R24, R28, UR4 ;  /* 0x000000041c187c20 */ /* 0x020fe20008410000 */
[----:B------:R-:W-:Y:S01]  /*0c10*/  FMUL.FTZ R27, R30, UR4 ;  /* 0x000000041e1b7c20 */ /* 0x000fe20008410000 */
[----:B------:R-:W-:Y:S01]  /*0c20*/  FMUL.FTZ R30, R31, UR4 ;  /* 0x000000041f1e7c20 */ /* 0x000fe20008410000 */
[----:B------:R-:W-:Y:S01]  /*0c30*/  FMUL.FTZ R29, R29, UR4 ;  /* 0x000000041d1d7c20 */ /* 0x000fe20008410000 */
[----:B0-----:R-:W-:Y:S01]  /*0c40*/  FMUL.FTZ R28, R32, UR4 ;  /* 0x00000004201c7c20 */ /* 0x001fe20008410000 */
[----:B------:R-:W-:Y:S01]  /*0c50*/  FMUL.FTZ R31, R34, UR4 ;  /* 0x00000004221f7c20 */ /* 0x000fe20008410000 */
[----:B------:R-:W-:Y:S01]  /*0c60*/  FMUL.FTZ R35, R35, UR4 ;  /* 0x0000000423237c20 */ /* 0x000fe20008410000 */
[----:B------:R-:W-:Y:S01]  /*0c70*/  FMUL.FTZ R33, R33, UR4 ;  /* 0x0000000421217c20 */ /* 0x000fe20008410000 */
[----:B------:R-:W-:Y:S01]  /*0c80*/  FMUL.FTZ R14, R16, UR4 ;  /* 0x00000004100e7c20 */ /* 0x000fe20008410000 */
[----:B------:R-:W-:Y:S01]  /*0c90*/  FMUL.FTZ R61, R17, UR4 ;  /* 0x00000004113d7c20 */ /* 0x000fe20008410000 */
[----:B------:R-:W-:Y:S01]  /*0ca0*/  FMUL.FTZ R15, R18, UR4 ;  /* 0x00000004120f7c20 */ /* 0x000fe20008410000 */
[----:B------:R-:W-:Y:S01]  /*0cb0*/  FMUL.FTZ R60, R19, UR4 ;  /* 0x00000004133c7c20 */ /* 0x000fe20008410000 */
        /* <DEDUP_REMOVED lines=9> */
[----:B------:R-:W-:Y:S01]  /*0d50*/  F2FP.BF16.F32.PACK_AB R16, R57, R54 ;  /* 0x000000363910723e */ /* 0x000fe200000010ff */
[----:B------:R-:W-:Y:S01]  /*0d60*/  FMUL.FTZ R45, R45, UR4 ;  /* 0x000000042d2d7c20 */ /* 0x000fe20008410000 */
[----:B------:R-:W-:Y:S01]  /*0d70*/  F2FP.BF16.F32.PACK_AB R17, R56, R55 ;  /* 0x000000373811723e */ /* 0x000fe200000010ff */
[----:B------:R-:W-:Y:S01]  /*0d80*/  FMUL.FTZ R47, R47, UR4 ;  /* 0x000000042f2f7c20 */ /* 0x000fe20008410000 */
[----:B------:R-:W-:Y:S01]  /*0d90*/  F2FP.BF16.F32.PACK_AB R18, R59, R12 ;  /* 0x0000000c3b12723e */ /* 0x000fe200000010ff */
[----:B------:R-:W-:Y:S01]  /*0da0*/  FMUL.FTZ R46, R50, UR4 ;  /* 0x00000004322e7c20 */ /* 0x000fe20008410000 */
[----:B------:R-:W-:Y:S01]  /*0db0*/  F2FP.BF16.F32.PACK_AB R19, R58, R13 ;  /* 0x0000000d3a13723e */ /* 0x000fe200000010ff */
[----:B------:R-:W-:Y:S01]  /*0dc0*/  FMUL.FTZ R48, R8, UR4 ;  /* 0x0000000408307c20 */ /* 0x000fe20008410000 */
[----:B------:R-:W-:Y:S01]  /*0dd0*/  FMUL.FTZ R49, R49, UR4 ;  /* 0x0000000431317c20 */ /* 0x000fe20008410000 */
[----:B------:R-:W-:Y:S01]  /*0de0*/  FMUL.FTZ R51, R51, UR4 ;  /* 0x0000000433337c20 */ /* 0x000fe20008410000 */
[----:B------:R-:W-:Y:S01]  /*0df0*/  FMUL.FTZ R55, R9, UR4 ;  /* 0x0000000409377c20 */ /* 0x000fe20008410000 */
[----:B------:R-:W-:Y:S01]  /*0e00*/  FMUL.FTZ R50, R10, UR4 ;  /* 0x000000040a327c20 */ /* 0x000fe20008410000 */
[----:B------:R-:W-:Y:S01]  /*0e10*/  FMUL.FTZ R57, R11, UR4 ;  /* 0x000000040b397c20 */ /* 0x000fe20008410000 */
[----:B------:R-:W-:Y:S01]  /*0e20*/  F2FP.BF16.F32.PACK_AB R8, R61, R14 ;  /* 0x0000000e3d08723e */ /* 0x000fe200000010ff */
[----:B------:R0:W-:Y:S01]  /*0e30*/  STSM.16.M88.4 [R53+0xc000], R16 ;  /* 0x00c0001035007844 */ /* 0x0001e20000000200 */
[----:B------:R-:W-:-:S02]  /*0e40*/  F2FP.BF16.F32.PACK_AB R9, R60, R15 ;  /* 0x0000000f3c09723e */ /* 0x000fc400000010ff */
[----:B------:R-:W-:Y:S02]  /*0e50*/  F2FP.BF16.F32.PACK_AB R10, R62, R20 ;  /* 0x000000143e0a723e */ /* 0x000fe400000010ff */
[----:B------:R-:W-:Y:S02]  /*0e60*/  F2FP.BF16.F32.PACK_AB R11, R64, R21 ;  /* 0x00000015400b723e */ /* 0x000fe400000010ff */
[----:B------:R-:W-:Y:S01]  /*0e70*/  F2FP.BF16.F32.PACK_AB R14, R29, R24 ;  /* 0x000000181d0e723e */ /* 0x000fe200000010ff */
[----:B------:R-:W-:Y:S01]  /*0e80*/  VIADD R24, R68, 0x40 ;  /* 0x0000004044187836 */ /* 0x000fe20000000000 */
[----:B------:R-:W-:Y:S01]  /*0e90*/  F2FP.BF16.F32.PACK_AB R12, R25, R22 ;  /* 0x00000016190c723e */ /* 0x000fe200000010ff */
[----:B------:R1:W-:Y:S01]  /*0ea0*/  STSM.16.M88.4 [R52], R8 ;  /* 0x0000000834007844 */ /* 0x0003e20000000200 */
[----:B------:R-:W-:Y:S01]  /*0eb0*/  F2FP.BF16.F32.PACK_AB R13, R26, R23 ;  /* 0x000000171a0d723e */ /* 0x000fe200000010ff */
[----:B------:R-:W-:Y:S01]  /*0ec0*/  VIADD R25, R68, 0x20 ;  /* 0x0000002044197836 */ /* 0x000fe20000000000 */
[----:B------:R-:W-:-:S02]  /*0ed0*/  F2FP.BF16.F32.PACK_AB R15, R30, R27 ;  /* 0x0000001b1e0f723e */ /* 0x000fc400000010ff */
[----:B------:R-:W-:Y:S02]  /*0ee0*/  F2FP.BF16.F32.PACK_AB R29, R35, R31 ;  /* 0x0000001f231d723e */ /* 0x000fe400000010ff */
[----:B------:R-:W-:Y:S01]  /*0ef0*/  F2FP.BF16.F32.PACK_AB R28, R33, R28 ;  /* 0x0000001c211c723e */ /* 0x000fe200000010ff */
[----:B------:R1:W-:Y:S01]  /*0f00*/  STSM.16.M88.4 [R53+0xe000], R12 ;  /* 0x00e0000c35007844 */ /* 0x0003e20000000200 */
[----:B------:R-:W-:Y:S02]  /*0f10*/  F2FP.BF16.F32.PACK_AB R30, R37, R32 ;  /* 0x00000020251e723e */ /* 0x000fe400000010ff */
[----:B------:R-:W-:Y:S02]  /*0f20*/  F2FP.BF16.F32.PACK_AB R31, R39, R34 ;  /* 0x00000022271f723e */ /* 0x000fe400000010ff */
[----:B0-----:R-:W-:Y:S02]  /*0f30*/  F2FP.BF16.F32.PACK_AB R16, R41, R36 ;  /* 0x000000242910723e */ /* 0x001fe400000010ff */
        /* <DEDUP_REMOVED lines=8> */
[----:B------:R-:W-:-:S05]  /*0fc0*/  F2FP.BF16.F32.PACK_AB R23, R57, R50 ;  /* 0x000000323917723e */ /* 0x000fca00000010ff */
[----:B------:R1:W-:Y:S01]  /*0fd0*/  STSM.16.M88.4 [R52+0x4000], R20 ;  /* 0x0040001434007844 */ /* 0x0003e20000000200 */
[----:B------:R-:W-:Y:S06]  /*0fe0*/  BAR.SYNC.DEFER_BLOCKING 0x0 ;  /* 0x0000000000007b1d */ /* 0x000fec0000010000 */
[----:B------:R-:W-:Y:S05]  /*0ff0*/  @P2 BRA `(.L_x_3103) ;  /* 0x0000000000742947 */ /* 0x000fea0003800000 */
[----:B------:R-:W-:Y:S01]  /*1000*/  ULDC UR4, c[0x0][0x244] ;  /* 0x0000910000047ab9 */ /* 0x000fe20000000800 */
[----:B------:R-:W-:Y:S01]  /*1010*/  ULDC.64 UR6, c[0x0][0x258] ;  /* 0x0000960000067ab9 */ /* 0x000fe20000000a00 */
[----:B------:R-:W-:Y:S01]  /*1020*/  ISETP.GE.AND P1, PT, R68, UR4, PT ;  /* 0x0000000444007c0c */ /* 0x000fe2000bf26270 */
[----:B-1----:R-:W-:Y:S01]  /*1030*/  IMAD R9, R3, UR6, RZ ;  /* 0x0000000603097c24 */ /* 0x002fe2000f8e02ff */
[----:B------:R-:W0:Y:S01]  /*1040*/  LDS.128 R16, [R6+0x2000] ;  /* 0x0020000006107984 */ /* 0x000e220000000c00 */
[--C-:B------:R-:W-:Y:S02]  /*1050*/  SHF.R.S32.HI R69, RZ, 0x1f, R68.reuse ;  /* 0x0000001fff457819 */ /* 0x100fe40000011444 */
[C---:B------:R-:W-:Y:S01]  /*1060*/  IMAD R23, R0.reuse, UR7, R9 ;  /* 0x0000000700177c24 */ /* 0x040fe2000f8e0209 */
[----:B------:R-:W-:Y:S01]  /*1070*/  ISETP.GE.AND P2, PT, R25, UR4, PT ;  /* 0x0000000419007c0c */ /* 0x000fe2000bf46270 */
[----:B------:R-:W1:Y:S01]  /*1080*/  LDS.128 R8, [R6+0x4000] ;  /* 0x0040000006087984 */ /* 0x000e620000000c00 */
[----:B------:R-:W-:Y:S01]  /*1090*/  IMAD.WIDE.U32 R20, R0, UR6, R68 ;  /* 0x0000000600147c25 */ /* 0x000fe2000f8e0044 */
[----:B------:R-:W-:Y:S01]  /*10a0*/  ULDC.64 UR6, c[0x0][0x260] ;  /* 0x0000980000067ab9 */ /* 0x000fe20000000a00 */
[----:B------:R-:W-:-:S03]  /*10b0*/  ISETP.GE.AND P3, PT, R24, UR4, PT ;  /* 0x0000000418007c0c */ /* 0x000fc6000bf66270 */
[----:B------:R-:W2:Y:S01]  /*10c0*/  @!P1 LDS.128 R12, [R6] ;  /* 0x00000000060c9984 */ /* 0x000ea20000000c00 */
[----:B------:R-:W-:Y:S01]  /*10d0*/  IADD3 R21, R21, R23, RZ ;  /* 0x0000001715157210 */ /* 0x000fe20007ffe0ff */
[----:B------:R-:W-:-:S04]  /*10e0*/  IMAD R23, R5, UR6, RZ ;  /* 0x0000000605177c24 */ /* 0x000fc8000f8e02ff */
[C---:B------:R-:W-:Y:S02]  /*10f0*/  IMAD R23, R2.reuse, UR7, R23 ;  /* 0x0000000702177c24 */ /* 0x040fe4000f8e0217 */
[----:B------:R-:W-:Y:S01]  /*1100*/  IMAD.WIDE.U32 R20, R2, UR6, R20 ;  /* 0x0000000602147c25 */ /* 0x000fe2000f8e0014 */
[----:B------:R-:W-:-:S03]  /*1110*/  ULDC.64 UR6, c[0x0][0x250] ;  /* 0x0000940000067ab9 */ /* 0x000fc60000000a00 */
[----:B------:R-:W-:Y:S02]  /*1120*/  IMAD.IADD R21, R21, 0x1, R23 ;  /* 0x0000000115157824 */ /* 0x000fe400078e0217 */
[----:B------:R-:W-:Y:S02]  /*1130*/  IMAD R23, R67, UR6, RZ ;  /* 0x0000000643177c24 */ /* 0x000fe4000f8e02ff */
[----:B------:R-:W-:-:S04]  /*1140*/  IMAD.WIDE.U32 R20, R66, UR6, R20 ;  /* 0x0000000642147c25 */ /* 0x000fc8000f8e0014 */
[----:B------:R-:W-:Y:S01]  /*1150*/  IMAD R23, R66, UR7, R23 ;  /* 0x0000000742177c24 */ /* 0x000fe2000f8e0217 */
[----:B------:R-:W-:Y:S02]  /*1160*/  ULDC.64 UR6, c[0x0][0x238] ;  /* 0x00008e0000067ab9 */ /* 0x000fe40000000a00 */
[----:B------:R-:W-:Y:S01]  /*1170*/  LEA R22, P4, R20, UR6, 0x1 ;  /* 0x0000000614167c11 */ /* 0x000fe2000f8808ff */
[----:B------:R-:W-:-:S05]  /*1180*/  IMAD.IADD R21, R21, 0x1, R23 ;  /* 0x0000000115157824 */ /* 0x000fca00078e0217 */
[----:B------:R-:W-:-:S05]  /*1190*/  LEA.HI.X R23, R20, UR7, R21, 0x1, P4 ;  /* 0x0000000714177c11 */ /* 0x000fca000a0f0c15 */
[----:B0-----:R0:W-:Y:S04]  /*11a0*/  @!P2 STG.E.128 desc[UR8][R22.64+0x40], R16 ;  /* 0x000040101600a986 */ /* 0x0011e8000c101d08 */
[----:B-1----:R0:W-:Y:S04]  /*11b0*/  @!P3 STG.E.128 desc[UR8][R22.64+0x80], R8 ;  /* 0x000080081600b986 */ /* 0x0021e8000c101d08 */
[----:B--2---:R0:W-:Y:S02]  /*11c0*/  @!P1 STG.E.128 desc[UR8][R22.64], R12 ;  /* 0x0000000c16009986 */ /* 0x0041e4000c101d08 */
.L_x_3103:
[----:B------:R-:W-:Y:S05]  /*11d0*/  BSYNC B0 ;  /* 0x0000000000007941 */ /* 0x000fea0003800000 */
.L_x_3102:
[----:B------:R-:W-:Y:S05]  /*11e0*/  @P0 EXIT ;  /* 0x000000000000094d */ /* 0x000fea0003800000 */
[----:B------:R-:W-:Y:S01]  /*11f0*/  ULDC.64 UR4, c[0x0][0x258] ;  /* 0x0000960000047ab9 */ /* 0x000fe20000000a00 */
[----:B01----:R-:W-:Y:S01]  /*1200*/  IMAD R18, R7, 0x2, R4 ;  /* 0x0000000207127824 */ /* 0x003fe200078e0204 */
[--C-:B------:R-:W-:Y:S01]  /*1210*/  SHF.R.S32.HI R69, RZ, 0x1f, R68.reuse ;  /* 0x0000001fff457819 */ /* 0x100fe20000011444 */
[----:B------:R-:W-:Y:S01]  /*1220*/  IMAD R3, R3, UR4, RZ ;  /* 0x0000000403037c24 */ /* 0x000fe2000f8e02ff */
[----:B------:R-:W-:Y:S01]  /*1230*/  IADD3 R19, P0, R66, 0x40, RZ ;  /* 0x0000004042137810 */ /* 0x000fe20007f1e0ff */
[----:B------:R-:W-:Y:S01]  /*1240*/  ULDC.64 UR6, c[0x0][0x238] ;  /* 0x00008e0000067ab9 */ /* 0x000fe20000000a00 */
[----:B------:R-:W0:Y:S01]  /*1250*/  LDS.128 R12, [R18+0xd000] ;  /* 0x00d00000120c7984 */ /* 0x000e220000000c00 */
[----:B------:R-:W-:-:S03]  /*1260*/  IMAD.WIDE.U32 R6, R0, UR4, R68 ;  /* 0x0000000400067c25 */ /* 0x000fc6000f8e0044 */
[----:B------:R-:W1:Y:S01]  /*1270*/  LDS.128 R8, [R18+0xf000] ;  /* 0x00f0000012087984 */ /* 0x000e620000000c00 */
[----:B------:R-:W-:Y:S01]  /*1280*/  IMAD R3, R0, UR5, R3 ;  /* 0x0000000500037c24 */ /* 0x000fe2000f8e0203 */
[----:B------:R-:W-:Y:S01]  /*1290*/  ULDC.64 UR4, c[0x0][0x260] ;  /* 0x0000980000047ab9 */ /* 0x000fe20000000a00 */
[----:B------:R-:W-:Y:S01]  /*12a0*/  MOV R16, R6 ;  /* 0x0000000600107202 */ /* 0x000fe20000000f00 */
[----:B------:R-:W-:Y:S02]  /*12b0*/  IMAD.X R66, RZ, RZ, R67, P0 ;  /* 0x000000ffff427224 */ /* 0x000fe400000e0643 */
[----:B------:R-:W-:Y:S02]  /*12c0*/  IMAD.IADD R17, R7, 0x1, R3 ;  /* 0x0000000107117824 */ /* 0x000fe400078e0203 */
[----:B------:R-:W-:Y:S02]  /*12d0*/  IMAD R3, R5, UR4, RZ ;  /* 0x0000000405037c24 */ /* 0x000fe4000f8e02ff */
[----:B------:R2:W3:Y:S02]  /*12e0*/  LDS.128 R4, [R18+0x11000] ;  /* 0x0110000012047984 */ /* 0x0004e40000000c00 */
[----:B------:R-:W-:-:S02]  /*12f0*/  IMAD R21, R2, UR5, R3 ;  /* 0x0000000502157c24 */ /* 0x000fc4000f8e0203 */
[----:B------:R-:W-:Y:S01]  /*1300*/  IMAD.WIDE.U32 R2, R2, UR4, R16 ;  /* 0x0000000402027c25 */ /* 0x000fe2000f8e0010 */
[----:B------:R-:W-:-:S03]  /*1310*/  ULDC.64 UR4, c[0x0][0x250] ;  /* 0x0000940000047ab9 */ /* 0x000fc60000000a00 */
[----:B------:R-:W-:Y:S02]  /*1320*/  IMAD.IADD R3, R3, 0x1, R21 ;  /* 0x0000000103037824 */ /* 0x000fe400078e0215 */
[----:B------:R-:W-:Y:S02]  /*1330*/  IMAD R66, R66, UR4, RZ ;  /* 0x0000000442427c24 */ /* 0x000fe4000f8e02ff */
[C---:B------:R-:W-:Y:S01]  /*1340*/  IMAD.WIDE.U32 R2, R19.reuse, UR4, R2 ;  /* 0x0000000413027c25 */ /* 0x040fe2000f8e0002 */
[----:B------:R-:W-:Y:S02]  /*1350*/  ULDC UR4, c[0x0][0x244] ;  /* 0x0000910000047ab9 */ /* 0x000fe40000000800 */
[----:B------:R-:W-:Y:S01]  /*1360*/  ISETP.GE.AND P1, PT, R68, UR4, PT ;  /* 0x0000000444007c0c */ /* 0x000fe2000bf26270 */
[----:B------:R-:W-:Y:S01]  /*1370*/  IMAD R17, R19, UR5, R66 ;  /* 0x0000000513117c24 */ /* 0x000fe2000f8e0242 */
[----:B------:R-:W-:Y:S02]  /*1380*/  ISETP.GE.AND P2, PT, R25, UR4, PT ;  /* 0x0000000419007c0c */ /* 0x000fe4000bf46270 */
[----:B------:R-:W-:Y:S01]  /*1390*/  ISETP.GE.AND P3, PT, R24, UR4, PT ;  /* 0x0000000418007c0c */ /* 0x000fe2000bf66270 */
[----:B------:R-:W-:Y:S01]  /*13a0*/  IMAD.IADD R3, R3, 0x1, R17 ;  /* 0x0000000103037824 */ /* 0x000fe200078e0211 */
[----:B------:R-:W-:-:S04]  /*13b0*/  LEA R16, P0, R2, UR6, 0x1 ;  /* 0x0000000602107c11 */ /* 0x000fc8000f8008ff */
[----:B------:R-:W-:-:S05]  /*13c0*/  LEA.HI.X R17, R2, UR7, R3, 0x1, P0 ;  /* 0x0000000702117c11 */ /* 0x000fca00080f0c03 */
[----:B0-----:R2:W-:Y:S04]  /*13d0*/  @!P1 STG.E.128 desc[UR8][R16.64], R12 ;  /* 0x0000000c10009986 */ /* 0x0015e8000c101d08 */
[----:B-1----:R2:W-:Y:S01]  /*13e0*/  @!P2 STG.E.128 desc[UR8][R16.64+0x40], R8 ;  /* 0x000040081000a986 */ /* 0x0025e2000c101d08 */
[----:B------:R-:W-:Y:S05]  /*13f0*/  @P3 EXIT ;  /* 0x000000000000394d */ /* 0x000fea0003800000 */
[----:B---3--:R-:W-:Y:S01]  /*1400*/  STG.E.128 desc[UR8][R16.64+0x80], R4 ;  /* 0x0000800410007986 */ /* 0x008fe2000c101d08 */
[----:B------:R-:W-:Y:S05]  /*1410*/  EXIT ;  /* 0x000000000000794d */ /* 0x000fea0003800000 */
.L_x_3104:
        /* <DEDUP_REMOVED lines=14> */
.L_x_3317:


//--------------------- .text._ZN7cutlass13device_kernelIN5flash32FlashAttnBwdPostprocessConvertdQIN4cute5tupleIJNS3_1CILi64EEENS5_ILi96EEEEEENS_10bfloat16_tEfNS_4arch4Sm90ELi256ENS3_8TiledMMAINS3_8MMA_AtomIJNS3_4SM904GMMA27MMA_64x16x16_F32BF16BF16_SSILNSF_5MajorE0ELSH_1ELNSF_7ScaleInE1ELSI_1EEEEEENS3_6LayoutINS4_IJNS5_ILi1EEENS5_ILi2EEESM_EEENS4_IJNS5_ILi0EEESM_SP_EEEEENS4_IJNS3_10UnderscoreESS_SS_EEEEELb0EEEEEvNT_6ParamsE --------------------------
	.section	.text._ZN7cutlass13device_kernelIN5flash32FlashAttnBwdPostprocessConvertdQIN4cute5tupleIJNS3_1CILi64EEENS5_ILi96EEEEEENS_10bfloat16_tEfNS_4arch4Sm90ELi256ENS3_8TiledMMAINS3_8MMA_AtomIJNS3_4SM904GMMA27MMA_64x16x16_F32BF16BF16_SSILNSF_5MajorE0ELSH_1ELNSF_7ScaleInE1ELSI_1EEEEEENS3_6LayoutINS4_IJNS5_ILi1EEENS5_ILi2EEESM_EEENS4_IJNS5_ILi0EEESM_SP_EEEEENS4_IJNS3_10UnderscoreESS_SS_EEEEELb0EEEEEvNT_6ParamsE,"ax",@progbits
	.align	128
.text._ZN7cutlass13device_kernelIN5flash32FlashAttnBwdPostprocessConvertdQIN4cute5tupleIJNS3_1CILi64EEENS5_ILi96EEEEEENS_10bfloat16_tEfNS_4arch4Sm90ELi256ENS3_8TiledMMAINS3_8MMA_AtomIJNS3_4SM904GMMA27MMA_64x16x16_F32BF16BF16_SSILNSF_5MajorE0ELSH_1ELNSF_7ScaleInE1ELSI_1EEEEEENS3_6LayoutINS4_IJNS5_ILi1EEENS5_ILi2EEESM_EEENS4_IJNS5_ILi0EEESM_SP_EEEEENS4_IJNS3_10UnderscoreESS_SS_EEEEELb0EEEEEvNT_6ParamsE:
        .type           _ZN7cutlass13device_kernelIN5flash32FlashAttnBwdPostprocessConvertdQIN4cute5tupleIJNS3_1CILi64EEENS5_ILi96EEEEEENS_10bfloat16_tEfNS_4arch4Sm90ELi256ENS3_8TiledMMAINS3_8MMA_AtomIJNS3_4SM904GMMA27MMA_64x16x16_F32BF16BF16_SSILNSF_5MajorE0ELSH_1ELNSF_7ScaleInE1ELSI_1EEEEEENS3_6LayoutINS4_IJNS5_ILi1EEENS5_ILi2EEESM_EEENS4_IJNS5_ILi0EEESM_SP_EEEEENS4_IJNS3_10UnderscoreESS_SS_EEEEELb0EEEEEvNT_6ParamsE,@function
        .size           _ZN7cutlass13device_kernelIN5flash32FlashAttnBwdPostprocessConvertdQIN4cute5tupleIJNS3_1CILi64EEENS5_ILi96EEEEEENS_10bfloat16_tEfNS_4arch4Sm90ELi256ENS3_8TiledMMAINS3_8MMA_AtomIJNS3_4SM904GMMA27MMA_64x16x16_F32BF16BF16_SSILNSF_5MajorE0ELSH_1ELNSF_7ScaleInE1ELSI_1EEEEEENS3_6LayoutINS4_IJNS5_ILi1EEENS5_ILi2EEESM_EEENS4_IJNS5_ILi0EEESM_SP_EEEEENS4_IJNS3_10UnderscoreESS_SS_EEEEELb0EEEEEvNT_6ParamsE,(.L_x_3318 - _ZN7cutlass13device_kernelIN5flash32FlashAttnBwdPostprocessConvertdQIN4cute5tupleIJNS3_1CILi64EEENS5_ILi96EEEEEENS_10bfloat16_tEfNS_4arch4Sm90ELi256ENS3_8TiledMMAINS3_8MMA_AtomIJNS3_4SM904GMMA27MMA_64x16x16_F32BF16BF16_SSILNSF_5MajorE0ELSH_1ELNSF_7ScaleInE1ELSI_1EEEEEENS3_6LayoutINS4_IJNS5_ILi1EEENS5_ILi2EEESM_EEENS4_IJNS5_ILi0EEESM_SP_EEEEENS4_IJNS3_10UnderscoreESS_SS_EEEEELb0EEEEEvNT_6ParamsE)
        .other          _ZN7cutlass13device_kernelIN5flash32FlashAttnBwdPostprocessConvertdQIN4cute5tupleIJNS3_1CILi64EEENS5_ILi96EEEEEENS_10bfloat16_tEfNS_4arch4Sm90ELi256ENS3_8TiledMMAINS3_8MMA_AtomIJNS3_4SM904GMMA27MMA_64x16x16_F32BF16BF16_SSILNSF_5MajorE0ELSH_1ELNSF_7ScaleInE1ELSI_1EEEEEENS3_6LayoutINS4_IJNS5_ILi1EEENS5_ILi2EEESM_EEENS4_IJNS5_ILi0EEESM_SP_EEEEENS4_IJNS3_10UnderscoreESS_SS_EEEEELb0EEEEEvNT_6ParamsE,@"STO_CUDA_ENTRY STV_DEFAULT"
_ZN7cutlass13device_kernelIN5flash32FlashAttnBwdPostprocessConvertdQIN4cute5tupleIJNS3_1CILi64EEENS5_ILi96EEEEEENS_10bfloat16_tEfNS_4arch4Sm90ELi256ENS3_8TiledMMAINS3_8MMA_AtomIJNS3_4SM904GMMA27MMA_64x16x16_F32BF16BF16_SSILNSF_5MajorE0ELSH_1ELNSF_7ScaleInE1ELSI_1EEEEEENS3_6LayoutINS4_IJNS5_ILi1EEENS5_ILi2EEESM_EEENS4_IJNS5_ILi0EEESM_SP_EEEEENS4_IJNS3_10UnderscoreESS_SS_EEEEELb0EEEEEvNT_6ParamsE:
        /* <DEDUP_REMOVED lines=26> */
.L_x_3105:
        /* <DEDUP_REMOVED lines=14> */
[----:B------:R-:W-:-:S04]  /*0280*/  @P1 IMAD R3, R6, 0x1800, RZ ;  /* 0x0000180006031824 */ /* 0x000fc800078e02ff */
[--C-:B------:R-:W-:Y:S01]  /*0290*/  @P1 IMAD.MOV.U32 R12, RZ, RZ, R3.reuse ;  /* 0x000000ffff0c1224 */ /* 0x100fe200078e0003 */
[----:B------:R-:W-:-:S04]  /*02a0*/  @P1 SHF.R.S32.HI R13, RZ, 0x1f, R3 ;  /* 0x0000001fff0d1819 */ /* 0x000fc80000011403 */
[C---:B------:R-:W-:Y:S02]  /*02b0*/  IADD3 R14, P2, R15.reuse, R12, RZ ;  /* 0x0000000c0f0e7210 */ /* 0x040fe40007f5e0ff */
[----:B0-----:R-:W-:Y:S02]  /*02c0*/  SHF.R.S32.HI R5, RZ, 0x1f, R2 ;  /* 0x0000001fff057819 */ /* 0x001fe40000011402 */
[----:B------:R-:W-:Y:S02]  /*02d0*/  LEA.HI.X.SX32 R15, R15, R13, 0x1, P2 ;  /* 0x0000000d0f0f7211 */ /* 0x000fe400010f0eff */
[----:B------:R-:W0:Y:S01]  /*02e0*/  LDC.64 R12, c[0x0][0x210] ;  /* 0x00008400ff0c7b82 */ /* 0x000e220000000a00 */
[-C--:B-1----:R-:W-:Y:S02]  /*02f0*/  IMAD R3, R5, R16.reuse, RZ ;  /* 0x0000001005037224 */ /* 0x082fe400078e02ff */
[----:B------:R-:W-:-:S04]  /*0300*/  IMAD.WIDE.U32 R14, R2, R16, R14 ;  /* 0x00000010020e7225 */ /* 0x000fc800078e000e */
[----:B------:R-:W-:Y:S01]  /*0310*/  IMAD R17, R2, R17, R3 ;  /* 0x0000001102117224 */ /* 0x000fe200078e0203 */
[----:B------:R-:W-:Y:S02]  /*0320*/  SHF.R.S32.HI R3, RZ, 0x1f, R0 ;  /* 0x0000001fff037819 */ /* 0x000fe40000011400 */
[----:B------:R-:W-:Y:S01]  /*0330*/  SEL R0, R0, RZ, !P0 ;  /* 0x000000ff00007207 */ /* 0x000fe20004000000 */
[----:B------:R-:W-:Y:S01]  /*0340*/  IMAD.IADD R15, R15, 0x1, R17 ;  /* 0x000000010f0f7824 */ /* 0x000fe200078e0211 */
[----:B------:R-:W-:Y:S02]  /*0350*/  SEL R3, R3, RZ, !P0 ;  /* 0x000000ff03037207 */ /* 0x000fe40004000000 */
[----:B--2---:R-:W-:-:S03]  /*0360*/  ISETP.NE.AND P0, PT, R36, RZ, PT ;  /* 0x000000ff2400720c */ /* 0x004fc60003f05270 */
[----:B----4-:R-:W-:-:S04]  /*0370*/  IMAD R6, R3, R10, RZ ;  /* 0x0000000a03067224 */ /* 0x010fc800078e02ff */
[C---:B------:R-:W-:Y:S02]  /*0380*/  IMAD R17, R0.reuse, R11, R6 ;  /* 0x0000000b00117224 */ /* 0x040fe400078e0206 */
[----:B------:R-:W-:-:S04]  /*0390*/  IMAD.WIDE.U32 R10, R0, R10, R14 ;  /* 0x0000000a000a7225 */ /* 0x000fc800078e000e */
[----:B------:R-:W-:Y:S01]  /*03a0*/  IMAD.IADD R6, R11, 0x1, R17 ;  /* 0x000000010b067824 */ /* 0x000fe200078e0211 */
[----:B0-----:R-:W-:-:S04]  /*03b0*/  LEA R12, P2, R10, R12, 0x2 ;  /* 0x0000000c0a0c7211 */ /* 0x001fc800078410ff */
        /* <DEDUP_REMOVED lines=18> */
.L_x_3108:
[----:B------:R-:W-:Y:S01]  /*04e0*/  @P0 ELECT P2, URZ, PT ;  /* 0x00000000003f082f */ /* 0x000fe20003840000 */
[----:B------:R1:W-:-:S12]  /*04f0*/  UBLKCP.S.G [UR6], [UR4], UR10 ;  /* 0x00000006040073ba */ /* 0x0003d8000800020a */
[----:B------:R-:W-:Y:S02]  /*0500*/  @P2 PLOP3.LUT P0, PT, P2, PT, PT, 0x8, 0x0 ;  /* 0x000000000000281c */ /* 0x000fe4000170e170 */
[----:B------:R-:W-:-:S11]  /*0510*/  PLOP3.LUT P2, PT, PT, PT, PT, 0x8, 0x0 ;  /* 0x000000000000781c */ /* 0x000fd60003f4e170 */
[----:B-1----:R-:W-:Y:S05]  /*0520*/  @P0 BRA.U.ANY `(.L_x_3108) ;  /* 0xfffffffd00ec0947 */ /* 0x002fea000393ffff */
.L_x_3107:
[----:B------:R-:W-:Y:S05]  /*0530*/  BSYNC B0 ;  /* 0x0000000000007941 */ /* 0x000fea0003800000 */
.L_x_3106:
[----:B------:R-:W-:Y:S01]  /*0540*/  BAR.SYNC.DEFER_BLOCKING 0x0 ;  /* 0x0000000000007b1d */ /* 0x000fe20000010000 */
[----:B------:R-:W-:Y:S02]  /*0550*/  MOV R6, 0x400 ;  /* 0x0000040000067802 */ /* 0x000fe40000000f00 */
[----:B------:R-:W-:Y:S02]  /*0560*/  CS2R R34, SRZ ;  /* 0x0000000000227805 */ /* 0x000fe4000001ff00 */
[----:B------:R-:W-:Y:S01]  /*0570*/  SHF.L.U32 R11, RZ, 0x1f, RZ ;  /* 0x0000001fff0b7819 */ /* 0x000fe200000006ff */
[--C-:B------:R-:W-:Y:S01]  /*0580*/  @P1 IMAD.MOV.U32 R34, RZ, RZ, R9.reuse ;  /* 0x000000ffff221224 */ /* 0x100fe200078e0009 */
[----:B------:R-:W-:Y:S02]  /*0590*/  LEA R6, R19, R6, 0x18 ;  /* 0x0000000613067211 */ /* 0x000fe400078ec0ff */
[----:B------:R-:W-:-:S07]  /*05a0*/  @P1 SHF.R.S32.HI R35, RZ, 0x1f, R9 ;  /* 0x0000001fff231819 */ /* 0x000fce0000011409 */
.L_x_3109:
[----:B-1----:R1:W2:Y:S02]  /*05b0*/  SYNCS.PHASECHK.TRANS64.TRYWAIT P0, [R6+URZ+0x9000], R11 ;  /* 0x0090000b060075a7 */ /* 0x0022a4000800017f */
[----:B--2---:R-:W-:Y:S05]  /*05c0*/  @!P0 NANOSLEEP.SYNCS 0x989680 ;  /* 0x009896800000895d */ /* 0x004fea0003900000 */
[----:B------:R-:W2:Y:S02]  /*05d0*/  @!P0 SYNCS.PHASECHK.TRANS64 P0, [R6+URZ+0x9000], R11 ;  /* 0x0090000b060085a7 */ /* 0x000ea4000800007f */
[----:B--2---:R-:W-:Y:S05]  /*05e0*/  @!P0 BRA `(.L_x_3109) ;  /* 0xfffffffc00f08947 */ /* 0x004fea000383ffff */
[----:B------:R-:W-:Y:S01]  /*05f0*/  SHF.R.S32.HI R41, RZ, 0x1f, R36 ;  /* 0x0000001fff297819 */ /* 0x000fe20000011424 */
[----:B------:R-:W-:Y:S01]  /*0600*/  ULDC UR4, c[0x0][0x268] ;  /* 0x00009a0000047ab9 */ /* 0x000fe20000000800 */
[----:B------:R-:W-:Y:S02]  /*0610*/  VIADDMNMX R32, R32, -R7, 0x40, PT ;  /* 0x0000004020207446 */ /* 0x000fe40003800907 */
[CC--:B------:R-:W-:Y:S02]  /*0620*/  LEA.HI R12, R41.reuse, R36.reuse, RZ, 0x4 ;  /* 0x00000024290c7211 */ /* 0x0c0fe400078f20ff */
[----:B0-----:R-:W-:Y:S02]  /*0630*/  LEA.HI R8, R41, R36, RZ, 0x7 ;  /* 0x0000002429087211 */ /* 0x001fe400078f38ff */
[----:B-1----:R-:W-:Y:S02]  /*0640*/  LOP3.LUT R11, R12, 0xfffffff0, RZ, 0xc0, !PT ;  /* 0xfffffff00c0b7812 */ /* 0x002fe400078ec0ff */
[----:B------:R-:W-:-:S02]  /*0650*/  LOP3.LUT R9, R8, 0x3fffff80, RZ, 0xc0, !PT ;  /* 0x3fffff8008097812 */ /* 0x000fc400078ec0ff */
[----:B------:R-:W-:Y:S01]  /*0660*/  SHF.R.S32.HI R20, RZ, 0x7, R8 ;  /* 0x00000007ff147819 */ /* 0x000fe20000011408 */
[C---:B------:R-:W-:Y:S01]  /*0670*/  IMAD.IADD R16, R36.reuse, 0x1, -R11 ;  /* 0x0000000124107824 */ /* 0x040fe200078e0a0b */
[----:B------:R-:W-:Y:S01]  /*0680*/  SHF.R.S32.HI R37, RZ, 0x4, R12 ;  /* 0x00000004ff257819 */ /* 0x000fe2000001140c */
[----:B------:R-:W-:-:S03]  /*0690*/  IMAD.IADD R9, R36, 0x1, -R9 ;  /* 0x0000000124097824 */ /* 0x000fc600078e0a09 */
[----:B------:R-:W-:Y:S01]  /*06a0*/  SHF.R.S32.HI R39, RZ, 0x1f, R16 ;  /* 0x0000001fff277819 */ /* 0x000fe20000011410 */
[----:B------:R-:W-:-:S03]  /*06b0*/  IMAD R9, R20, 0x300, R9 ;  /* 0x0000030014097824 */ /* 0x000fc600078e0209 */
[-C--:B------:R-:W-:Y:S01]  /*06c0*/  LEA.HI R7, R39, R16.reuse, RZ, 0x3 ;  /* 0x0000001027077211 */ /* 0x080fe200078f18ff */
[----:B------:R-:W-:Y:S01]  /*06d0*/  IMAD.SHL.U32 R9, R9, 0x4, RZ ;  /* 0x0000000409097824 */ /* 0x000fe200078e00ff */
[----:B------:R-:W-:-:S03]  /*06e0*/  LEA.HI R39, R39, R16, RZ, 0x2 ;  /* 0x0000001027277211 */ /* 0x000fc600078f10ff */
[----:B------:R-:W-:Y:S01]  /*06f0*/  IMAD.SHL.U32 R18, R7, 0x10, RZ ;  /* 0x0000001007127824 */ /* 0x000fe200078e00ff */
[----:B------:R-:W-:Y:S01]  /*0700*/  LEA.HI R7, R12, R37, RZ, 0x1 ;  /* 0x000000250c077211 */ /* 0x000fe200078f08ff */
[----:B------:R-:W-:Y:S01]  /*0710*/  IMAD R44, R9, 0x4, R6 ;  /* 0x00000004092c7824 */ /* 0x000fe200078e0206 */
[C---:B------:R-:W-:Y:S01]  /*0720*/  LOP3.LUT R17, R39.reuse, 0xffffffc, RZ, 0xc0, !PT ;  /* 0x0ffffffc27117812 */ /* 0x040fe200078ec0ff */
[----:B------:R-:W-:Y:S01]  /*0730*/  IMAD.SHL.U32 R39, R39, 0x10, RZ ;  /* 0x0000001027277824 */ /* 0x000fe200078e00ff */
[----:B------:R-:W-:Y:S02]  /*0740*/  LOP3.LUT R21, R18, 0x7fffff80, RZ, 0xc0, !PT ;  /* 0x7fffff8012157812 */ /* 0x000fe400078ec0ff */
[----:B------:R-:W-:Y:S01]  /*0750*/  LOP3.LUT R22, R7, 0xfffffffe, RZ, 0xc0, !PT ;  /* 0xfffffffe07167812 */ /* 0x000fe200078ec0ff */
[----:B------:R-:W0:Y:S01]  /*0760*/  LDS.128 R8, [R44] ;  /* 0x000000002c087984 */ /* 0x000e220000000c00 */
[----:B------:R-:W-:Y:S01]  /*0770*/  IMAD.IADD R33, R16, 0x1, -R17 ;  /* 0x0000000110217824 */ /* 0x000fe200078e0a11 */
[-C--:B------:R-:W-:Y:S01]  /*0780*/  LEA.HI R7, R41, R36.reuse, RZ, 0x5 ;  /* 0x0000002429077211 */ /* 0x080fe200078f28ff */
[----:B------:R-:W-:Y:S01]  /*0790*/  IMAD R24, R20, 0x400, R21 ;  /* 0x0000040014187824 */ /* 0x000fe200078e0215 */
[----:B------:R-:W1:Y:S01]  /*07a0*/  LDS.128 R12, [R44+0x800] ;  /* 0x000800002c0c7984 */ /* 0x000e620000000c00 */
[----:B------:R-:W-:Y:S01]  /*07b0*/  IMAD.IADD R37, R37, 0x1, -R22 ;  /* 0x0000000125257824 */ /* 0x000fe200078e0a16 */
[--C-:B------:R-:W-:Y:S01]  /*07c0*/  SHF.R.S32.HI R38, RZ, 0x5, R7.reuse ;  /* 0x00000005ff267819 */ /* 0x100fe20000011407 */
[----:B------:R-:W-:Y:S01]  /*07d0*/  IMAD R33, R33, 0x10, R24 ;  /* 0x0000001021217824 */ /* 0x000fe200078e0218 */
[----:B------:R-:W2:Y:S01]  /*07e0*/  LDS.128 R16, [R44+0x1000] ;  /* 0x001000002c107984 */ /* 0x000ea20000000c00 */
[----:B------:R-:W-:Y:S01]  /*07f0*/  SHF.R.S32.HI R43, RZ, 0x1f, R7 ;  /* 0x0000001fff2b7819 */ /* 0x000fe20000011407 */
[----:B------:R-:W-:Y:S01]  /*0800*/  IMAD.SHL.U32 R40, R37, 0x8, RZ ;  /* 0x0000000825287824 */ /* 0x000fe200078e00ff */
[----:B------:R-:W-:Y:S01]  /*0810*/  LEA.HI R41, R41, R36, RZ, 0x2 ;  /* 0x0000002429297211 */ /* 0x000fe200078f10ff */
[----:B------:R-:W3:Y:S01]  /*0820*/  LDS.128 R20, [R44+0x1800] ;  /* 0x001800002c147984 */ /* 0x000ee20000000c00 */
[----:B------:R-:W-:Y:S01]  /*0830*/  LEA.HI R43, R43, R38, RZ, 0x2 ;  /* 0x000000262b2b7211 */ /* 0x000fe200078f10ff */
[----:B------:R-:W-:Y:S01]  /*0840*/  IMAD.SHL.U32 R37, R37, 0x40, RZ ;  /* 0x0000004025257824 */ /* 0x000fe200078e00ff */
[--C-:B------:R-:W-:Y:S01]  /*0850*/  SHF.R.S32.HI R7, RZ, 0x2, R41.reuse ;  /* 0x00000002ff077819 */ /* 0x100fe20000011429 */
[----:B------:R-:W4:Y:S01]  /*0860*/  LDS.128 R24, [R44+0x2000] ;  /* 0x002000002c187984 */ /* 0x000f220000000c00 */
[----:B------:R-:W-:-:S02]  /*0870*/  SHF.R.S32.HI R42, RZ, 0x1f, R41 ;  /* 0x0000001fff2a7819 */ /* 0x000fc40000011429 */
[----:B------:R-:W-:Y:S01]  /*0880*/  LOP3.LUT R39, R39, 0x40, RZ, 0xc0, !PT ;  /* 0x0000004027277812 */ /* 0x000fe200078ec0ff */
[----:B------:R5:W4:Y:S01]  /*0890*/  LDS.128 R28, [R44+0x2800] ;  /* 0x002800002c1c7984 */ /* 0x000b220000000c00 */
[----:B------:R-:W-:Y:S02]  /*08a0*/  LOP3.LUT R43, R43, 0x7ffffc, RZ, 0xc0, !PT ;  /* 0x007ffffc2b2b7812 */ /* 0x000fe400078ec0ff */
[----:B------:R-:W-:Y:S02]  /*08b0*/  LEA.HI R42, R42, R7, RZ, 0x2 ;  /* 0x000000072a2a7211 */ /* 0x000fe400078f10ff */
[----:B------:R-:W-:Y:S02]  /*08c0*/  LOP3.LUT R40, R39, 0x8, R40, 0xf8, !PT ;  /* 0x0000000827287812 */ /* 0x000fe400078ef828 */
[----:B------:R-:W-:Y:S01]  /*08d0*/  LOP3.LUT R41, R41, 0xfffffffc, RZ, 0xc0, !PT ;  /* 0xfffffffc29297812 */ /* 0x000fe200078ec0ff */
[----:B-----5:R-:W-:Y:S01]  /*08e0*/  IMAD.IADD R44, R38, 0x1, -R43 ;  /* 0x00000001262c7824 */ /* 0x020fe200078e0a2b */
[----:B------:R-:W-:-:S02]  /*08f0*/  SHF.R.U32.HI R39, RZ, 0x3, R39 ;  /* 0x00000003ff277819 */ /* 0x000fc40000011627 */
[----:B------:R-:W-:Y:S01]  /*0900*/  LOP3.LUT R42, R42, 0xffffffc, RZ, 0xc0, !PT ;  /* 0x0ffffffc2a2a7812 */ /* 0x000fe200078ec0ff */
[----:B------:R-:W-:Y:S01]  /*0910*/  IMAD.IADD R36, R36, 0x1, -R41 ;  /* 0x0000000124247824 */ /* 0x000fe200078e0a29 */
[----:B------:R-:W-:Y:S01]  /*0920*/  LOP3.LUT R39, R40, R39, RZ, 0x3c, !PT ;  /* 0x0000002728277212 */ /* 0x000fe200078e3cff */
[----:B------:R-:W-:Y:S01]  /*0930*/  IMAD R44, R44, 0x100, R33 ;  /* 0x000001002c2c7824 */ /* 0x000fe200078e0221 */
[C---:B------:R-:W-:Y:S01]  /*0940*/  ISETP.GE.AND P0, PT, R7.reuse, R32, PT ;  /* 0x000000200700720c */ /* 0x040fe20003f06270 */
[----:B------:R-:W-:Y:S02]  /*0950*/  IMAD.IADD R41, R7, 0x1, -R42 ;  /* 0x0000000107297824 */ /* 0x000fe400078e0a2a */
[----:B------:R-:W-:Y:S02]  /*0960*/  IMAD.IADD R33, R39, 0x1, R44 ;  /* 0x0000000127217824 */ /* 0x000fe400078e022c */
[----:B------:R-:W-:Y:S02]  /*0970*/  IMAD R32, R38, 0x8, R41 ;  /* 0x0000000826207824 */ /* 0x000fe400078e0229 */
[----:B0-----:R-:W-:Y:S01]  /*0980*/  FMUL.FTZ R39, R9, UR4 ;  /* 0x0000000409277c20 */ /* 0x001fe20008410000 */
[----:B------:R-:W-:Y:S01]  /*0990*/  FMUL.FTZ R9, R10, UR4 ;  /* 0x000000040a097c20 */ /* 0x000fe20008410000 */
[----:B------:R-:W-:Y:S01]  /*09a0*/  FMUL.FTZ R38, R11, UR4 ;  /* 0x000000040b267c20 */ /* 0x000fe20008410000 */
[----:B-1----:R-:W-:Y:S01]  /*09b0*/  FMUL.FTZ R10, R12, UR4 ;  /* 0x000000040c0a7c20 */ /* 0x002fe20008410000 */
[----:B------:R-:W-:Y:S01]  /*09c0*/  FMUL.FTZ R11, R14, UR4 ;  /* 0x000000040e0b7c20 */ /* 0x000fe20008410000 */
[----:B------:R-:W-:Y:S01]  /*09d0*/  FMUL.FTZ R14, R15, UR4 ;  /* 0x000000040f0e7c20 */ /* 0x000fe20008410000 */
[----:B------:R-:W-:Y:S01]  /*09e0*/  FMUL.FTZ R13, R13, UR4 ;  /* 0x000000040d0d7c20 */ /* 0x000fe20008410000 */
[----:B--2---:R-:W-:Y:S01]  /*09f0*/  FMUL.FTZ R12, R16, UR4 ;  /* 0x00000004100c7c20 */ /* 0x004fe20008410000 */
[----:B------:R-:W-:Y:S01]  /*0a00*/  FMUL.FTZ R15, R18, UR4 ;  /* 0x00000004120f7c20 */ /* 0x000fe20008410000 */
[----:B------:R-:W-:Y:S01]  /*0a10*/  FMUL.FTZ R18, R19, UR4 ;  /* 0x0000000413127c20 */ /* 0x000fe20008410000 */
[----:B------:R-:W-:Y:S01]  /*0a20*/  F2FP.BF16.F32.PACK_AB R11, R14, R11 ;  /* 0x0000000b0e0b723e */ /* 0x000fe200000010ff */
[----:B---3--:R-:W-:Y:S01]  /*0a30*/  FMUL.FTZ R16, R20, UR4 ;  /* 0x0000000414107c20 */ /* 0x008fe20008410000 */
[----:B------:R-:W-:Y:S01]  /*0a40*/  FMUL.FTZ R21, R21, UR4 ;  /* 0x0000000415157c20 */ /* 0x000fe20008410000 */
[----:B------:R-:W-:Y:S01]  /*0a50*/  FMUL.FTZ R19, R22, UR4 ;  /* 0x0000000416137c20 */ /* 0x000fe20008410000 */
[----:B------:R-:W-:Y:S01]  /*0a60*/  FMUL.FTZ R40, R23, UR4 ;  /* 0x0000000417287c20 */ /* 0x000fe20008410000 */
[----:B------:R-:W-:Y:S01]  /*0a70*/  F2FP.BF16.F32.PACK_AB R10, R13, R10 ;  /* 0x0000000a0d0a723e */ /* 0x000fe200000010ff */
[----:B------:R-:W-:Y:S01]  /*0a80*/  FMUL.FTZ R8, R8, UR4 ;  /* 0x0000000408087c20 */ /* 0x000fe20008410000 */
[----:B------:R-:W-:Y:S01]  /*0a90*/  F2FP.BF16.F32.PACK_AB R14, R21, R16 ;  /* 0x00000010150e723e */ /* 0x000fe200000010ff */
[----:B----4-:R-:W-:Y:S01]  /*0aa0*/  FMUL.FTZ R20, R24, UR4 ;  /* 0x0000000418147c20 */ /* 0x010fe20008410000 */
[----:B------:R-:W-:Y:S01]  /*0ab0*/  LEA.HI R16, R36, R36, RZ, 0x1 ;  /* 0x0000002424107211 */ /* 0x000fe200078f08ff */
[----:B------:R-:W-:Y:S01]  /*0ac0*/  FMUL.FTZ R25, R25, UR4 ;  /* 0x0000000419197c20 */ /* 0x000fe20008410000 */
[----:B------:R-:W-:Y:S01]  /*0ad0*/  F2FP.BF16.F32.PACK_AB R13, R18, R15 ;  /* 0x0000000f120d723e */ /* 0x000fe200000010ff */
[----:B------:R-:W-:Y:S01]  /*0ae0*/  FMUL.FTZ R17, R17, UR4 ;  /* 0x0000000411117c20 */ /* 0x000fe20008410000 */
[----:B------:R-:W-:Y:S01]  /*0af0*/  FMUL.FTZ R23, R28, UR4 ;  /* 0x000000041c177c20 */ /* 0x000fe20008410000 */
[----:B------:R-:W-:Y:S01]  /*0b00*/  F2FP.BF16.F32.PACK_AB R15, R40, R19 ;  /* 0x00000013280f723e */ /* 0x000fe200000010ff */
[----:B------:R-:W-:-:S02]  /*0b10*/  IMAD.SHL.U32 R36, R36, 0x8, RZ ;  /* 0x0000000824247824 */ /* 0x000fc400078e00ff */
[----:B------:R-:W-:Y:S01]  /*0b20*/  FMUL.FTZ R22, R26, UR4 ;  /* 0x000000041a167c20 */ /* 0x000fe20008410000 */
[----:B------:R-:W-:Y:S02]  /*0b30*/  IMAD.SHL.U32 R18, R16, 0x200, RZ ;  /* 0x0000020010127824 */ /* 0x000fe400078e00ff */
[----:B------:R-:W-:Y:S01]  /*0b40*/  FMUL.FTZ R27, R27, UR4 ;  /* 0x000000041b1b7c20 */ /* 0x000fe20008410000 */
[----:B------:R-:W-:Y:S01]  /*0b50*/  FMUL.FTZ R28, R29, UR4 ;  /* 0x000000041d1c7c20 */ /* 0x000fe20008410000 */
[----:B------:R-:W-:Y:S01]  /*0b60*/  FMUL.FTZ R24, R30, UR4 ;  /* 0x000000041e187c20 */ /* 0x000fe20008410000 */
[----:B------:R-:W-:Y:S01]  /*0b70*/  FMUL.FTZ R31, R31, UR4 ;  /* 0x000000041f1f7c20 */ /* 0x000fe20008410000 */
[----:B------:R-:W-:Y:S01]  /*0b80*/  LOP3.LUT R19, R37, 0x40, RZ, 0xc0, !PT ;  /* 0x0000004025137812 */ /* 0x000fe200078ec0ff */
[----:B------:R-:W-:Y:S01]  /*0b90*/  IMAD R33, R33, 0x2, R6 ;  /* 0x0000000221217824 */ /* 0x000fe200078e0206 */
[----:B------:R-:W-:Y:S02]  /*0ba0*/  F2FP.BF16.F32.PACK_AB R8, R39, R8 ;  /* 0x000000082708723e */ /* 0x000fe400000010ff */
[----:B------:R-:W-:-:S02]  /*0bb0*/  F2FP.BF16.F32.PACK_AB R9, R38, R9 ;  /* 0x000000092609723e */ /* 0x000fc400000010ff */
[----:B------:R-:W-:Y:S02]  /*0bc0*/  F2FP.BF16.F32.PACK_AB R16, R25, R20 ;  /* 0x000000141910723e */ /* 0x000fe400000010ff */
[----:B------:R-:W-:Y:S01]  /*0bd0*/  F2FP.BF16.F32.PACK_AB R12, R17, R12 ;  /* 0x0000000c110c723e */ /* 0x000fe200000010ff */
[----:B------:R0:W-:Y:S01]  /*0be0*/  STSM.16.M88.4 [R33+0x6000], R8 ;  /* 0x0060000821007844 */ /* 0x0001e20000000200 */
[----:B------:R-:W-:Y:S02]  /*0bf0*/  LOP3.LUT R21, R18, 0xfffffc00, RZ, 0xc0, !PT ;  /* 0xfffffc0012157812 */ /* 0x000fe400078ec0ff */
[----:B------:R-:W-:Y:S01]  /*0c00*/  LOP3.LUT R20, R19, 0x8, R36, 0xf8, !PT ;  /* 0x0000000813147812 */ /* 0x000fe200078ef824 */
[----:B------:R0:W-:Y:S01]  /*0c10*/  STSM.16.M88.4 [R33+0x7000], R12 ;  /* 0x0070000c21007844 */ /* 0x0001e20000000200 */
[----:B------:R-:W-:Y:S01]  /*0c20*/  SHF.R.U32.HI R25, RZ, 0x3, R19 ;  /* 0x00000003ff197819 */ /* 0x000fe20000011613 */
[----:B------:R-:W-:Y:S01]  /*0c30*/  IMAD.U32 R21, R32, 0x10, R21 ;  /* 0x0000001020157824 */ /* 0x000fe200078e0015 */
[----:B------:R-:W-:-:S02]  /*0c40*/  F2FP.BF16.F32.PACK_AB R17, R27, R22 ;  /* 0x000000161b11723e */ /* 0x000fc400000010ff */
[----:B------:R-:W-:Y:S02]  /*0c50*/  F2FP.BF16.F32.PACK_AB R18, R28, R23 ;  /* 0x000000171c12723e */ /* 0x000fe400000010ff */
[----:B------:R-:W-:Y:S02]  /*0c60*/  F2FP.BF16.F32.PACK_AB R19, R31, R24 ;  /* 0x000000181f13723e */ /* 0x000fe400000010ff */
[----:B------:R-:W-:-:S03]  /*0c70*/  LOP3.LUT R20, R20, R25, RZ, 0x3c, !PT ;  /* 0x0000001914147212 */ /* 0x000fc600078e3cff */
[----:B------:R0:W-:Y:S01]  /*0c80*/  STSM.16.M88.4 [R33+0x8000], R16 ;  /* 0x0080001021007844 */ /* 0x0001e20000000200 */
[----:B------:R-:W-:Y:S06]  /*0c90*/  BAR.SYNC.DEFER_BLOCKING 0x0 ;  /* 0x0000000000007b1d */ /* 0x000fec0000010000 */
[----:B------:R-:W-:Y:S05]  /*0ca0*/  @P0 EXIT ;  /* 0x000000000000094d */ /* 0x000fea0003800000 */
[----:B------:R-:W-:Y:S01]  /*0cb0*/  ULDC UR4, c[0x0][0x244] ;  /* 0x0000910000047ab9 */ /* 0x000fe20000000800 */
[----:B------:R-:W-:Y:S01]  /*0cc0*/  IMAD.IADD R21, R21, 0x1, R20 ;  /* 0x0000000115157824 */ /* 0x000fe200078e0214 */
[----:B------:R-:W-:Y:S01]  /*0cd0*/  ISETP.GE.AND P0, PT, R36, UR4, PT ;  /* 0x0000000424007c0c */ /* 0x000fe2000bf06270 */
[----:B------:R-:W-:Y:S01]  /*0ce0*/  ULDC.64 UR6, c[0x0][0x258] ;  /* 0x0000960000067ab9 */ /* 0x000fe20000000a00 */
[----:B------:R-:W-:Y:S01]  /*0cf0*/  SHF.R.S32.HI R37, RZ, 0x1f, R36 ;  /* 0x0000001fff257819 */ /* 0x000fe20000011424 */
[----:B------:R-:W-:Y:S02]  /*0d00*/  IMAD R21, R21, 0x2, R6 ;  /* 0x0000000215157824 */ /* 0x000fe400078e0206 */
[----:B------:R-:W-:Y:S02]  /*0d10*/  IMAD R5, R5, UR6, RZ ;  /* 0x0000000605057c24 */ /* 0x000fe4000f8e02ff */
[C---:B0-----:R-:W-:Y:S01]  /*0d20*/  IMAD.WIDE.U32 R16, R2.reuse, UR6, R36 ;  /* 0x0000000602107c25 */ /* 0x041fe2000f8e0024 */
[----:B------:R-:W0:Y:S03]  /*0d30*/  LDS.128 R8, [R21+0x7000] ;  /* 0x0070000015087984 */ /* 0x000e260000000c00 */
[----:B------:R-:W-:Y:S01]  /*0d40*/  IMAD R5, R2, UR7, R5 ;  /* 0x0000000702057c24 */ /* 0x000fe2000f8e0205 */
[----:B------:R-:W-:Y:S01]  /*0d50*/  IADD3 R2, P1, R7, R34, RZ ;  /* 0x0000002207027210 */ /* 0x000fe20007f3e0ff */
[----:B------:R-:W1:Y:S01]  /*0d60*/  @!P0 LDS.128 R12, [R21+0x6000] ;  /* 0x00600000150c8984 */ /* 0x000e620000000c00 */
[----:B------:R-:W-:Y:S01]  /*0d70*/  ULDC.64 UR6, c[0x0][0x260] ;  /* 0x0000980000067ab9 */ /* 0x000fe20000000a00 */
[----:B------:R-:W-:-:S02]  /*0d80*/  IMAD.IADD R17, R17, 0x1, R5 ;  /* 0x0000000111117824 */ /* 0x000fc400078e0205 */
[----:B------:R-:W-:Y:S01]  /*0d90*/  IMAD R5, R3, UR6, RZ ;  /* 0x0000000603057c24 */ /* 0x000fe2000f8e02ff */
[----:B------:R-:W-:Y:S01]  /*0da0*/  LEA.HI.X.SX32 R3, R7, R35, 0x1, P1 ;  /* 0x0000002307037211 */ /* 0x000fe200008f0eff */
[----:B------:R-:W-:-:S04]  /*0db0*/  IMAD.WIDE.U32 R6, R0, UR6, R16 ;  /* 0x0000000600067c25 */ /* 0x000fc8000f8e0010 */
[----:B------:R-:W-:Y:S01]  /*0dc0*/  IMAD R19, R0, UR7, R5 ;  /* 0x0000000700137c24 */ /* 0x000fe2000f8e0205 */
[----:B------:R-:W-:Y:S01]  /*0dd0*/  ULDC.64 UR6, c[0x0][0x250] ;  /* 0x0000940000067ab9 */ /* 0x000fe20000000a00 */
[----:B------:R-:W-:-:S04]  /*0de0*/  IMAD.WIDE R4, R4, 0x40, R2 ;  /* 0x0000004004047825 */ /* 0x000fc800078e0202 */
[----:B------:R-:W-:Y:S02]  /*0df0*/  IMAD R3, R5, UR6, RZ ;  /* 0x0000000605037c24 */ /* 0x000fe4000f8e02ff */
[----:B------:R-:W-:Y:S02]  /*0e00*/  IMAD.IADD R7, R7, 0x1, R19 ;  /* 0x0000000107077824 */ /* 0x000fe400078e0213 */
[C---:B------:R-:W-:Y:S02]  /*0e10*/  VIADD R0, R36.reuse, 0x20 ;  /* 0x0000002024007836 */ /* 0x040fe40000000000 */
[----:B------:R-:W-:Y:S02]  /*0e20*/  VIADD R36, R36, 0x40 ;  /* 0x0000004024247836 */ /* 0x000fe40000000000 */
[----:B------:R-:W-:Y:S01]  /*0e30*/  IMAD R3, R4, UR7, R3 ;  /* 0x0000000704037c24 */ /* 0x000fe2000f8e0203 */
[----:B------:R-:W-:Y:S01]  /*0e40*/  ISETP.GE.AND P1, PT, R0, UR4, PT ;  /* 0x0000000400007c0c */ /* 0x000fe2000bf26270 */
[----:B------:R-:W-:Y:S01]  /*0e50*/  IMAD.WIDE.U32 R4, R4, UR6, R6 ;  /* 0x0000000604047c25 */ /* 0x000fe2000f8e0006 */
[----:B------:R-:W-:Y:S01]  /*0e60*/  ISETP.GE.AND P2, PT, R36, UR4, PT ;  /* 0x0000000424007c0c */ /* 0x000fe2000bf46270 */
[----:B------:R-:W-:-:S02]  /*0e70*/  ULDC.64 UR6, c[0x0][0x238] ;  /* 0x00008e0000067ab9 */ /* 0x000fc40000000a00 */
[----:B------:R-:W-:Y:S01]  /*0e80*/  IMAD.IADD R3, R5, 0x1, R3 ;  /* 0x0000000105037824 */ /* 0x000fe200078e0203 */
[----:B------:R-:W-:-:S04]  /*0e90*/  LEA R2, P3, R4, UR6, 0x1 ;  /* 0x0000000604027c11 */ /* 0x000fc8000f8608ff */
[----:B------:R-:W-:-:S05]  /*0ea0*/  LEA.HI.X R3, R4, UR7, R3, 0x1, P3 ;  /* 0x0000000704037c11 */ /* 0x000fca00098f0c03 */
[----:B0-----:R0:W-:Y:S04]  /*0eb0*/  @!P1 STG.E.128 desc[UR8][R2.64+0x40], R8 ;  /* 0x0000400802009986 */ /* 0x0011e8000c101d08 */
[----:B-1----:R0:W-:Y:S01]  /*0ec0*/  @!P0 STG.E.128 desc[UR8][R2.64], R12 ;  /* 0x0000000c02008986 */ /* 0x0021e2000c101d08 */
[----:B------:R-:W-:Y:S05]  /*0ed0*/  @P2 EXIT ;  /* 0x000000000000294d */ /* 0x000fea0003800000 */
[----:B------:R-:W1:Y:S04]  /*0ee0*/  LDS.128 R4, [R21+0x8000] ;  /* 0x0080000015047984 */ /* 0x000e680000000c00 */
[----:B-1----:R-:W-:Y:S01]  /*0ef0*/  STG.E.128 desc[UR8][R2.64+0x80], R4 ;  /* 0x0000800402007986 */ /* 0x002fe2000c101d08 */
[----:B------:R-:W-:Y:S05]  /*0f00*/  EXIT ;  /* 0x000000000000794d */ /* 0x000fea0003800000 */
.L_x_3110:
        /* <DEDUP_REMOVED lines=15> */
.L_x_3318:


//--------------------- .text._ZN7cutlass13device_kernelIN5flash11enable_sm90INS1_16FlashAttnBwdSm90INS1_25CollectiveMainloopBwdSm90ILi2ELi2ELi2EN4cute5tupleIJNS5_1CILi1EEES8_S8_EEENS6_IJNS7_ILi64EEENS7_ILi128EEENS7_ILi96EEEEEENS_10bfloat16_tEfNS_4arch4Sm90ELb1ELb0ELb1ELb1ELb1ELb1ELb0ELb0ELi2ELi1ELi2ELi1ELb1EEENS1_24CollectiveEpilogueBwdGQAISD_fSG_Li256ELb1ELb1EEENS1_25SingleTileBwdLPTSchedulerILb1ELi128ELb1EEEEEEEEEvNT_6ParamsE --------------------------
	.section	.text._ZN7cutlass13device_kernelIN5flash11enable_sm90INS1_16FlashAttnBwdSm90INS1_25CollectiveMainloopBwdSm90ILi2ELi2ELi2EN4cute5tupleIJNS5_1CILi1EEES8_S8_EEENS6_IJNS7_ILi64EEENS7_ILi128EEENS7_ILi96EEEEEENS_10bfloat16_tEfNS_4arch4Sm90ELb1ELb0ELb1ELb1ELb1ELb1ELb0ELb0ELi2ELi1ELi2ELi1ELb1EEENS1_24CollectiveEpilogueBwdGQAISD_fSG_Li256ELb1ELb1EEENS1_25SingleTileBwdLPTSchedulerILb1ELi128ELb1EEEEEEEEEvNT_6ParamsE,"ax",@progbits
	.align	128
.text._ZN7cutlass13device_kernelIN5flash11enable_sm90INS1_16FlashAttnBwdSm90INS1_25CollectiveMainloopBwdSm90ILi2ELi2ELi2EN4cute5tupleIJNS5_1CILi1EEES8_S8_EEENS6_IJNS7_ILi64EEENS7_ILi128EEENS7_ILi96EEEEEENS_10bfloat16_tEfNS_4arch4Sm90ELb1ELb0ELb1ELb1ELb1ELb1ELb0ELb0ELi2ELi1ELi2ELi1ELb1EEENS1_24CollectiveEpilogueBwdGQAISD_fSG_Li256ELb1ELb1EEENS1_25SingleTileBwdLPTSchedulerILb1ELi128ELb1EEEEEEEEEvNT_6ParamsE:
        .type           _ZN7cutlass13device_kernelIN5flash11enable_sm90INS1_16FlashAttnBwdSm90INS1_25CollectiveMainloopBwdSm90ILi2ELi2ELi2EN4cute5tupleIJNS5_1CILi1EEES8_S8_EEENS6_IJNS7_ILi64EEENS7_ILi128EEENS7_ILi96EEEEEENS_10bfloat16_tEfNS_4arch4Sm90ELb1ELb0ELb1ELb1ELb1ELb1ELb0ELb0ELi2ELi1ELi2ELi1ELb1EEENS1_24CollectiveEpilogueBwdGQAISD_fSG_Li256ELb1ELb1EEENS1_25SingleTileBwdLPTSchedulerILb1ELi128ELb1EEEEEEEEEvNT_6ParamsE,@function
        .size           _ZN7cutlass13device_kernelIN5flash11enable_sm90INS1_16FlashAttnBwdSm90INS1_25CollectiveMainloopBwdSm90ILi2ELi2ELi2EN4cute5tupleIJNS5_1CILi1EEES8_S8_EEENS6_IJNS7_ILi64EEENS7_ILi128EEENS7_ILi96EEEEEENS_10bfloat16_tEfNS_4arch4Sm90ELb1ELb0ELb1ELb1ELb1ELb1ELb0ELb0ELi2ELi1ELi2ELi1ELb1EEENS1_24CollectiveEpilogueBwdGQAISD_fSG_Li256ELb1ELb1EEENS1_25SingleTileBwdLPTSchedulerILb1ELi128ELb1EEEEEEEEEvNT_6ParamsE,(.L_x_3319 - _ZN7cutlass13device_kernelIN5flash11enable_sm90INS1_16FlashAttnBwdSm90INS1_25CollectiveMainloopBwdSm90ILi2ELi2ELi2EN4cute5tupleIJNS5_1CILi1EEES8_S8_EEENS6_IJNS7_ILi64EEENS7_ILi128EEENS7_ILi96EEEEEENS_10bfloat16_tEfNS_4arch4Sm90ELb1ELb0ELb1ELb1ELb1ELb1ELb0ELb0ELi2ELi1ELi2ELi1ELb1EEENS1_24CollectiveEpilogueBwdGQAISD_fSG_Li256ELb1ELb1EEENS1_25SingleTileBwdLPTSchedulerILb1ELi128ELb1EEEEEEEEEvNT_6ParamsE)
        .other          _ZN7cutlass13device_kernelIN5flash11enable_sm90INS1_16FlashAttnBwdSm90INS1_25CollectiveMainloopBwdSm90ILi2ELi2ELi2EN4cute5tupleIJNS5_1CILi1EEES8_S8_EEENS6_IJNS7_ILi64EEENS7_ILi128EEENS7_ILi96EEEEEENS_10bfloat16_tEfNS_4arch4Sm90ELb1ELb0ELb1ELb1ELb1ELb1ELb0ELb0ELi2ELi1ELi2ELi1ELb1EEENS1_24CollectiveEpilogueBwdGQAISD_fSG_Li256ELb1ELb1EEENS1_25SingleTileBwdLPTSchedulerILb1ELi128ELb1EEEEEEEEEvNT_6ParamsE,@"STO_CUDA_ENTRY STV_DEFAULT"
_ZN7cutlass13device_kernelIN5flash11enable_sm90INS1_16FlashAttnBwdSm90INS1_25CollectiveMainloopBwdSm90ILi2ELi2ELi2EN4cute5tupleIJNS5_1CILi1EEES8_S8_EEENS6_IJNS7_ILi64EEENS7_ILi128EEENS7_ILi96EEEEEENS_10bfloat16_tEfNS_4arch4Sm90ELb1ELb0ELb1ELb1ELb1ELb1ELb0ELb0ELi2ELi1ELi2ELi1ELb1EEENS1_24CollectiveEpilogueBwdGQAISD_fSG_Li256ELb1ELb1EEENS1_25SingleTileBwdLPTSchedulerILb1ELi128ELb1EEEEEEEEEvNT_6ParamsE:
        /* <DEDUP_REMOVED lines=24> */
.L_x_3112:
[----:B------:R-:W-:Y:S05]  /*0180*/  BSYNC B0 ;  /* 0x0000000000007941 */ /* 0x000fea0003800000 */
.L_x_3111:
        /* <DEDUP_REMOVED lines=37> */
.L_x_3113:
        /* <DEDUP_REMOVED lines=22> */
.L_x_3114:
[----:B------:R-:W-:Y:S01]  /*0540*/  PLOP3.LUT P0, PT, PT, PT, UP0, 0x80, 0x0 ;  /* 0x000000000000781c */ /* 0x000fe20003f0f008 */
[----:B------:R-:W-:Y:S01]  /*0550*/  NOP ;  /* 0x0000000000007918 */ /* 0x000fe20000000000 */
[----:B------:R-:W-:Y:S01]  /*0560*/  ULDC.64 UR46, c[0x0][0x208] ;  /* 0x00008200002e7ab9 */ /* 0x000fe20000000a00 */
[----:B------:R-:W-:Y:S01]  /*0570*/  BSSY B6, `(.L_x_3115) ;  /* 0x0000a7c000067945 */ /* 0x000fe20003800000 */
[----:B-12-4-:R-:W-:Y:S09]  /*0580*/  BAR.SYNC.DEFER_BLOCKING 0x0 ;  /* 0x0000000000007b1d */ /* 0x016ff20000010000 */
[----:B------:R-:W-:Y:S05]  /*0590*/  @!P0 BRA `(.L_x_3116) ;  /* 0x0000005800b48947 */ /* 0x000fea0003800000 */
.L_x_3117:
        /* <DEDUP_REMOVED lines=32> */
.L_x_3118:
[----:B------:R-:W-:Y:S01]  /*07a0*/  ULDC UR8, c[0x0][0x8cc] ;  /* 0x0002330000087ab9 */ /* 0x000fe20000000800 */
[----:B------:R-:W-:Y:S01]  /*07b0*/  UMOV UR7, UR9 ;  /* 0x0000000900077c82 */ /* 0x000fe20008000000 */
[----:B------:R-:W-:-:S11]  /*07c0*/  UISETP.NE.AND UP0, UPT, UR8, 0x1, UPT ;  /* 0x000000010800788c */ /* 0x000fd6000bf05270 */
[----:B------:R-:W-:Y:S02]  /*07d0*/  @UP0 ULDC.64 UR10, c[0x0][0x8d0] ;  /* 0x00023400000a0ab9 */ /* 0x000fe40000000a00 */
[----:B------:R-:W-:-:S04]  /*07e0*/  UIMAD.WIDE.U32 UR4, UR9, UR10, URZ ;  /* 0x0000000a090472a5 */ /* 0x000fc8000f8e003f */
[----:B------:R-:W-:-:S04]  /*07f0*/  @UP0 USHF.R.U32.HI UR7, URZ, UR11, UR5 ;  /* 0x0000000b3f070299 */ /* 0x000fc80008011605 */
[----:B------:R-:W-:-:S12]  /*0800*/  UIMAD UR4, UR7, UR8, URZ ;  /* 0x00000008070472a4 */ /* 0x000fd8000f8e023f */
.L_x_3119:
        /* <DEDUP_REMOVED lines=23> */
.L_x_3120:
        /* <DEDUP_REMOVED lines=14> */
.L_x_3122:
[----:B------:R-:W-:-:S05]  /*0a60*/  ULDC UR4, c[0x0][0x8f4] ;  /* 0x00023d0000047ab9 */ /* 0x000fca0000000800 */
.L_x_3121:
        /* <DEDUP_REMOVED lines=24> */
.L_x_3124:
        /* <DEDUP_REMOVED lines=14> */
.L_x_3125:
        /* <DEDUP_REMOVED lines=11> */
.L_x_3126:
        /* <DEDUP_REMOVED lines=13> */
.L_x_3127:
        /* <DEDUP_REMOVED lines=84> */
.L_x_3130:
        /* <DEDUP_REMOVED lines=15> */
.L_x_3129:
        /* <DEDUP_REMOVED lines=22> */
.L_x_3132:
        /* <DEDUP_REMOVED lines=15> */
.L_x_3131:
[----:B------:R-:W-:Y:S01]  /*16d0*/  SHF.R.S32.HI R19, RZ, 0x1f, R18 ;  /* 0x0000001fff137819 */ /* 0x000fe20000011412 */
[----:B------:R-:W-:-:S03]  /*16e0*/  UMOV UR4, 0xffffffff ;  /* 0xffffffff00047882 */ /* 0x000fc60000000000 */
[----:B------:R-:W-:-:S04]  /*16f0*/  LEA.HI R0, R19, R18, RZ, 0x7 ;  /* 0x0000001213007211 */ /* 0x000fc800078f38ff */
[----:B------:R-:W-:Y:S01]  /*1700*/  SHF.R.S32.HI R17, RZ, 0x7, R0 ;  /* 0x00000007ff117819 */ /* 0x000fe20000011400 */
[----:B------:R-:W-:Y:S06]  /*1710*/  BRA.DIV UR4, `(.L_x_3133) ;  /* 0x00000096048c7947 */ /* 0x000fec000b800000 */
[----:B------:R1:W2:Y:S02]  /*1720*/  SHFL.IDX PT, R14, R17, RZ, 0x1f ;  /* 0x00001fff110e7589 */ /* 0x0002a400000e0000 */
.L_x_3249:
        /* <DEDUP_REMOVED lines=15> */
.L_x_3134:
        /* <DEDUP_REMOVED lines=19> */
.L_x_3136:
        /* <DEDUP_REMOVED lines=122> */
.L_x_3147:
[----:B------:R-:W-:-:S06]  /*20f0*/  UISETP.NE.AND UP0, UPT, UR9, 0x3, UPT ;  /* 0x000000030900788c */ /* 0x000fcc000bf05270 */
[----:B------:R-:W-:-:S13]  /*2100*/  PLOP3.LUT P0, PT, PT, PT, UP0, 0x80, 0x0 ;  /* 0x000000000000781c */ /* 0x000fda0003f0f008 */
[----:B-1----:R-:W-:Y:S05]  /*2110*/  @!P0 BRA `(.L_x_3137) ;  /* 0x0000000000048947 */ /* 0x002fea0003800000 */
[----:B------:R-:W-:Y:S01]  /*2120*/  BPT.TRAP 0x1 ;  /* 0x000000040000795c */ /* 0x000fe20000300000 */
.L_x_3137:
[----:B------:R-:W-:Y:S01]  /*2130*/  R2UR UR8, R235 ;  /* 0x00000000eb0872ca */ /* 0x000fe200000e0000 */
[----:B------:R-:W-:-:S05]  /*2140*/  IMAD.U32 R120, RZ, RZ, UR4 ;  /* 0x00000004ff787e24 */ /* 0x000fca000f8e00ff */
[----:B------:R-:W-:-:S07]  /*2150*/  SHF.L.U32 R120, R120, 0x1f, RZ ;  /* 0x0000001f78787819 */ /* 0x000fce00000006ff */
[----:B------:R-:W-:-:S09]  /*2160*/  ULEA UR8, UR5, UR8, 0x3 ;  /* 0x0000000805087291 */ /* 0x000fd2000f8e183f */
[----:B------:R1:W2:Y:S01]  /*2170*/  SYNCS.PHASECHK.TRANS64.TRYWAIT P1, [UR8+0x26810], R120 ;  /* 0x02681078ff0075a7 */ /* 0x0002a20008020148 */
[----:B------:R-:W-:Y:S05]  /*2180*/  @!P0 BRA `(.L_x_3138) ;  /* 0x0000000000048947 */ /* 0x000fea0003800000 */
[----:B------:R-:W-:Y:S01]  /*2190*/  BPT.TRAP 0x1 ;  /* 0x000000040000795c */ /* 0x000fe20000300000 */
.L_x_3138:
[----:B--2---:R-:W-:Y:S05]  /*21a0*/  @P1 BRA `(.L_x_3139) ;  /* 0x0000000000081947 */ /* 0x004fea0003800000 */
[----:B------:R-:W2:Y:S02]  /*21b0*/  SYNCS.PHASECHK.TRANS64.TRYWAIT P1, [UR8+0x26810], R120 ;  /* 0x02681078ff0075a7 */ /* 0x000ea40008020148 */
[----:B--2---:R-:W-:Y:S05]  /*21c0*/  @!P1 BRA `(.L_x_3140) ;  /* 0x0000008c00149947 */ /* 0x004fea0003800000 */
.L_x_3139:
        /* <DEDUP_REMOVED lines=66> */
.L_x_3141:
[----:B------:R1:W1:Y:S01]  /*25f0*/  SYNCS.PHASECHK.TRANS64.TRYWAIT P1, [UR8+0x26830], R120 ;  /* 0x02683078ff0075a7 */ /* 0x0002620008020148 */
[----:B------:R-:W-:Y:S05]  /*2600*/  @!P0 BRA `(.L_x_3142) ;  /* 0x0000000000048947 */ /* 0x000fea0003800000 */
[----:B------:R-:W-:Y:S01]  /*2610*/  BPT.TRAP 0x1 ;  /* 0x000000040000795c */ /* 0x000fe20000300000 */
.L_x_3142:
        /* <DEDUP_REMOVED lines=50> */
.L_x_3143:
        /* <DEDUP_REMOVED lines=555> */
.L_x_3145:
        /* <DEDUP_REMOVED lines=45> */
.L_x_3146:
        /* <DEDUP_REMOVED lines=62> */
.L_x_3128:
[----:B------:R-:W-:Y:S05]  /*52a0*/  @P0 BRA `(.L_x_3123) ;  /* 0x0000005800a00947 */ /* 0x000fea0003800000 */
[----:B------:R-:W-:Y:S01]  /*52b0*/  ULDC.64 UR4, c[0x0][0x878] ;  /* 0x00021e0000047ab9 */ /* 0x000fe20000000a00 */
[----:B-1----:R-:W1:Y:S01]  /*52c0*/  S2R R4, SR_TID.X ;  /* 0x0000000000047919 */ /* 0x002e620000002100 */
[----:B------:R-:W-:Y:S01]  /*52d0*/  UISETP.NE.U32.AND UP0, UPT, UR4, URZ, UPT ;  /* 0x0000003f0400728c */ /* 0x000fe2000bf05070 */
[----:B------:R-:W2:Y:S01]  /*52e0*/  S2UR UR15, SR_CgaCtaId ;  /* 0x00000000000f79c3 */ /* 0x000ea20000008800 */
[----:B------:R-:W-:Y:S01]  /*52f0*/  ULDC UR12, c[0x0][0x870] ;  /* 0x00021c00000c7ab9 */ /* 0x000fe20000000800 */
[----:B------:R-:W-:Y:S01]  /*5300*/  ULDC UR13, c[0x0][0x80c] ;  /* 0x00020300000d7ab9 */ /* 0x000fe20000000800 */
[----:B------:R-:W-:Y:S01]  /*5310*/  UISETP.NE.AND.EX UP0, UPT, UR5, URZ, UPT, UP0 ;  /* 0x0000003f0500728c */ /* 0x000fe2000bf05300 */
[----:B------:R-:W-:Y:S01]  /*5320*/  ULDC.64 UR10, c[0x0][0x868] ;  /* 0x00021a00000a7ab9 */ /* 0x000fe20000000a00 */
[----:B------:R-:W-:Y:S01]  /*5330*/  ULDC.64 UR18, c[0x0][0x818] ;  /* 0x0002060000127ab9 */ /* 0x000fe20000000a00 */
[----:B------:R-:W-:Y:S01]  /*5340*/  ULDC.64 UR20, c[0x0][0x840] ;  /* 0x0002100000147ab9 */ /* 0x000fe20000000a00 */
[----:B------:R-:W-:-:S02]  /*5350*/  ULDC.64 UR22, c[0x0][0x848] ;  /* 0x0002120000167ab9 */ /* 0x000fc40000000a00 */
[----:B------:R-:W-:-:S05]  /*5360*/  PLOP3.LUT P0, PT, PT, PT, UP0, 0x80, 0x0 ;  /* 0x000000000000781c */ /* 0x000fca0003f0f008 */
[----:B------:R-:W-:Y:S02]  /*5370*/  @UP0 ULDC.64 UR4, c[0x0][0x878] ;  /* 0x00021e0000040ab9 */ /* 0x000fe40000000a00 */
[----:B------:R-:W-:-:S06]  /*5380*/  @UP0 UIMAD.WIDE UR4, UR37, 0x4, UR4 ;  /* 0x00000004250408a5 */ /* 0x000fcc000f8e0204 */
[----:B------:R-:W-:Y:S01]  /*5390*/  IMAD.U32 R2, RZ, RZ, UR4 ;  /* 0x00000004ff027e24 */ /* 0x000fe2000f8e00ff */
[----:B------:R-:W-:Y:S01]  /*53a0*/  ULDC UR4, c[0x0][0x850] ;  /* 0x0002140000047ab9 */ /* 0x000fe20000000800 */
[----:B------:R-:W-:-:S05]  /*53b0*/  IMAD.U32 R3, RZ, RZ, UR5 ;  /* 0x00000005ff037e24 */ /* 0x000fca000f8e00ff */
[----:B------:R3:W4:Y:S01]  /*53c0*/  @P0 LDG.E R2, desc[UR46][R2.64] ;  /* 0x0000002e02020981 */ /* 0x000722000c1e1900 */
[----:B------:R-:W-:Y:S01]  /*53d0*/  UISETP.NE.AND UP1, UPT, UR4, 0x1, UPT ;  /* 0x000000010400788c */ /* 0x000fe2000bf25270 */
[----:B------:R-:W-:Y:S01]  /*53e0*/  BSSY B0, `(.L_x_3148) ;  /* 0x000005c000007945 */ /* 0x000fe20003800000 */
[----:B------:R-:W-:Y:S01]  /*53f0*/  UIMAD UR12, UR39, UR12, URZ ;  /* 0x0000000c270c72a4 */ /* 0x000fe2000f8e023f */
[C---:B-1----:R-:W-:Y:S01]  /*5400*/  ISETP.NE.AND P1, PT, R4.reuse, 0x80, PT ;  /* 0x000000800400780c */ /* 0x042fe20003f25270 */
[----:B------:R-:W-:Y:S01]  /*5410*/  UMOV UR5, UR36 ;  /* 0x0000002400057c82 */ /* 0x000fe20008000000 */
[----:B------:R-:W-:Y:S02]  /*5420*/  UIMAD UR9, UR37, UR13, URZ ;  /* 0x0000000d250972a4 */ /* 0x000fe4000f8e023f */
[----:B------:R-:W-:Y:S01]  /*5430*/  UIMAD UR12, UR12, UR13, URZ ;  /* 0x0000000d0c0c72a4 */ /* 0x000fe2000f8e023f */
[----:B---3--:R-:W-:Y:S01]  /*5440*/  VIADD R3, R4, 0xffffff80 ;  /* 0xffffff8004037836 */ /* 0x008fe20000000000 */
[----:B------:R-:W-:-:S02]  /*5450*/  UIMAD UR39, UR39, 0x3000, URZ ;  /* 0x00003000272778a4 */ /* 0x000fc4000f8e023f */
[----:B------:R-:W-:Y:S01]  /*5460*/  @UP1 ULDC UR6, c[0x0][0x854] ;  /* 0x0002150000061ab9 */ /* 0x000fe20000000800 */
[----:B------:R-:W-:Y:S01]  /*5470*/  @UP1 ULDC UR14, c[0x0][0x858] ;  /* 0x00021600000e1ab9 */ /* 0x000fe20000000800 */
[----:B------:R-:W-:Y:S01]  /*5480*/  SHF.R.S32.HI R0, RZ, 0x1f, R3 ;  /* 0x0000001fff007819 */ /* 0x000fe20000011403 */
[----:B------:R-:W-:Y:S02]  /*5490*/  UIMAD.WIDE.U32 UR6, UR36, UR6, URZ ;  /* 0x00000006240672a5 */ /* 0x000fe4000f8e003f */
[----:B------:R-:W-:Y:S02]  /*54a0*/  USHF.R.S32.HI UR13, URZ, 0x1f, UR12 ;  /* 0x0000001f3f0d7899 */ /* 0x000fe4000801140c */
[----:B------:R-:W-:Y:S02]  /*54b0*/  @UP1 USHF.R.U32.HI UR5, URZ, UR14, UR7 ;  /* 0x0000000e3f051299 */ /* 0x000fe40008011607 */
[----:B------:R-:W-:Y:S02]  /*54c0*/  USHF.R.S32.HI UR7, URZ, 0x1f, UR9 ;  /* 0x0000001f3f077899 */ /* 0x000fe40008011409 */
[----:B------:R-:W-:-:S02]  /*54d0*/  USHF.R.S32.HI UR16, URZ, 0x1f, UR5 ;  /* 0x0000001f3f107899 */ /* 0x000fc40008011405 */
[----:B------:R-:W-:Y:S02]  /*54e0*/  UIADD3 UR9, UP1, UP2, UR12, UR9, UR5 ;  /* 0x000000090c097290 */ /* 0x000fe4000fa3e005 */
[----:B------:R-:W-:Y:S02]  /*54f0*/  UIMAD UR17, UR16, UR20, URZ ;  /* 0x00000014101172a4 */ /* 0x000fe4000f8e023f */
[----:B------:R-:W-:-:S04]  /*5500*/  UIADD3.X UR7, UR13, UR7, UR16, UP1, UP2 ;  /* 0x000000070d077290 */ /* 0x000fc80008fe4410 */
[----:B------:R-:W-:Y:S01]  /*5510*/  USHF.L.U64.HI UR7, UR9, 0x2, UR7 ;  /* 0x0000000209077899 */ /* 0x000fe20008010207 */
        /* <DEDUP_REMOVED lines=14> */
[----:B------:R-:W-:Y:S02]  /*5600*/  UIADD3 UR9, UP1, UR6, UR10, URZ ;  /* 0x0000000a06097290 */ /* 0x000fe4000ff3e03f */
[----:B------:R-:W-:Y:S02]  /*5610*/  @UP0 UIMAD UR12, UR8, 0x3000, URZ ;  /* 0x00003000080c08a4 */ /* 0x000fe4000f8e023f */
[----:B------:R-:W-:Y:S01]  /*5620*/  UIADD3.X UR11, UR7, UR11, URZ, UP1, !UPT ;  /* 0x0000000b070b7290 */ /* 0x000fe20008ffe43f */
[----:B------:R-:W-:Y:S01]  /*5630*/  UMOV UR8, 0x400 ;  /* 0x0000040000087882 */ /* 0x000fe20000000000 */
[----:B------:R-:W-:Y:S01]  /*5640*/  @UP0 USHF.R.S32.HI UR13, URZ, 0x1f, UR12 ;  /* 0x0000001f3f0d0899 */ /* 0x000fe2000801140c */
[----:B------:R-:W-:Y:S01]  /*5650*/  IMAD.U32 R2, RZ, RZ, UR9 ;  /* 0x00000009ff027e24 */ /* 0x000fe2000f8e00ff */
[----:B--2---:R-:W-:-:S02]  /*5660*/  ULEA UR8, UR15, UR8, 0x18 ;  /* 0x000000080f087291 */ /* 0x004fc4000f8ec03f */
[----:B------:R-:W-:Y:S01]  /*5670*/  IMAD.U32 R3, RZ, RZ, UR11 ;  /* 0x0000000bff037e24 */ /* 0x000fe2000f8e00ff */
[----:B------:R-:W-:Y:S01]  /*5680*/  @!UP0 UMOV UR12, URZ ;  /* 0x0000003f000c8c82 */ /* 0x000fe20008000000 */
[----:B------:R-:W-:Y:S02]  /*5690*/  UIMAD UR10, UR16, UR18, URZ ;  /* 0x00000012100a72a4 */ /* 0x000fe4000f8e023f */
[----:B------:R-:W-:Y:S01]  /*56a0*/  UIADD3 UR14, UP1, UR39, UR12, URZ ;  /* 0x0000000c270e7290 */ /* 0x000fe2000ff3e03f */
[----:B------:R-:W-:Y:S01]  /*56b0*/  LEA R0, R0, UR8, 0x2 ;  /* 0x0000000800007c11 */ /* 0x000fe2000f8e10ff */
[----:B------:R-:W-:Y:S01]  /*56c0*/  @!UP0 UMOV UR13, URZ ;  /* 0x0000003f000d8c82 */ /* 0x000fe20008000000 */
[----:B------:R-:W-:Y:S02]  /*56d0*/  UIMAD UR16, UR5, UR19, UR10 ;  /* 0x00000013051072a4 */ /* 0x000fe4000f8e020a */
[----:B------:R-:W-:Y:S01]  /*56e0*/  ULEA.HI.X.SX32 UR15, UR39, UR13, 0x1, UP1 ;  /* 0x0000000d270f7291 */ /* 0x000fe200088f0e3f */
[----:B------:R1:W-:Y:S01]  /*56f0*/  STS.128 [R0], R24 ;  /* 0x0000001800007388 */ /* 0x0003e20000000c00 */
[----:B------:R-:W-:-:S02]  /*5700*/  USHF.R.S32.HI UR10, URZ, 0x1f, UR37 ;  /* 0x0000001f3f0a7899 */ /* 0x000fc40008011425 */
[----:B------:R-:W-:Y:S01]  /*5710*/  UIMAD.WIDE.U32 UR12, UR5, UR18, UR14 ;  /* 0x00000012050c72a5 */ /* 0x000fe2000f8e000e */
[----:B------:R1:W-:Y:S01]  /*5720*/  STS.128 [R0+0x800], R28 ;  /* 0x0008001c00007388 */ /* 0x0003e20000000c00 */
[----:B------:R-:W-:Y:S02]  /*5730*/  UIMAD UR18, UR5, UR21, UR17 ;  /* 0x00000015051272a4 */ /* 0x000fe4000f8e0211 */
[----:B------:R-:W-:Y:S01]  /*5740*/  UIMAD.WIDE.U32 UR14, UR5, UR20, UR14 ;  /* 0x00000014050e72a5 */ /* 0x000fe2000f8e000e */
[----:B------:R1:W-:Y:S01]  /*5750*/  STS.128 [R0+0x1000], R32 ;  /* 0x0010002000007388 */ /* 0x0003e20000000c00 */
[----:B------:R-:W-:Y:S01]  /*5760*/  USEL UR10, UR10, URZ, !UP0 ;  /* 0x0000003f0a0a7287 */ /* 0x000fe2000c000000 */
[----:B------:R-:W-:Y:S02]  /*5770*/  ULDC.64 UR20, c[0x0][0x820] ;  /* 0x0002080000147ab9 */ /* 0x000fe40000000a00 */
[----:B------:R1:W-:Y:S01]  /*5780*/  STS.128 [R0+0x1800], R36 ;  /* 0x0018002400007388 */ /* 0x0003e20000000c00 */
[----:B------:R-:W-:-:S02]  /*5790*/  UIADD3 UR13, UR13, UR16, URZ ;  /* 0x000000100d0d7290 */ /* 0x000fc4000fffe03f */
[----:B------:R-:W-:Y:S01]  /*57a0*/  USEL UR37, UR37, URZ, !UP0 ;  /* 0x0000003f25257287 */ /* 0x000fe2000c000000 */
[----:B------:R1:W-:Y:S01]  /*57b0*/  STS.128 [R0+0x2000], R40 ;  /* 0x0020002800007388 */ /* 0x0003e20000000c00 */
[----:B------:R-:W-:Y:S02]  /*57c0*/  UIMAD UR17, UR10, UR20, URZ ;  /* 0x000000140a1172a4 */ /* 0x000fe4000f8e023f */
        /* <DEDUP_REMOVED lines=15> */
[----:B------:R-:W-:Y:S01]  /*58c0*/  UIADD3 UR5, UR15, UR16, URZ ;  /* 0x000000100f057290 */ /* 0x000fe2000fffe03f */
[----:B------:R1:W-:Y:S01]  /*58d0*/  STS.128 [R0+0x5000], R64 ;  /* 0x0050004000007388 */ /* 0x0003e20000000c00 */
[----:B------:R-:W-:Y:S02]  /*58e0*/  ULEA UR18, UP0, UR12, UR18, 0x2 ;  /* 0x000000120c127291 */ /* 0x000fe4000f80103f */
[----:B------:R-:W-:Y:S01]  /*58f0*/  ULEA UR20, UP1, UR14, UR20, 0x2 ;  /* 0x000000140e147291 */ /* 0x000fe2000f82103f */
[----:B------:R1:W-:Y:S01]  /*5900*/  STS.128 [R0+0x5800], R68 ;  /* 0x0058004400007388 */ /* 0x0003e20000000c00 */
[----:B------:R-:W-:Y:S02]  /*5910*/  ULEA.HI.X UR19, UR12, UR19, UR10, 0x2, UP0 ;  /* 0x000000130c137291 */ /* 0x000fe400080f140a */
[----:B------:R-:W-:Y:S02]  /*5920*/  ULEA.HI.X UR5, UR14, UR21, UR5, 0x2, UP1 ;  /* 0x000000150e057291 */ /* 0x000fe400088f1405 */
[----:B------:R-:W-:Y:S01]  /*5930*/  UIMAD UR17, UR4, UR17, UR36 ;  /* 0x00000011041172a4 */ /* 0x000fe2000f8e0224 */
[----:B------:R-:W-:Y:S11]  /*5940*/  @P0 BRA `(.L_x_3149) ;  /* 0x0000000000140947 */ /* 0x000ff60003800000 */
.L_x_3150:
[----:B------:R-:W2:Y:S04]  /*5950*/  LDG.E.STRONG.GPU R4, desc[UR46][R2.64] ;  /* 0x0000002e02047981 */ /* 0x000ea8000c1ef900 */
[----:B--2---:R-:W-:Y:S01]  /*5960*/  CCTL.IVALL ;  /* 0x00000000ff00798f */ /* 0x004fe20002000000 */
[----:B------:R-:W-:Y:S05]  /*5970*/  YIELD ;  /* 0x0000000000007946 */ /* 0x000fea0003800000 */
[----:B------:R-:W-:-:S13]  /*5980*/  ISETP.NE.AND P0, PT, R4, UR17, PT ;  /* 0x0000001104007c0c */ /* 0x000fda000bf05270 */
[----:B------:R-:W-:Y:S05]  /*5990*/  @P0 BRA `(.L_x_3150) ;  /* 0xfffffffc00ec0947 */ /* 0x000fea000383ffff */
.L_x_3149:
[----:B------:R-:W-:Y:S05]  /*59a0*/  BSYNC B0 ;  /* 0x0000000000007941 */ /* 0x000fea0003800000 */
.L_x_3148:
[----:B------:R-:W-:-:S03]  /*59b0*/  UMOV UR4, 0xffffffff ;  /* 0xffffffff00047882 */ /* 0x000fc60000000000 */
[----:B------:R-:W-:Y:S05]  /*59c0*/  BRA.DIV UR4, `(.L_x_3151) ;  /* 0x0000005604447947 */ /* 0x000fea000b800000 */
[----:B------:R-:W-:Y:S01]  /*59d0*/  NOP ;  /* 0x0000000000007918 */ /* 0x000fe20000000000 */
.L_x_3252:
        /* <DEDUP_REMOVED lines=15> */
.L_x_3154:
[----:B------:R-:W-:Y:S01]  /*5ad0*/  @P0 ELECT P2, URZ, PT ;  /* 0x00000000003f082f */ /* 0x000fe20003840000 */
[----:B------:R2:W-:-:S12]  /*5ae0*/  UBLKRED.G.S.ADD.F32.RN [UR4], [UR8], UR9, desc[UR10] ;  /* 0x00000a04080073bb */ /* 0x0005d800080a1409 */
[----:B------:R-:W-:Y:S02]  /*5af0*/  @P2 PLOP3.LUT P0, PT, P2, PT, PT, 0x8, 0x0 ;  /* 0x000000000000281c */ /* 0x000fe4000170e170 */
[----:B------:R-:W-:-:S11]  /*5b00*/  PLOP3.LUT P2, PT, PT, PT, PT, 0x8, 0x0 ;  /* 0x000000000000781c */ /* 0x000fd60003f4e170 */
[----:B--2---:R-:W-:Y:S05]  /*5b10*/  @P0 BRA.U.ANY `(.L_x_3154) ;  /* 0xfffffffd00ec0947 */ /* 0x004fea000393ffff */
[----:B------:R0:W-:Y:S01]  /*5b20*/  UTMACMDFLUSH ;  /* 0x00000000000079b7 */ /* 0x0001e20000000000 */
[----:B------:R-:W-:-:S04]  /*5b30*/  DEPBAR.LE SB0, 0x0 ;  /* 0x000080000000791a */ /* 0x000fc80000000000 */
.L_x_3153:
[----:B------:R-:W-:Y:S05]  /*5b40*/  BSYNC B0 ;  /* 0x0000000000007941 */ /* 0x000fea0003800000 */
.L_x_3152:
        /* <DEDUP_REMOVED lines=14> */
.L_x_3156:
[----:B------:R-:W-:Y:S05]  /*5c30*/  BSYNC B0 ;  /* 0x0000000000007941 */ /* 0x000fea0003800000 */
.L_x_3155:
        /* <DEDUP_REMOVED lines=20> */
.L_x_3159:
[----:B-12---:R-:W2:Y:S04]  /*5d80*/  LDG.E.STRONG.GPU R0, desc[UR46][R2.64] ;  /* 0x0000002e02007981 */ /* 0x006ea8000c1ef900 */
[----:B--2---:R-:W-:Y:S01]  /*5d90*/  CCTL.IVALL ;  /* 0x00000000ff00798f */ /* 0x004fe20002000000 */
[----:B------:R-:W-:Y:S05]  /*5da0*/  YIELD ;  /* 0x0000000000007946 */ /* 0x000fea0003800000 */
[----:B------:R-:W-:-:S13]  /*5db0*/  ISETP.NE.AND P0, PT, R0, UR17, PT ;  /* 0x0000001100007c0c */ /* 0x000fda000bf05270 */
[----:B------:R-:W-:Y:S05]  /*5dc0*/  @P0 BRA `(.L_x_3159) ;  /* 0xfffffffc00ec0947 */ /* 0x000fea000383ffff */
.L_x_3158:
[----:B------:R-:W-:Y:S05]  /*5dd0*/  BSYNC B0 ;  /* 0x0000000000007941 */ /* 0x000fea0003800000 */
.L_x_3157:
[----:B------:R-:W-:-:S03]  /*5de0*/  UMOV UR4, 0xffffffff ;  /* 0xffffffff00047882 */ /* 0x000fc60000000000 */
[----:B------:R-:W-:Y:S05]  /*5df0*/  BRA.DIV UR4, `(.L_x_3160) ;  /* 0x0000005204547947 */ /* 0x000fea000b800000 */
[----:B------:R-:W-:Y:S01]  /*5e00*/  NOP ;  /* 0x0000000000007918 */ /* 0x000fe20000000000 */
.L_x_3255:
        /* <DEDUP_REMOVED lines=16> */
.L_x_3163:
[----:B------:R-:W-:Y:S01]  /*5f10*/  @P0 ELECT P2, URZ, PT ;  /* 0x00000000003f082f */ /* 0x000fe20003840000 */
[----:B------:R3:W-:-:S12]  /*5f20*/  UBLKRED.G.S.ADD.F32.RN [UR4], [UR8], UR6, desc[UR10] ;  /* 0x00000a04080073bb */ /* 0x0007d800080a1406 */
[----:B------:R-:W-:Y:S02]  /*5f30*/  @P2 PLOP3.LUT P0, PT, P2, PT, PT, 0x8, 0x0 ;  /* 0x000000000000281c */ /* 0x000fe4000170e170 */
[----:B------:R-:W-:-:S11]  /*5f40*/  PLOP3.LUT P2, PT, PT, PT, PT, 0x8, 0x0 ;  /* 0x000000000000781c */ /* 0x000fd60003f4e170 */
[----:B---3--:R-:W-:Y:S05]  /*5f50*/  @P0 BRA.U.ANY `(.L_x_3163) ;  /* 0xfffffffd00ec0947 */ /* 0x008fea000393ffff */
[----:B------:R0:W-:Y:S01]  /*5f60*/  UTMACMDFLUSH ;  /* 0x00000000000079b7 */ /* 0x0001e20000000000 */
[----:B------:R-:W-:-:S04]  /*5f70*/  DEPBAR.LE SB0, 0x0 ;  /* 0x000080000000791a */ /* 0x000fc80000000000 */
.L_x_3162:
[----:B------:R-:W-:Y:S05]  /*5f80*/  BSYNC B0 ;  /* 0x0000000000007941 */ /* 0x000fea0003800000 */
.L_x_3161:
        /* <DEDUP_REMOVED lines=14> */
.L_x_3116:
        /* <DEDUP_REMOVED lines=29> */
.L_x_3165:
[----:B------:R-:W-:Y:S01]  /*6240*/  ULDC UR9, c[0x0][0x8cc] ;  /* 0x0002330000097ab9 */ /* 0x000fe20000000800 */
[----:B------:R-:W-:Y:S01]  /*6250*/  UMOV UR7, UR8 ;  /* 0x0000000800077c82 */ /* 0x000fe20008000000 */
[----:B------:R-:W-:-:S11]  /*6260*/  UISETP.NE.AND UP0, UPT, UR9, 0x1, UPT ;  /* 0x000000010900788c */ /* 0x000fd6000bf05270 */
[----:B------:R-:W-:Y:S02]  /*6270*/  @UP0 ULDC.64 UR10, c[0x0][0x8d0] ;  /* 0x00023400000a0ab9 */ /* 0x000fe40000000a00 */
[----:B------:R-:W-:-:S04]  /*6280*/  UIMAD.WIDE.U32 UR4, UR8, UR10, URZ ;  /* 0x0000000a080472a5 */ /* 0x000fc8000f8e003f */
[----:B------:R-:W-:-:S04]  /*6290*/  @UP0 USHF.R.U32.HI UR7, URZ, UR11, UR5 ;  /* 0x0000000b3f070299 */ /* 0x000fc80008011605 */
[----:B------:R-:W-:-:S12]  /*62a0*/  UIMAD UR4, UR7, UR9, URZ ;  /* 0x00000009070472a4 */ /* 0x000fd8000f8e023f */
.L_x_3166:
        /* <DEDUP_REMOVED lines=23> */
.L_x_3167:
        /* <DEDUP_REMOVED lines=13> */
.L_x_3169:
[----:B------:R-:W-:-:S05]  /*64f0*/  ULDC UR4, c[0x0][0x8f4] ;  /* 0x00023d0000047ab9 */ /* 0x000fca0000000800 */
.L_x_3168:
        /* <DEDUP_REMOVED lines=48> */
.L_x_3170:
        /* <DEDUP_REMOVED lines=13> */
.L_x_3171:
        /* <DEDUP_REMOVED lines=12> */
.L_x_3172:
        /* <DEDUP_REMOVED lines=68> */
.L_x_3176:
[----:B------:R-:W2:Y:S04]  /*6dd0*/  LDG.E.STRONG.GPU R4, desc[UR46][R2.64] ;  /* 0x0000002e02047981 */ /* 0x000ea8000c1ef900 */
[----:B--2---:R-:W-:Y:S01]  /*6de0*/  CCTL.IVALL ;  /* 0x00000000ff00798f */ /* 0x004fe20002000000 */
[----:B------:R-:W-:Y:S05]  /*6df0*/  YIELD ;  /* 0x0000000000007946 */ /* 0x000fea0003800000 */
[----:B------:R-:W-:-:S13]  /*6e00*/  ISETP.NE.AND P1, PT, R4, R5, PT ;  /* 0x000000050400720c */ /* 0x000fda0003f25270 */
[----:B------:R-:W-:Y:S05]  /*6e10*/  @P1 BRA `(.L_x_3176) ;  /* 0xfffffffc00ec1947 */ /* 0x000fea000383ffff */
.L_x_3175:
[----:B------:R-:W-:Y:S05]  /*6e20*/  BSYNC B0 ;  /* 0x0000000000007941 */ /* 0x000fea0003800000 */
.L_x_3174:
[----:B------:R-:W-:-:S03]  /*6e30*/  UMOV UR6, 0xffffffff ;  /* 0xffffffff00067882 */ /* 0x000fc60000000000 */
[----:B------:R-:W-:Y:S05]  /*6e40*/  BRA.DIV UR6, `(.L_x_3177) ;  /* 0x00000042065c7947 */ /* 0x000fea000b800000 */
[----:B------:R-:W-:Y:S01]  /*6e50*/  NOP ;  /* 0x0000000000007918 */ /* 0x000fe20000000000 */
.L_x_3258:
        /* <DEDUP_REMOVED lines=22> */
.L_x_3179:
[----:B------:R-:W-:Y:S05]  /*6fc0*/  BSYNC B0 ;  /* 0x0000000000007941 */ /* 0x000fea0003800000 */
.L_x_3178:
        /* <DEDUP_REMOVED lines=20> */
.L_x_3181:
[----:B------:R-:W-:Y:S05]  /*7110*/  BSYNC B0 ;  /* 0x0000000000007941 */ /* 0x000fea0003800000 */
.L_x_3180:
[----:B------:R-:W-:Y:S06]  /*7120*/  BAR.ARV 0xa, 0xa0 ;  /* 0x0282800000007b1d */ /* 0x000fec0000002000 */
[----:B------:R-:W-:Y:S04]  /*7130*/  BSSY B0, `(.L_x_3182) ;  /* 0x0000003000007945 */ /* 0x000fe80003800000 */
[----:B------:R-:W-:Y:S05]  /*7140*/  @!P0 BRA `(.L_x_3183) ;  /* 0x0000000000048947 */ /* 0x000fea0003800000 */
[----:B------:R-:W-:-:S04]  /*7150*/  DEPBAR.LE SB0, 0x0 ;  /* 0x000080000000791a */ /* 0x000fc80000000000 */
.L_x_3183:
[----:B------:R-:W-:Y:S05]  /*7160*/  BSYNC B0 ;  /* 0x0000000000007941 */ /* 0x000fea0003800000 */
.L_x_3182:
        /* <DEDUP_REMOVED lines=19> */
.L_x_3185:
[----:B------:R-:W-:Y:S05]  /*72a0*/  BSYNC B0 ;  /* 0x0000000000007941 */ /* 0x000fea0003800000 */
.L_x_3184:
[----:B------:R-:W-:Y:S01]  /*72b0*/  UIADD3 UR7, UR13, 0x1, URZ ;  /* 0x000000010d077890 */ /* 0x000fe2000fffe03f */
[----:B------:R-:W-:Y:S11]  /*72c0*/  BRA `(.L_x_3186) ;  /* 0x0000000000047947 */ /* 0x000ff60003800000 */
.L_x_3173:
[----:B------:R-:W-:-:S05]  /*72d0*/  UMOV UR7, UR13 ;  /* 0x0000000d00077c82 */ /* 0x000fca0008000000 */
.L_x_3186:
        /* <DEDUP_REMOVED lines=16> */
.L_x_3211:
        /* <DEDUP_REMOVED lines=18> */
.L_x_3189:
[----:B------:R-:W2:Y:S04]  /*7500*/  LDG.E.STRONG.GPU R4, desc[UR46][R2.64] ;  /* 0x0000002e02047981 */ /* 0x000ea8000c1ef900 */
[----:B--2---:R-:W-:Y:S01]  /*7510*/  CCTL.IVALL ;  /* 0x00000000ff00798f */ /* 0x004fe20002000000 */
[----:B------:R-:W-:Y:S05]  /*7520*/  YIELD ;  /* 0x0000000000007946 */ /* 0x000fea0003800000 */
[----:B------:R-:W-:-:S13]  /*7530*/  ISETP.NE.AND P1, PT, R4, R5, PT ;  /* 0x000000050400720c */ /* 0x000fda0003f25270 */
[----:B------:R-:W-:Y:S05]  /*7540*/  @P1 BRA `(.L_x_3189) ;  /* 0xfffffffc00ec1947 */ /* 0x000fea000383ffff */
.L_x_3188:
[----:B------:R-:W-:Y:S05]  /*7550*/  BSYNC B0 ;  /* 0x0000000000007941 */ /* 0x000fea0003800000 */
.L_x_3187:
[----:B------:R-:W-:-:S03]  /*7560*/  UMOV UR24, 0xffffffff ;  /* 0xffffffff00187882 */ /* 0x000fc60000000000 */
[----:B------:R-:W-:Y:S05]  /*7570*/  BRA.DIV UR24, `(.L_x_3190) ;  /* 0x0000003a18ac7947 */ /* 0x000fea000b800000 */
[----:B------:R-:W-:Y:S01]  /*7580*/  NOP ;  /* 0x0000000000007918 */ /* 0x000fe20000000000 */
.L_x_3261:
        /* <DEDUP_REMOVED lines=19> */
.L_x_3192:
[----:B------:R-:W-:Y:S05]  /*76c0*/  BSYNC B0 ;  /* 0x0000000000007941 */ /* 0x000fea0003800000 */
.L_x_3191:
        /* <DEDUP_REMOVED lines=15> */
.L_x_3194:
[----:B------:R-:W-:Y:S05]  /*77c0*/  BSYNC B0 ;  /* 0x0000000000007941 */ /* 0x000fea0003800000 */
.L_x_3193:
[----:B------:R-:W-:Y:S06]  /*77d0*/  BAR.ARV 0xa, 0xa0 ;  /* 0x0282800000007b1d */ /* 0x000fec0000002000 */
[----:B------:R-:W-:Y:S04]  /*77e0*/  BSSY B0, `(.L_x_3195) ;  /* 0x0000003000007945 */ /* 0x000fe80003800000 */
[----:B------:R-:W-:Y:S05]  /*77f0*/  @!P0 BRA `(.L_x_3196) ;  /* 0x0000000000048947 */ /* 0x000fea0003800000 */
[----:B------:R-:W-:-:S04]  /*7800*/  DEPBAR.LE SB0, 0x0 ;  /* 0x000080000000791a */ /* 0x000fc80000000000 */
.L_x_3196:
[----:B------:R-:W-:Y:S05]  /*7810*/  BSYNC B0 ;  /* 0x0000000000007941 */ /* 0x000fea0003800000 */
.L_x_3195:
        /* <DEDUP_REMOVED lines=19> */
.L_x_3198:
[----:B------:R-:W-:Y:S05]  /*7950*/  BSYNC B0 ;  /* 0x0000000000007941 */ /* 0x000fea0003800000 */
.L_x_3197:
        /* <DEDUP_REMOVED lines=16> */
.L_x_3201:
[----:B------:R-:W2:Y:S04]  /*7a60*/  LDG.E.STRONG.GPU R4, desc[UR46][R2.64] ;  /* 0x0000002e02047981 */ /* 0x000ea8000c1ef900 */
[----:B--2---:R-:W-:Y:S01]  /*7a70*/  CCTL.IVALL ;  /* 0x00000000ff00798f */ /* 0x004fe20002000000 */
[----:B------:R-:W-:Y:S05]  /*7a80*/  YIELD ;  /* 0x0000000000007946 */ /* 0x000fea0003800000 */
[----:B------:R-:W-:-:S13]  /*7a90*/  ISETP.NE.AND P1, PT, R4, R5, PT ;  /* 0x000000050400720c */ /* 0x000fda0003f25270 */
[----:B------:R-:W-:Y:S05]  /*7aa0*/  @P1 BRA `(.L_x_3201) ;  /* 0xfffffffc00ec1947 */ /* 0x000fea000383ffff */
.L_x_3200:
[----:B------:R-:W-:Y:S05]  /*7ab0*/  BSYNC B0 ;  /* 0x0000000000007941 */ /* 0x000fea0003800000 */
.L_x_3199:
[----:B------:R-:W-:-:S03]  /*7ac0*/  UMOV UR18, 0xffffffff ;  /* 0xffffffff00127882 */ /* 0x000fc60000000000 */
[----:B------:R-:W-:Y:S05]  /*7ad0*/  BRA.DIV UR18, `(.L_x_3202) ;  /* 0x0000003612707947 */ /* 0x000fea000b800000 */
[----:B------:R-:W-:Y:S01]  /*7ae0*/  NOP ;  /* 0x0000000000007918 */ /* 0x000fe20000000000 */
.L_x_3264:
        /* <DEDUP_REMOVED lines=15> */
.L_x_3204:
[----:B------:R-:W-:Y:S05]  /*7be0*/  BSYNC B0 ;  /* 0x0000000000007941 */ /* 0x000fea0003800000 */
.L_x_3203:
        /* <DEDUP_REMOVED lines=15> */
.L_x_3206:
[----:B------:R-:W-:Y:S05]  /*7ce0*/  BSYNC B0 ;  /* 0x0000000000007941 */ /* 0x000fea0003800000 */
.L_x_3205:
[----:B------:R-:W-:Y:S06]  /*7cf0*/  BAR.ARV 0xa, 0xa0 ;  /* 0x0282800000007b1d */ /* 0x000fec0000002000 */
[----:B------:R-:W-:Y:S04]  /*7d00*/  BSSY B0, `(.L_x_3207) ;  /* 0x0000003000007945 */ /* 0x000fe80003800000 */
[----:B------:R-:W-:Y:S05]  /*7d10*/  @!P0 BRA `(.L_x_3208) ;  /* 0x0000000000048947 */ /* 0x000fea0003800000 */
[----:B------:R-:W-:-:S04]  /*7d20*/  DEPBAR.LE SB0, 0x0 ;  /* 0x000080000000791a */ /* 0x000fc80000000000 */
.L_x_3208:
[----:B------:R-:W-:Y:S05]  /*7d30*/  BSYNC B0 ;  /* 0x0000000000007941 */ /* 0x000fea0003800000 */
.L_x_3207:
        /* <DEDUP_REMOVED lines=19> */
.L_x_3210:
[----:B------:R-:W-:Y:S05]  /*7e70*/  BSYNC B0 ;  /* 0x0000000000007941 */ /* 0x000fea0003800000 */
.L_x_3209:
[----:B------:R-:W-:Y:S02]  /*7e80*/  UIADD3 UR7, UR7, 0x2, URZ ;  /* 0x0000000207077890 */ /* 0x000fe4000fffe03f */
[----:B------:R-:W-:Y:S02]  /*7e90*/  UIADD3 UR6, UR6, 0x3000, URZ ;  /* 0x0000300006067890 */ /* 0x000fe4000fffe03f */
[----:B------:R-:W-:-:S06]  /*7ea0*/  UISETP.GE.AND UP0, UPT, UR7, UR12, UPT ;  /* 0x0000000c0700728c */ /* 0x000fcc000bf06270 */
[----:B------:R-:W-:-:S13]  /*7eb0*/  PLOP3.LUT P1, PT, PT, PT, UP0, 0x80, 0x0 ;  /* 0x000000000000781c */ /* 0x000fda0003f2f008 */
[----:B------:R-:W-:Y:S05]  /*7ec0*/  @!P1 BRA `(.L_x_3211) ;  /* 0xfffffff400449947 */ /* 0x000fea000383ffff */
[----:B------:R-:W-:Y:S05]  /*7ed0*/  BRA `(.L_x_3123) ;  /* 0x0000002c00947947 */ /* 0x000fea0003800000 */
.L_x_3164:
        /* <DEDUP_REMOVED lines=21> */
.L_x_3212:
[----:B------:R-:W1:Y:S01]  /*8030*/  LDC R3, c[0x0][0x8cc] ;  /* 0x00023300ff037b82 */ /* 0x000e620000000800 */
[----:B------:R-:W-:Y:S01]  /*8040*/  IMAD.MOV.U32 R0, RZ, RZ, R5 ;  /* 0x000000ffff007224 */ /* 0x000fe200078e0005 */
[----:B-1----:R-:W-:-:S13]  /*8050*/  ISETP.NE.AND P0, PT, R3, 0x1, PT ;  /* 0x000000010300780c */ /* 0x002fda0003f05270 */
[----:B------:R-:W1:Y:S02]  /*8060*/  @P0 LDC.64 R6, c[0x0][0x8d0] ;  /* 0x00023400ff060b82 */ /* 0x000e640000000a00 */
[----:B-1----:R-:W-:-:S05]  /*8070*/  @P0 IMAD.HI.U32 R4, R5, R6, RZ ;  /* 0x0000000605040227 */ /* 0x002fca00078e00ff */
[----:B------:R-:W-:-:S05]  /*8080*/  @P0 SHF.R.U32.HI R0, RZ, R7, R4 ;  /* 0x00000007ff000219 */ /* 0x000fca0000011604 */
[----:B------:R-:W-:-:S07]  /*8090*/  IMAD R3, R0, R3, RZ ;  /* 0x0000000300037224 */ /* 0x000fce00078e02ff */
.L_x_3213:
        /* <DEDUP_REMOVED lines=23> */
.L_x_3214:
        /* <DEDUP_REMOVED lines=10> */
.L_x_3216:
[----:B------:R-:W2:Y:S02]  /*82b0*/  LDC R4, c[0x0][0x8f4] ;  /* 0x00023d00ff047b82 */ /* 0x000ea40000000800 */
.L_x_3215:
[----:B--2--5:R-:W-:Y:S01]  /*82c0*/  VIADD R4, R4, 0x7f ;  /* 0x0000007f04047836 */ /* 0x024fe20000000000 */
[----:B------:R-:W-:Y:S01]  /*82d0*/  LOP3.LUT R12, R0, 0x1ffffff, RZ, 0x3c, !PT ;  /* 0x01ffffff000c7812 */ /* 0x000fe200078e3cff */
[----:B------:R-:W-:Y:S02]  /*82e0*/  IMAD.MOV.U32 R10, RZ, RZ, 0x1 ;  /* 0x00000001ff0a7424 */ /* 0x000fe400078e00ff */
[----:B-1----:R-:W-:Y:S01]  /*82f0*/  IMAD.MOV.U32 R2, RZ, RZ, RZ ;  /* 0x000000ffff027224 */ /* 0x002fe200078e00ff */
        /* <DEDUP_REMOVED lines=38> */
.L_x_3218:
        /* <DEDUP_REMOVED lines=20> */
.L_x_3219:
[----:B------:R-:W-:Y:S05]  /*86a0*/  @!P0 BRA `(.L_x_3220) ;  /* 0x00000000000c8947 */ /* 0x000fea0003800000 */
[----:B------:R-:W2:Y:S04]  /*86b0*/  LDG.E R5, desc[UR46][R2.64] ;  /* 0x0000002e02057981 */ /* 0x000ea8000c1e1900 */
[----:B------:R-:W2:Y:S02]  /*86c0*/  LDG.E R0, desc[UR46][R2.64+0x4] ;  /* 0x0000042e02007981 */ /* 0x000ea4000c1e1900 */
[----:B--2---:R-:W-:-:S07]  /*86d0*/  IMAD.IADD R0, R0, 0x1, -R5 ;  /* 0x0000000100007824 */ /* 0x004fce00078e0a05 */
.L_x_3220:
        /* <DEDUP_REMOVED lines=66> */
.L_x_3265:
        /* <DEDUP_REMOVED lines=15> */
.L_x_3223:
        /* <DEDUP_REMOVED lines=122> */
.L_x_3234:
[----:B-123--:R-:W-:-:S04]  /*9390*/  SHF.L.U32 R18, R10, 0x1f, RZ ;  /* 0x0000001f0a127819 */ /* 0x00efc800000006ff */
[----:B------:R-:W2:Y:S02]  /*93a0*/  SYNCS.PHASECHK.TRANS64.TRYWAIT P1, [R15+URZ+0x26840], R18 ;  /* 0x026840120f0075a7 */ /* 0x000ea4000802017f */
[----:B--2---:R-:W-:Y:S05]  /*93b0*/  @!P1 BRA `(.L_x_3226) ;  /* 0x0000001c00689947 */ /* 0x004fea0003800000 */
.L_x_3266:
        /* <DEDUP_REMOVED lines=8> */
.L_x_3227:
        /* <DEDUP_REMOVED lines=44> */
.L_x_3267:
        /* <DEDUP_REMOVED lines=8> */
.L_x_3229:
        /* <DEDUP_REMOVED lines=44> */
.L_x_3268:
        /* <DEDUP_REMOVED lines=8> */
.L_x_3231:
        /* <DEDUP_REMOVED lines=38> */
.L_x_3270:
        /* <DEDUP_REMOVED lines=8> */
.L_x_3233:
        /* <DEDUP_REMOVED lines=44> */
.L_x_3225:
[----:B------:R-:W4:Y:S02]  /*a060*/  LDL.LU R4, [R1+0x4] ;  /* 0x0000040001047983 */ /* 0x000f240000300800 */
[----:B----4-:R-:W-:Y:S02]  /*a070*/  ISETP.NE.AND P1, PT, R4, RZ, PT ;  /* 0x000000ff0400720c */ /* 0x010fe40003f25270 */
[----:B------:R4:W5:Y:S11]  /*a080*/  LDL R4, [R1] ;  /* 0x0000000001047983 */ /* 0x0009760000100800 */
[----:B----4-:R-:W-:Y:S05]  /*a090*/  @!P1 BRA `(.L_x_3224) ;  /* 0x0000000400949947 */ /* 0x010fea0003800000 */
[----:B------:R-:W-:-:S04]  /*a0a0*/  SHF.L.U32 R12, R10, 0x1f, RZ ;  /* 0x0000001f0a0c7819 */ /* 0x000fc800000006ff */
[----:B------:R-:W4:Y:S02]  /*a0b0*/  SYNCS.PHASECHK.TRANS64.TRYWAIT P1, [R15+URZ+0x26840], R12 ;  /* 0x0268400c0f0075a7 */ /* 0x000f24000802017f */
[----:B----4-:R-:W-:Y:S05]  /*a0c0*/  @!P1 BRA `(.L_x_3235) ;  /* 0x0000001000789947 */ /* 0x010fea0003800000 */
.L_x_3271:
        /* <DEDUP_REMOVED lines=8> */
.L_x_3236:
        /* <DEDUP_REMOVED lines=41> */
.L_x_3272:
        /* <DEDUP_REMOVED lines=8> */
.L_x_3238:
        /* <DEDUP_REMOVED lines=41> */
.L_x_3224:
[----:B------:R-:W1:Y:S01]  /*a6f0*/  S2R R0, SR_TID.X ;  /* 0x0000000000007919 */ /* 0x000e620000002100 */
[----:B------:R-:W-:Y:S01]  /*a700*/  IMAD R3, R16, 0x8, R15 ;  /* 0x0000000810037824 */ /* 0x000fe200078e020f */
[----:B-1----:R-:W-:Y:S02]  /*a710*/  LOP3.LUT R2, R0, 0x7f, RZ, 0xc0, !PT ;  /* 0x0000007f00027812 */ /* 0x002fe400078ec0ff */
[----:B------:R-:W-:Y:S02]  /*a720*/  SHF.L.U32 R0, R10, 0x1f, RZ ;  /* 0x0000001f0a007819 */ /* 0x000fe400000006ff */
[----:B------:R-:W-:Y:S02]  /*a730*/  ISETP.NE.AND P1, PT, R2, RZ, PT ;  /* 0x000000ff0200720c */ /* 0x000fe40003f25270 */
[----:B------:R-:W1:Y:S02]  /*a740*/  SYNCS.PHASECHK.TRANS64.TRYWAIT P0, [R3+URZ+0x26840], R0 ;  /* 0x02684000030075a7 */ /* 0x000e64000800017f */
[----:B-1----:R-:W-:Y:S09]  /*a750*/  @!P0 BRA `(.L_x_3239) ;  /* 0x0000000800fc8947 */ /* 0x002ff20003800000 */
.L_x_3273:
[----:B------:R-:W-:Y:S05]  /*a760*/  @P1 BRA `(.L_x_3240) ;  /* 0x0000000000181947 */ /* 0x000fea0003800000 */
[----:B------:R-:W1:Y:S01]  /*a770*/  S2R R2, SR_TID.X ;  /* 0x0000000000027919 */ /* 0x000e620000002100 */
[----:B------:R-:W-:-:S04]  /*a780*/  IMAD.MOV.U32 R0, RZ, RZ, 0x3100 ;  /* 0x00003100ff007424 */ /* 0x000fc800078e00ff */
[----:B------:R1:W-:Y:S02]  /*a790*/  SYNCS.ARRIVE.TRANS64 RZ, [R3+URZ+0x26830], R0 ;  /* 0x0268300003ff79a7 */ /* 0x0003e4000800003f */
[----:B-1----:R-:W-:-:S13]  /*a7a0*/  LOP3.LUT P0, RZ, R2, 0x1f, RZ, 0xc0, !PT ;  /* 0x0000001f02ff7812 */ /* 0x002fda000780c0ff */
[----:B------:R-:W-:Y:S05]  /*a7b0*/  @!P0 BRA `(.L_x_3240) ;  /* 0x0000000000048947 */ /* 0x000fea0003800000 */
[----:B------:R-:W-:Y:S01]  /*a7c0*/  BPT.TRAP 0x1 ;  /* 0x000000040000795c */ /* 0x000fe20000300000 */
.L_x_3240:
        /* <DEDUP_REMOVED lines=48> */
.L_x_3221:
[----:B------:R-:W-:Y:S05]  /*aad0*/  BSYNC B0 ;  /* 0x0000000000007941 */ /* 0x000fea0003800000 */
.L_x_3217:
[----:B------:R-:W-:-:S03]  /*aae0*/  UMOV UR7, 0xffffffff ;  /* 0xffffffff00077882 */ /* 0x000fc60000000000 */
[----:B------:R-:W-:Y:S05]  /*aaf0*/  BRA.DIV UR7, `(.L_x_3241) ;  /* 0x0000000a07287947 */ /* 0x000fea000b800000 */
[----:B------:R-:W-:-:S13]  /*ab00*/  ELECT P6, URZ, PT ;  /* 0x00000000003f782f */ /* 0x000fda00038c0000 */
.L_x_3276:
[----:B------:R-:W-:Y:S05]  /*ab10*/  @!P6 BRA `(.L_x_3123) ;  /* 0x000000000084e947 */ /* 0x000fea0003800000 */
[----:B------:R-:W-:-:S06]  /*ab20*/  ULOP3.LUT UR7, UR38, 0x2, URZ, 0xfc, !UPT ;  /* 0x0000000226077892 */ /* 0x000fcc000f8efc3f */
[----:B------:R-:W-:-:S05]  /*ab30*/  IMAD.U32 R0, RZ, RZ, UR7 ;  /* 0x00000007ff007e24 */ /* 0x000fca000f8e00ff */
[----:B------:R-:W-:-:S13]  /*ab40*/  ISETP.NE.AND P2, PT, R0, 0x3, PT ;  /* 0x000000030000780c */ /* 0x000fda0003f45270 */
[----:B------:R-:W-:Y:S05]  /*ab50*/  @!P2 BRA `(.L_x_3242) ;  /* 0x000000000004a947 */ /* 0x000fea0003800000 */
[----:B------:R-:W-:Y:S01]  /*ab60*/  BPT.TRAP 0x1 ;  /* 0x000000040000795c */ /* 0x000fe20000300000 */
.L_x_3242:
        /* <DEDUP_REMOVED lines=15> */
.L_x_3277:
[----:B------:R-:W2:Y:S02]  /*ac60*/  SYNCS.PHASECHK.TRANS64.TRYWAIT P0, [R3+URZ], R0 ;  /* 0x00000000030075a7 */ /* 0x000ea4000800017f */
[----:B--2---:R-:W-:Y:S05]  /*ac70*/  @!P0 BRA `(.L_x_3244) ;  /* 0x0000000400fc8947 */ /* 0x004fea0003800000 */
.L_x_3278:
[----:B------:R-:W-:Y:S05]  /*ac80*/  @!P2 BRA `(.L_x_3245) ;  /* 0x000000000004a947 */ /* 0x000fea0003800000 */
[----:B------:R-:W-:Y:S01]  /*ac90*/  BPT.TRAP 0x1 ;  /* 0x000000040000795c */ /* 0x000fe20000300000 */
.L_x_3245:
[----:B--2---:R-:W-:-:S04]  /*aca0*/  VIADD R3, R8, 0x26840 ;  /* 0x0002684008037836 */ /* 0x004fc80000000000 */
[----:B------:R-:W-:-:S04]  /*acb0*/  IMAD R5, R2, 0x8, R3 ;  /* 0x0000000802057824 */ /* 0x000fc800078e0203 */
[----:B------:R-:W2:Y:S02]  /*acc0*/  SYNCS.PHASECHK.TRANS64.TRYWAIT P0, [R5+URZ], R4 ;  /* 0x00000004050075a7 */ /* 0x000ea4000800017f */
[----:B--2---:R-:W-:Y:S05]  /*acd0*/  @!P0 BRA `(.L_x_3246) ;  /* 0x0000000400f88947 */ /* 0x004fea0003800000 */
.L_x_3279:
[----:B------:R-:W-:-:S07]  /*ace0*/  IMAD R3, R6, 0x8, R3 ;  /* 0x0000000806037824 */ /* 0x000fce00078e0203 */
.L_x_3247:
[----:B---3--:R3:W4:Y:S02]  /*acf0*/  SYNCS.PHASECHK.TRANS64.TRYWAIT P0, [R3+URZ], R0 ;  /* 0x00000000030075a7 */ /* 0x008724000800017f */
[----:B----4-:R-:W-:Y:S05]  /*ad00*/  @!P0 NANOSLEEP.SYNCS 0x989680 ;  /* 0x009896800000895d */ /* 0x010fea0003900000 */
[----:B------:R-:W4:Y:S02]  /*ad10*/  @!P0 SYNCS.PHASECHK.TRANS64 P0, [R3+URZ], R0 ;  /* 0x00000000030085a7 */ /* 0x000f24000800007f */
[----:B----4-:R-:W-:Y:S05]  /*ad20*/  @!P0 BRA `(.L_x_3247) ;  /* 0xfffffffc00f08947 */ /* 0x010fea000383ffff */
.L_x_3123:
[----:B------:R-:W-:Y:S05]  /*ad30*/  BSYNC B6 ;  /* 0x0000000000067941 */ /* 0x000fea0003800000 */
.L_x_3115:
[----:B------:R-:W-:Y:S05]  /*ad40*/  EXIT ;  /* 0x000000000000794d */ /* 0x000fea0003800000 */
.L_x_3133:
[----:B------:R-:W-:Y:S02]  /*ad50*/  IMAD.MOV.U32 R13, RZ, RZ, R17 ;  /* 0x000000ffff0d7224 */ /* 0x000fe400078e0011 */
[----:B------:R-:W-:Y:S02]  /*ad60*/  IMAD.MOV.U32 R12, RZ, RZ, RZ ;  /* 0x000000ffff0c7224 */ /* 0x000fe400078e00ff */
[----:B------:R-:W-:Y:S02]  /*ad70*/  IMAD.MOV.U32 R11, RZ, RZ, 0x1f ;  /* 0x0000001fff0b7424 */ /* 0x000fe400078e00ff */
[----:B------:R-:W-:-:S07]  /*ad80*/  IMAD.MOV.U32 R15, RZ, RZ, -0x1 ;  /* 0xffffffffff0f7424 */ /* 0x000fce00078e00ff */
[----:B------:R-:W-:Y:S05]  /*ad90*/  WARPSYNC.COLLECTIVE R15, `(.L_x_3248) ;  /* 0x000000000f087348 */ /* 0x000fea0003c00000 */
[----:B------:R1:W2:Y:S02]  /*ada0*/  SHFL.IDX P6, R14, R13, R12, R11 ;  /* 0x0000000c0d0e7389 */ /* 0x0002a400000c000b */
[----:B-12---:R-:W-:Y:S01]  /*adb0*/  ENDCOLLECTIVE ;  /* 0x000000000000791b */ /* 0x006fe20003800000 */
.L_x_3248:
[----:B------:R-:W-:Y:S05]  /*adc0*/  BRA `(.L_x_3249) ;  /* 0xffffff6800587947 */ /* 0x000fea000383ffff */
.L_x_3135:
[----:B--2---:R2:W3:Y:S02]  /*add0*/  SYNCS.PHASECHK.TRANS64.TRYWAIT P0, [R235+URZ+0x26800], R4 ;  /* 0x02680004eb0075a7 */ /* 0x0044e4000800017f */
[----:B---3--:R-:W-:Y:S05]  /*ade0*/  @!P0 NANOSLEEP.SYNCS 0x989680 ;  /* 0x009896800000895d */ /* 0x008fea0003900000 */
[----:B------:R-:W3:Y:S02]  /*adf0*/  @!P0 SYNCS.PHASECHK.TRANS64 P0, [R235+URZ+0x26800], R4 ;  /* 0x02680004eb0085a7 */ /* 0x000ee4000800007f */
[----:B---3--:R-:W-:Y:S05]  /*ae00*/  @!P0 BRA `(.L_x_3135) ;  /* 0xfffffffc00f08947 */ /* 0x008fea000383ffff */
[----:B------:R-:W-:Y:S05]  /*ae10*/  BRA `(.L_x_3134) ;  /* 0xffffff6800807947 */ /* 0x000fea000383ffff */
.L_x_3140:
[----:B--2---:R-:W-:-:S04]  /*ae20*/  IMAD.U32 R5, RZ, RZ, UR8 ;  /* 0x00000008ff057e24 */ /* 0x004fc8000f8e00ff */
[----:B------:R2:W3:Y:S03]  /*ae30*/  SYNCS.PHASECHK.TRANS64.TRYWAIT P1, [R5+URZ+0x26810], R120 ;  /* 0x02681078050075a7 */ /* 0x0004e6000802017f */
[----:B---3--:R-:W-:Y:S05]  /*ae40*/  @!P1 NANOSLEEP.SYNCS 0x989680 ;  /* 0x009896800000995d */ /* 0x008fea0003900000 */
[----:B------:R-:W3:Y:S02]  /*ae50*/  @!P1 SYNCS.PHASECHK.TRANS64 P1, [R5+URZ+0x26810], R120 ;  /* 0x02681078050095a7 */ /* 0x000ee4000802007f */
[----:B---3--:R-:W-:Y:S05]  /*ae60*/  @!P1 BRA `(.L_x_3140) ;  /* 0xfffffffc00ec9947 */ /* 0x008fea000383ffff */
[----:B------:R-:W-:Y:S05]  /*ae70*/  BRA `(.L_x_3139) ;  /* 0xffffff7000d47947 */ /* 0x000fea000383ffff */
.L_x_3144:
[----:B------:R-:W-:-:S04]  /*ae80*/  IMAD.U32 R121, RZ, RZ, UR8 ;  /* 0x00000008ff797e24 */ /* 0x000fc8000f8e00ff */
[----:B------:R1:W1:Y:S03]  /*ae90*/  SYNCS.PHASECHK.TRANS64.TRYWAIT P1, [R121+URZ+0x26830], R120 ;  /* 0x02683078790075a7 */ /* 0x000266000802017f */
[----:B-1----:R-:W-:Y:S05]  /*aea0*/  @!P1 NANOSLEEP.SYNCS 0x989680 ;  /* 0x009896800000995d */ /* 0x002fea0003900000 */
[----:B------:R-:W1:Y:S02]  /*aeb0*/  @!P1 SYNCS.PHASECHK.TRANS64 P1, [R121+URZ+0x26830], R120 ;  /* 0x02683078790095a7 */ /* 0x000e64000802007f */
[----:B-1----:R-:W-:Y:S05]  /*aec0*/  @!P1 BRA `(.L_x_3144) ;  /* 0xfffffffc00ec9947 */ /* 0x002fea000383ffff */
[----:B------:R-:W-:Y:S05]  /*aed0*/  BRA `(.L_x_3143) ;  /* 0xffffff7800987947 */ /* 0x000fea000383ffff */
.L_x_3151:
[----:B------:R-:W-:Y:S01]  /*aee0*/  BSSY B0, `(.L_x_3250) ;  /* 0x0000005000007945 */ /* 0x000fe20003800000 */
[----:B------:R-:W-:-:S07]  /*aef0*/  IMAD.MOV.U32 R15, RZ, RZ, -0x1 ;  /* 0xffffffffff0f7424 */ /* 0x000fce00078e00ff */
[----:B-1----:R-:W-:Y:S05]  /*af00*/  WARPSYNC.COLLECTIVE R15, `(.L_x_3251) ;  /* 0x000000000f087348 */ /* 0x002fea0003c00000 */
[----:B------:R-:W-:Y:S01]  /*af10*/  NOP ;  /* 0x0000000000007918 */ /* 0x000fe20000000000 */
[----:B-1----:R-:W-:Y:S01]  /*af20*/  ENDCOLLECTIVE ;  /* 0x000000000000791b */ /* 0x002fe20003800000 */
.L_x_3251:
[----:B------:R-:W-:Y:S05]  /*af30*/  BSYNC B0 ;  /* 0x0000000000007941 */ /* 0x000fea0003800000 */
.L_x_3250:
[----:B------:R-:W-:Y:S05]  /*af40*/  BRA `(.L_x_3252) ;  /* 0xffffffa800a47947 */ /* 0x000fea000383ffff */
.L_x_3160:
[----:B------:R-:W-:Y:S01]  /*af50*/  BSSY B0, `(.L_x_3253) ;  /* 0x0000005000007945 */ /* 0x000fe20003800000 */
[----:B------:R-:W-:-:S07]  /*af60*/  IMAD.MOV.U32 R15, RZ, RZ, -0x1 ;  /* 0xffffffffff0f7424 */ /* 0x000fce00078e00ff */
[----:B-12---:R-:W-:Y:S05]  /*af70*/  WARPSYNC.COLLECTIVE R15, `(.L_x_3254) ;  /* 0x000000000f087348 */ /* 0x006fea0003c00000 */
[----:B------:R-:W-:Y:S01]  /*af80*/  NOP ;  /* 0x0000000000007918 */ /* 0x000fe20000000000 */
[----:B-12---:R-:W-:Y:S01]  /*af90*/  ENDCOLLECTIVE ;  /* 0x000000000000791b */ /* 0x006fe20003800000 */
.L_x_3254:
[----:B------:R-:W-:Y:S05]  /*afa0*/  BSYNC B0 ;  /* 0x0000000000007941 */ /* 0x000fea0003800000 */
.L_x_3253:
[----:B------:R-:W-:Y:S05]  /*afb0*/  BRA `(.L_x_3255) ;  /* 0xffffffac00947947 */ /* 0x000fea000383ffff */
.L_x_3177:
[----:B------:R-:W-:Y:S01]  /*afc0*/  BSSY B0, `(.L_x_3256) ;  /* 0x0000005000007945 */ /* 0x000fe20003800000 */
[----:B------:R-:W-:-:S07]  /*afd0*/  IMAD.MOV.U32 R15, RZ, RZ, -0x1 ;  /* 0xffffffffff0f7424 */ /* 0x000fce00078e00ff */
[----:B------:R-:W-:Y:S05]  /*afe0*/  WARPSYNC.COLLECTIVE R15, `(.L_x_3257) ;  /* 0x000000000f087348 */ /* 0x000fea0003c00000 */
[----:B------:R-:W-:Y:S01]  /*aff0*/  NOP ;  /* 0x0000000000007918 */ /* 0x000fe20000000000 */
[----:B------:R-:W-:Y:S01]  /*b000*/  ENDCOLLECTIVE ;  /* 0x000000000000791b */ /* 0x000fe20003800000 */
.L_x_3257:
[----:B------:R-:W-:Y:S05]  /*b010*/  BSYNC B0 ;  /* 0x0000000000007941 */ /* 0x000fea0003800000 */
.L_x_3256:
[----:B------:R-:W-:Y:S05]  /*b020*/  BRA `(.L_x_3258) ;  /* 0xffffffbc008c7947 */ /* 0x000fea000383ffff */
.L_x_3190:
[----:B------:R-:W-:Y:S01]  /*b030*/  BSSY B0, `(.L_x_3259) ;  /* 0x0000005000007945 */ /* 0x000fe20003800000 */
[----:B------:R-:W-:-:S07]  /*b040*/  IMAD.MOV.U32 R15, RZ, RZ, -0x1 ;  /* 0xffffffffff0f7424 */ /* 0x000fce00078e00ff */
[----:B------:R-:W-:Y:S05]  /*b050*/  WARPSYNC.COLLECTIVE R15, `(.L_x_3260) ;  /* 0x000000000f087348 */ /* 0x000fea0003c00000 */
[----:B------:R-:W-:Y:S01]  /*b060*/  NOP ;  /* 0x0000000000007918 */ /* 0x000fe20000000000 */
[----:B------:R-:W-:Y:S01]  /*b070*/  ENDCOLLECTIVE ;  /* 0x000000000000791b */ /* 0x000fe20003800000 */
.L_x_3260:
[----:B------:R-:W-:Y:S05]  /*b080*/  BSYNC B0 ;  /* 0x0000000000007941 */ /* 0x000fea0003800000 */
.L_x_3259:
[----:B------:R-:W-:Y:S05]  /*b090*/  BRA `(.L_x_3261) ;  /* 0xffffffc4003c7947 */ /* 0x000fea000383ffff */
.L_x_3202:
[----:B------:R-:W-:Y:S01]  /*b0a0*/  BSSY B0, `(.L_x_3262) ;  /* 0x0000005000007945 */ /* 0x000fe20003800000 */
[----:B------:R-:W-:-:S07]  /*b0b0*/  IMAD.MOV.U32 R15, RZ, RZ, -0x1 ;  /* 0xffffffffff0f7424 */ /* 0x000fce00078e00ff */
[----:B------:R-:W-:Y:S05]  /*b0c0*/  WARPSYNC.COLLECTIVE R15, `(.L_x_3263) ;  /* 0x000000000f087348 */ /* 0x000fea0003c00000 */
[----:B------:R-:W-:Y:S01]  /*b0d0*/  NOP ;  /* 0x0000000000007918 */ /* 0x000fe20000000000 */
[----:B------:R-:W-:Y:S01]  /*b0e0*/  ENDCOLLECTIVE ;  /* 0x000000000000791b */ /* 0x000fe20003800000 */
.L_x_3263:
[----:B------:R-:W-:Y:S05]  /*b0f0*/  BSYNC B0 ;  /* 0x0000000000007941 */ /* 0x000fea0003800000 */
.L_x_3262:
[----:B------:R-:W-:Y:S05]  /*b100*/  BRA `(.L_x_3264) ;  /* 0xffffffc800787947 */ /* 0x000fea000383ffff */
.L_x_3222:
[----:B-1----:R1:W2:Y:S02]  /*b110*/  SYNCS.PHASECHK.TRANS64.TRYWAIT P0, [R15+URZ+0x26820], R2 ;  /* 0x026820020f0075a7 */ /* 0x0022a4000800017f */
[----:B--2---:R-:W-:Y:S05]  /*b120*/  @!P0 NANOSLEEP.SYNCS 0x989680 ;  /* 0x009896800000895d */ /* 0x004fea0003900000 */
[----:B------:R-:W2:Y:S02]  /*b130*/  @!P0 SYNCS.PHASECHK.TRANS64 P0, [R15+URZ+0x26820], R2 ;  /* 0x026820020f0085a7 */ /* 0x000ea4000800007f */
[----:B--2---:R-:W-:Y:S05]  /*b140*/  @!P0 BRA `(.L_x_3222) ;  /* 0xfffffffc00f08947 */ /* 0x004fea000383ffff */
[----:B------:R-:W-:Y:S05]  /*b150*/  BRA `(.L_x_3265) ;  /* 0xffffffd800687947 */ /* 0x000fea000383ffff */
.L_x_3226:
[----:B--2---:R2:W3:Y:S02]  /*b160*/  SYNCS.PHASECHK.TRANS64.TRYWAIT P1, [R15+URZ+0x26840], R18 ;  /* 0x026840120f0075a7 */ /* 0x0044e4000802017f */
[----:B---3--:R-:W-:Y:S05]  /*b170*/  @!P1 NANOSLEEP.SYNCS 0x989680 ;  /* 0x009896800000995d */ /* 0x008fea0003900000 */
[----:B------:R-:W3:Y:S02]  /*b180*/  @!P1 SYNCS.PHASECHK.TRANS64 P1, [R15+URZ+0x26840], R18 ;  /* 0x026840120f0095a7 */ /* 0x000ee4000802007f */
[----:B---3--:R-:W-:Y:S05]  /*b190*/  @!P1 BRA `(.L_x_3226) ;  /* 0xfffffffc00f09947 */ /* 0x008fea000383ffff */
[----:B------:R-:W-:Y:S05]  /*b1a0*/  BRA `(.L_x_3266) ;  /* 0xffffffe000847947 */ /* 0x000fea000383ffff */
.L_x_3228:
[----:B-1----:R1:W3:Y:S02]  /*b1b0*/  SYNCS.PHASECHK.TRANS64.TRYWAIT P1, [R15+URZ+0x26828], R18 ;  /* 0x026828120f0075a7 */ /* 0x0022e4000802017f */
[----:B---3--:R-:W-:Y:S05]  /*b1c0*/  @!P1 NANOSLEEP.SYNCS 0x989680 ;  /* 0x009896800000995d */ /* 0x008fea0003900000 */
[----:B------:R-:W3:Y:S02]  /*b1d0*/  @!P1 SYNCS.PHASECHK.TRANS64 P1, [R15+URZ+0x26828], R18 ;  /* 0x026828120f0095a7 */ /* 0x000ee4000802007f */
[----:B---3--:R-:W-:Y:S05]  /*b1e0*/  @!P1 BRA `(.L_x_3228) ;  /* 0xfffffffc00f09947 */ /* 0x008fea000383ffff */
[----:B------:R-:W-:Y:S05]  /*b1f0*/  BRA `(.L_x_3267) ;  /* 0xffffffe400407947 */ /* 0x000fea000383ffff */
.L_x_3230:
[----:B---3--:R3:W4:Y:S02]  /*b200*/  SYNCS.PHASECHK.TRANS64.TRYWAIT P1, [R15+URZ+0x26848], R18 ;  /* 0x026848120f0075a7 */ /* 0x008724000802017f */
[----:B----4-:R-:W-:Y:S05]  /*b210*/  @!P1 NANOSLEEP.SYNCS 0x989680 ;  /* 0x009896800000995d */ /* 0x010fea0003900000 */
[----:B------:R-:W4:Y:S02]  /*b220*/  @!P1 SYNCS.PHASECHK.TRANS64 P1, [R15+URZ+0x26848], R18 ;  /* 0x026848120f0095a7 */ /* 0x000f24000802007f */
[----:B----4-:R-:W-:Y:S05]  /*b230*/  @!P1 BRA `(.L_x_3230) ;  /* 0xfffffffc00f09947 */ /* 0x010fea000383ffff */
[----:B------:R-:W-:Y:S05]  /*b240*/  BRA `(.L_x_3268) ;  /* 0xffffffe400fc7947 */ /* 0x000fea000383ffff */
.L_x_3232:
[----:B------:R-:W-:-:S07]  /*b250*/  SHF.L.U32 R4, R10, 0x1f, RZ ;  /* 0x0000001f0a047819 */ /* 0x000fce00000006ff */
.L_x_3269:
[----:B----4-:R4:W1:Y:S02]  /*b260*/  SYNCS.PHASECHK.TRANS64.TRYWAIT P1, [R15+URZ+0x26820], R4 ;  /* 0x026820040f0075a7 */ /* 0x010864000802017f */
[----:B-1----:R-:W-:Y:S05]  /*b270*/  @!P1 NANOSLEEP.SYNCS 0x989680 ;  /* 0x009896800000995d */ /* 0x002fea0003900000 */
[----:B------:R-:W1:Y:S02]  /*b280*/  @!P1 SYNCS.PHASECHK.TRANS64 P1, [R15+URZ+0x26820], R4 ;  /* 0x026820040f0095a7 */ /* 0x000e64000802007f */
[----:B-1----:R-:W-:Y:S05]  /*b290*/  @!P1 BRA `(.L_x_3269) ;  /* 0xfffffffc00f09947 */ /* 0x002fea000383ffff */
[----:B------:R-:W-:Y:S05]  /*b2a0*/  BRA `(.L_x_3270) ;  /* 0xffffffe8009c7947 */ /* 0x000fea000383ffff */
.L_x_3235:
[----:B----4-:R4:W1:Y:S02]  /*b2b0*/  SYNCS.PHASECHK.TRANS64.TRYWAIT P1, [R15+URZ+0x26840], R12 ;  /* 0x0268400c0f0075a7 */ /* 0x010864000802017f */
[----:B-1----:R-:W-:Y:S05]  /*b2c0*/  @!P1 NANOSLEEP.SYNCS 0x989680 ;  /* 0x009896800000995d */ /* 0x002fea0003900000 */
[----:B------:R-:W1:Y:S02]  /*b2d0*/  @!P1 SYNCS.PHASECHK.TRANS64 P1, [R15+URZ+0x26840], R12 ;  /* 0x0268400c0f0095a7 */ /* 0x000e64000802007f */
[----:B-1----:R-:W-:Y:S05]  /*b2e0*/  @!P1 BRA `(.L_x_3235) ;  /* 0xfffffffc00f09947 */ /* 0x002fea000383ffff */
[----:B------:R-:W-:Y:S05]  /*b2f0*/  BRA `(.L_x_3271) ;  /* 0xffffffec00747947 */ /* 0x000fea000383ffff */
.L_x_3237:
[----:B-1----:R1:W2:Y:S02]  /*b300*/  SYNCS.PHASECHK.TRANS64.TRYWAIT P1, [R15+URZ+0x26828], R12 ;  /* 0x0268280c0f0075a7 */ /* 0x0022a4000802017f */
[----:B--2---:R-:W-:Y:S05]  /*b310*/  @!P1 NANOSLEEP.SYNCS 0x989680 ;  /* 0x009896800000995d */ /* 0x004fea0003900000 */
[----:B------:R-:W2:Y:S02]  /*b320*/  @!P1 SYNCS.PHASECHK.TRANS64 P1, [R15+URZ+0x26828], R12 ;  /* 0x0268280c0f0095a7 */ /* 0x000ea4000802007f */
[----:B--2---:R-:W-:Y:S05]  /*b330*/  @!P1 BRA `(.L_x_3237) ;  /* 0xfffffffc00f09947 */ /* 0x004fea000383ffff */
[----:B------:R-:W-:Y:S05]  /*b340*/  BRA `(.L_x_3272) ;  /* 0xfffffff000247947 */ /* 0x000fea000383ffff */
.L_x_3239:
[----:B------:R1:W1:Y:S02]  /*b350*/  SYNCS.PHASECHK.TRANS64.TRYWAIT P0, [R3+URZ+0x26840], R0 ;  /* 0x02684000030075a7 */ /* 0x000264000800017f */
[----:B-1----:R-:W-:Y:S05]  /*b360*/  @!P0 NANOSLEEP.SYNCS 0x989680 ;  /* 0x009896800000895d */ /* 0x002fea0003900000 */
[----:B------:R-:W1:Y:S02]  /*b370*/  @!P0 SYNCS.PHASECHK.TRANS64 P0, [R3+URZ+0x26840], R0 ;  /* 0x02684000030085a7 */ /* 0x000e64000800007f */
[----:B-1----:R-:W-:Y:S05]  /*b380*/  @!P0 BRA `(.L_x_3239) ;  /* 0xfffffffc00f08947 */ /* 0x002fea000383ffff */
[----:B------:R-:W-:Y:S05]  /*b390*/  BRA `(.L_x_3273) ;  /* 0xfffffff000f07947 */ /* 0x000fea000383ffff */
.L_x_3241:
[----:B------:R-:W-:Y:S01]  /*b3a0*/  BSSY B0, `(.L_x_3274) ;  /* 0x0000006000007945 */ /* 0x000fe20003800000 */
[----:B------:R-:W-:-:S07]  /*b3b0*/  IMAD.MOV.U32 R15, RZ, RZ, -0x1 ;  /* 0xffffffffff0f7424 */ /* 0x000fce00078e00ff */
[----:B------:R-:W-:Y:S05]  /*b3c0*/  WARPSYNC.COLLECTIVE R15, `(.L_x_3275) ;  /* 0x000000000f0c7348 */ /* 0x000fea0003c00000 */
[----:B------:R-:W-:Y:S02]  /*b3d0*/  ELECT P6, UR62, PT ;  /* 0x00000000003e782f */ /* 0x000fe400038c0000 */
[----:B------:R-:W-:Y:S01]  /*b3e0*/  MOV R14, UR62 ;  /* 0x0000003e000e7c02 */ /* 0x000fe20008000f00 */
[----:B------:R-:W-:Y:S10]  /*b3f0*/  ENDCOLLECTIVE ;  /* 0x000000000000791b */ /* 0x000ff40003800000 */
.L_x_3275:
[----:B------:R-:W-:Y:S05]  /*b400*/  BSYNC B0 ;  /* 0x0000000000007941 */ /* 0x000fea0003800000 */
.L_x_3274:
[----:B------:R-:W-:Y:S05]  /*b410*/  BRA `(.L_x_3276) ;  /* 0xfffffff400bc7947 */ /* 0x000fea000383ffff */
.L_x_3243:
[----:B-1----:R1:W2:Y:S02]  /*b420*/  SYNCS.PHASECHK.TRANS64.TRYWAIT P0, [R7+URZ], R4 ;  /* 0x00000004070075a7 */ /* 0x0022a4000800017f */
[----:B--2---:R-:W-:Y:S05]  /*b430*/  @!P0 NANOSLEEP.SYNCS 0x989680 ;  /* 0x009896800000895d */ /* 0x004fea0003900000 */
[----:B------:R-:W2:Y:S02]  /*b440*/  @!P0 SYNCS.PHASECHK.TRANS64 P0, [R7+URZ], R4 ;  /* 0x00000004070085a7 */ /* 0x000ea4000800007f */
[----:B--2---:R-:W-:Y:S05]  /*b450*/  @!P0 BRA `(.L_x_3243) ;  /* 0xfffffffc00f08947 */ /* 0x004fea000383ffff */
[----:B------:R-:W-:Y:S05]  /*b460*/  BRA `(.L_x_3277) ;  /* 0xfffffff400fc7947 */ /* 0x000fea000383ffff */
.L_x_3244:
[----:B--2---:R2:W3:Y:S02]  /*b470*/  SYNCS.PHASECHK.TRANS64.TRYWAIT P0, [R3+URZ], R0 ;  /* 0x00000000030075a7 */ /* 0x0044e4000800017f */
[----:B---3--:R-:W-:Y:S05]  /*b480*/  @!P0 NANOSLEEP.SYNCS 0x989680 ;  /* 0x009896800000895d */ /* 0x008fea0003900000 */
[----:B------:R-:W3:Y:S02]  /*b490*/  @!P0 SYNCS.PHASECHK.TRANS64 P0, [R3+URZ], R0 ;  /* 0x00000000030085a7 */ /* 0x000ee4000800007f */
[----:B---3--:R-:W-:Y:S05]  /*b4a0*/  @!P0 BRA `(.L_x_3244) ;  /* 0xfffffffc00f08947 */ /* 0x008fea000383ffff */
[----:B------:R-:W-:Y:S05]  /*b4b0*/  BRA `(.L_x_3278) ;  /* 0xfffffff400f07947 */ /* 0x000fea000383ffff */
.L_x_3246:
[----:B--2---:R2:W3:Y:S02]  /*b4c0*/  SYNCS.PHASECHK.TRANS64.TRYWAIT P0, [R5+URZ], R4 ;  /* 0x00000004050075a7 */ /* 0x0044e4000800017f */
[----:B---3--:R-:W-:Y:S05]  /*b4d0*/  @!P0 NANOSLEEP.SYNCS 0x989680 ;  /* 0x009896800000895d */ /* 0x008fea0003900000 */
[----:B------:R-:W3:Y:S02]  /*b4e0*/  @!P0 SYNCS.PHASECHK.TRANS64 P0, [R5+URZ], R4 ;  /* 0x00000004050085a7 */ /* 0x000ee4000800007f */
[----:B---3--:R-:W-:Y:S05]  /*b4f0*/  @!P0 BRA `(.L_x_3246) ;  /* 0xfffffffc00f08947 */ /* 0x008fea000383ffff */
[----:B------:R-:W-:Y:S05]  /*b500*/  BRA `(.L_x_3279) ;  /* 0xfffffff400f47947 */ /* 0x000fea000383ffff */
.L_x_3280:
        /* <DEDUP_REMOVED lines=15> */
.L_x_3319:


//--------------------- .text._ZN7cutlass13device_kernelIN5flash22FlashAttnBwdPreprocessIN4cute5tupleIJNS3_1CILi64EEENS5_ILi96EEEEEENS_10bfloat16_tEfNS_4arch4Sm90ELb1ELb1EEEEEvNT_6ParamsE --------------------------
	.section	.text._ZN7cutlass13device_kernelIN5flash22FlashAttnBwdPreprocessIN4cute5tupleIJNS3_1CILi64EEENS5_ILi96EEEEEENS_10bfloat16_tEfNS_4arch4Sm90ELb1ELb1EEEEEvNT_6ParamsE,"ax",@progbits
	.align	128
.text._ZN7cutlass13device_kernelIN5flash22FlashAttnBwdPreprocessIN4cute5tupleIJNS3_1CILi64EEENS5_ILi96EEEEEENS_10bfloat16_tEfNS_4arch4Sm90ELb1ELb1EEEEEvNT_6ParamsE:
        .type           _ZN7cutlass13device_kernelIN5flash22FlashAttnBwdPreprocessIN4cute5tupleIJNS3_1CILi64EEENS5_ILi96EEEEEENS_10bfloat16_tEfNS_4arch4Sm90ELb1ELb1EEEEEvNT_6ParamsE,@function
        .size           _ZN7cutlass13device_kernelIN5flash22FlashAttnBwdPreprocessIN4cute5tupleIJNS3_1CILi64EEENS5_ILi96EEEEEENS_10bfloat16_tEfNS_4arch4Sm90ELb1ELb1EEEEEvNT_6ParamsE,(.L_x_3320 - _ZN7cutlass13device_kernelIN5flash22FlashAttnBwdPreprocessIN4cute5tupleIJNS3_1CILi64EEENS5_ILi96EEEEEENS_10bfloat16_tEfNS_4arch4Sm90ELb1ELb1EEEEEvNT_6ParamsE)
        .other          _ZN7cutlass13device_kernelIN5flash22FlashAttnBwdPreprocessIN4cute5tupleIJNS3_1CILi64EEENS5_ILi96EEEEEENS_10bfloat16_tEfNS_4arch4Sm90ELb1ELb1EEEEEvNT_6ParamsE,@"STO_CUDA_ENTRY STV_DEFAULT"
_ZN7cutlass13device_kernelIN5flash22FlashAttnBwdPreprocessIN4cute5tupleIJNS3_1CILi64EEENS5_ILi96EEEEEENS_10bfloat16_tEfNS_4arch4Sm90ELb1ELb1EEEEEvNT_6ParamsE:
[----:B------:R-:W-:Y:S08]  /*0000*/  LDC R1, c[0x0][0x28] ;  /* 0x00000a00ff017b82 */ /* 0x000ff00000000800 */
[----:B------:R-:W0:Y:S01]  /*0010*/  LDC.64 R4, c[0x0][0x2f8] ;  /* 0x0000be00ff047b82 */ /* 0x000e220000000a00 */
[----:B------:R-:W1:Y:S01]  /*0020*/  S2R R38, SR_CTAID.Z ;  /* 0x0000000000267919 */ /* 0x000e620000002700 */
[----:B------:R-:W-:Y:S01]  /*0030*/  ULDC.64 UR8, c[0x0][0x2f0] ;  /* 0x0000bc0000087ab9 */ /* 0x000fe20000000a00 */
[----:B------:R-:W-:Y:S01]  /*0040*/  ULDC.64 UR4, c[0x0][0x208] ;  /* 0x0000820000047ab9 */ /* 0x000fe20000000a00 */
[----:B------:R-:W-:-:S04]  /*0050*/  ISETP.NE.U32.AND P0, PT, RZ, UR8, PT ;  /* 0x00000008ff007c0c */ /* 0x000fc8000bf05070 */
[----:B------:R-:W1:Y:S01]  /*0060*/  LDC.64 R2, c[0x0][0x2f0] ;  /* 0x0000bc00ff027b82 */ /* 0x000e620000000a00 */
[----:B------:R-:W-:Y:S02]  /*0070*/  ISETP.NE.AND.EX P0, PT, RZ, UR9, PT, P0 ;  /* 0x00000009ff007c0c */ /* 0x000fe4000bf05300 */
[----:B0-----:R-:W-:-:S04]  /*0080*/  ISETP.NE.U32.AND P1, PT, R4, RZ, PT ;  /* 0x000000ff0400720c */ /* 0x001fc80003f25070 */
[----:B------:R-:W-:Y:S01]  /*0090*/  ISETP.NE.AND.EX P1, PT, R5, RZ, PT, P1 ;  /* 0x000000ff0500720c */ /* 0x000fe20003f25310 */
[----:B------:R-:W-:Y:S01]  /*00a0*/  ULDC UR6, c[0x0][0x218] ;  /* 0x0000860000067ab9 */ /* 0x000fe20000000800 */
[----:B-1----:R-:W-:-:S11]  /*00b0*/  IMAD.WIDE R2, R38, 0x4, R2 ;  /* 0x0000000426027825 */ /* 0x002fd600078e0202 */
[----:B------:R-:W0:Y:S01]  /*00c0*/  @P1 LDC.64 R8, c[0x0][0x2f8] ;  /* 0x0000be00ff081b82 */ /* 0x000e220000000a00 */
[----:B------:R-:W-:Y:S01]  /*00d0*/  IMAD.U32 R5, RZ, RZ, UR6 ;  /* 0x00000006ff057e24 */ /* 0x000fe2000f8e00ff */
[----:B------:R1:W5:Y:S01]  /*00e0*/  @P0 LDG.E R7, desc[UR4][R2.64] ;  /* 0x0000000402070981 */ /* 0x000362000c1e1900 */
[----:B------:R-:W2:Y:S01]  /*00f0*/  S2R R6, SR_CTAID.X ;  /* 0x0000000000067919 */ /* 0x000ea20000002500 */
[----:B0-----:R-:W-:-:S05]  /*0100*/  @P1 IMAD.WIDE R8, R38, 0x4, R8 ;  /* 0x0000000426081825 */ /* 0x001fca00078e0208 */
[----:B------:R1:W5:Y:S01]  /*0110*/  @P1 LDG.E R5, desc[UR4][R8.64] ;  /* 0x0000000408051981 */ /* 0x000362000c1e1900 */
[----:B------:R-:W0:Y:S01]  /*0120*/  S2UR UR6, SR_CTAID.Y ;  /* 0x00000000000679c3 */ /* 0x000e220000002600 */
[----:B--2---:R-:W-:Y:S01]  /*0130*/  IMAD.SHL.U32 R4, R6, 0x40, RZ ;  /* 0x0000004006047824 */ /* 0x004fe200078e00ff */
[----:B------:R-:W-:Y:S06]  /*0140*/  @P1 BRA `(.L_x_3281) ;  /* 0x0000000000101947 */ /* 0x000fec0003800000 */
[----:B------:R-:W-:Y:S05]  /*0150*/  @!P0 BRA `(.L_x_3281) ;  /* 0x00000000000c8947 */ /* 0x000fea0003800000 */
[----:B------:R-:W2:Y:S04]  /*0160*/  LDG.E R0, desc[UR4][R2.64] ;  /* 0x0000000402007981 */ /* 0x000ea8000c1e1900 */
[----:B-----5:R-:W2:Y:S02]  /*0170*/  LDG.E R5, desc[UR4][R2.64+0x4] ;  /* 0x0000040402057981 */ /* 0x020ea4000c1e1900 */
[----:B--2---:R-:W-:-:S07]  /*0180*/  IMAD.IADD R5, R5, 0x1, -R0 ;  /* 0x0000000105057824 */ /* 0x004fce00078e0a00 */
.L_x_3281:
[----:B------:R-:W-:Y:S02]  /*0190*/  ISETP.NE.U32.AND P2, PT, RZ, UR8, PT ;  /* 0x00000008ff007c0c */ /* 0x000fe4000bf45070 */
[----:B-----5:R-:W-:Y:S02]  /*01a0*/  ISETP.LE.AND P1, PT, R5, R4, PT ;  /* 0x000000040500720c */ /* 0x020fe40003f23270 */
[----:B------:R-:W-:-:S13]  /*01b0*/  ISETP.NE.AND.EX P2, PT, RZ, UR9, PT, P2 ;  /* 0x00000009ff007c0c */ /* 0x000fda000bf45320 */
[----:B0-----:R-:W-:Y:S05]  /*01c0*/  @P2 EXIT P1 ;  /* 0x000000000000294d */ /* 0x001fea0000800000 */
[----:B-1----:R-:W0:Y:S01]  /*01d0*/  S2R R3, SR_TID.X ;  /* 0x0000000000037919 */ /* 0x002e220000002100 */
[----:B------:R-:W-:Y:S01]  /*01e0*/  IADD3 R2, -R4, R5, RZ ;  /* 0x0000000504027210 */ /* 0x000fe20007ffe1ff */
[----:B------:R-:W-:Y:S01]  /*01f0*/  USHF.R.S32.HI UR7, URZ, 0x1f, UR6 ;  /* 0x0000001f3f077899 */ /* 0x000fe20008011406 */
[----:B------:R-:W-:Y:S01]  /*0200*/  SHF.R.S32.HI R41, RZ, 0x1f, R38 ;  /* 0x0000001fff297819 */ /* 0x000fe20000011426 */
[----:B------:R-:W-:Y:S01]  /*0210*/  BSSY B0, `(.L_x_3282) ;  /* 0x000002e000007945 */ /* 0x000fe20003800000 */
[----:B------:R-:W-:Y:S02]  /*0220*/  CS2R R32, SRZ ;  /* 0x0000000000207805 */ /* 0x000fe4000001ff00 */
[----:B------:R-:W-:Y:S01]  /*0230*/  SEL R0, R38, RZ, !P2 ;  /* 0x000000ff26007207 */ /* 0x000fe20005000000 */
[--C-:B------:R-:W-:Y:S01]  /*0240*/  @P0 IMAD.MOV.U32 R32, RZ, RZ, R7.reuse ;  /* 0x000000ffff200224 */ /* 0x100fe200078e0007 */
[----:B------:R-:W-:Y:S01]  /*0250*/  @P0 SHF.R.S32.HI R33, RZ, 0x1f, R7 ;  /* 0x0000001fff210819 */ /* 0x000fe20000011407 */
[----:B------:R-:W-:Y:S01]  /*0260*/  IMAD.MOV.U32 R42, RZ, RZ, 0x7f800000 ;  /* 0x7f800000ff2a7424 */ /* 0x000fe200078e00ff */
        /* <DEDUP_REMOVED lines=10> */
[----:B------:R-:W-:Y:S02]  /*0310*/  SEL R41, R41, RZ, !P2 ;  /* 0x000000ff29297207 */ /* 0x000fe40005000000 */
[----:B0-----:R-:W-:Y:S02]  /*0320*/  ISETP.GT.AND P1, PT, R3, 0x3f, PT ;  /* 0x0000003f0300780c */ /* 0x001fe40003f24270 */
[----:B------:R-:W-:-:S02]  /*0330*/  SHF.R.S32.HI R24, RZ, 0x1f, R3 ;  /* 0x0000001fff187819 */ /* 0x000fc40000011403 */
[-C--:B------:R-:W-:Y:S02]  /*0340*/  ISETP.GE.OR P4, PT, R3, R2.reuse, P1 ;  /* 0x000000020300720c */ /* 0x080fe40000f86670 */
[----:B------:R-:W-:Y:S02]  /*0350*/  LEA.HI R29, R24, R3, RZ, 0x2 ;  /* 0x00000003181d7211 */ /* 0x000fe400078f10ff */
[----:B------:R-:W-:Y:S02]  /*0360*/  CS2R R24, SRZ ;  /* 0x0000000000187805 */ /* 0x000fe4000001ff00 */
[----:B------:R-:W-:Y:S02]  /*0370*/  LOP3.LUT R40, R29, 0xfffffffc, RZ, 0xc0, !PT ;  /* 0xfffffffc1d287812 */ /* 0x000fe400078ec0ff */
[----:B------:R-:W-:Y:S02]  /*0380*/  SHF.R.S32.HI R39, RZ, 0x2, R29 ;  /* 0x00000002ff277819 */ /* 0x000fe4000001141d */
[----:B------:R-:W-:Y:S01]  /*0390*/  CS2R R28, SRZ ;  /* 0x00000000001c7805 */ /* 0x000fe2000001ff00 */
[----:B------:R-:W-:Y:S01]  /*03a0*/  IMAD.IADD R40, R3, 0x1, -R40 ;  /* 0x0000000103287824 */ /* 0x000fe200078e0a28 */
[----:B------:R-:W-:Y:S01]  /*03b0*/  ISETP.GE.AND P3, PT, R39, R2, PT ;  /* 0x000000022700720c */ /* 0x000fe20003f66270 */
[----:B------:R-:W-:-:S12]  /*03c0*/  @P4 BRA `(.L_x_3283) ;  /* 0x0000000000484947 */ /* 0x000fd80003800000 */
[----:B------:R-:W0:Y:S01]  /*03d0*/  LDC.64 R34, c[0x0][0x290] ;  /* 0x0000a400ff227b82 */ /* 0x000e220000000a00 */
[----:B------:R-:W-:Y:S01]  /*03e0*/  SHF.R.S32.HI R37, RZ, 0x1f, R4 ;  /* 0x0000001fff257819 */ /* 0x000fe20000011404 */
[----:B------:R-:W-:Y:S01]  /*03f0*/  ULDC.64 UR8, c[0x0][0x298] ;  /* 0x0000a60000087ab9 */ /* 0x000fe20000000a00 */
[--C-:B------:R-:W-:Y:S02]  /*0400*/  SHF.R.S32.HI R42, RZ, 0x1f, R3.reuse ;  /* 0x0000001fff2a7819 */ /* 0x100fe40000011403 */
[----:B------:R-:W-:-:S04]  /*0410*/  IADD3 R36, P2, P4, R32, R4, R3 ;  /* 0x0000000420247210 */ /* 0x000fc80007c5e003 */
[----:B------:R-:W-:Y:S01]  /*0420*/  IADD3.X R37, R33, R37, R42, P2, P4 ;  /* 0x0000002521257210 */ /* 0x000fe200017e842a */
[----:B0-----:R-:W-:-:S04]  /*0430*/  IMAD R42, R34, UR7, RZ ;  /* 0x00000007222a7c24 */ /* 0x001fc8000f8e02ff */
[----:B------:R-:W-:Y:S02]  /*0440*/  IMAD R43, R35, UR6, R42 ;  /* 0x00000006232b7c24 */ /* 0x000fe4000f8e022a */
[----:B------:R-:W-:-:S04]  /*0450*/  IMAD.WIDE.U32 R34, R34, UR6, R36 ;  /* 0x0000000622227c25 */ /* 0x000fc8000f8e0024 */
[----:B------:R-:W-:Y:S02]  /*0460*/  IMAD R37, R41, UR8, RZ ;  /* 0x0000000829257c24 */ /* 0x000fe4000f8e02ff */
[----:B------:R-:W-:Y:S02]  /*0470*/  IMAD.IADD R35, R35, 0x1, R43 ;  /* 0x0000000123237824 */ /* 0x000fe400078e022b */
[C---:B------:R-:W-:Y:S02]  /*0480*/  IMAD R37, R0.reuse, UR9, R37 ;  /* 0x0000000900257c24 */ /* 0x040fe4000f8e0225 */
[----:B------:R-:W-:Y:S01]  /*0490*/  IMAD.WIDE.U32 R34, R0, UR8, R34 ;  /* 0x0000000800227c25 */ /* 0x000fe2000f8e0022 */
[----:B------:R-:W-:-:S03]  /*04a0*/  ULDC.64 UR8, c[0x0][0x288] ;  /* 0x0000a20000087ab9 */ /* 0x000fc60000000a00 */
[----:B------:R-:W-:Y:S01]  /*04b0*/  IMAD.IADD R35, R35, 0x1, R37 ;  /* 0x0000000123237824 */ /* 0x000fe200078e0225 */
[----:B------:R-:W-:-:S04]  /*04c0*/  LEA R42, P2, R34, UR8, 0x2 ;  /* 0x00000008222a7c11 */ /* 0x000fc8000f8410ff */
[----:B------:R-:W-:-:S05]  /*04d0*/  LEA.HI.X R43, R34, UR9, R35, 0x2, P2 ;  /* 0x00000009222b7c11 */ /* 0x000fca00090f1423 */
[----:B------:R0:W5:Y:S04]  /*04e0*/  LDG.E R42, desc[UR4][R42.64] ;  /* 0x000000042a2a7981 */ /* 0x000168000c1e1900 */
.L_x_3283:
[----:B------:R-:W-:Y:S05]  /*04f0*/  BSYNC B0 ;  /* 0x0000000000007941 */ /* 0x000fea0003800000 */
.L_x_3282:
[----:B------:R-:W-:Y:S04]  /*0500*/  BSSY B0, `(.L_x_3284) ;  /* 0x0000022000007945 */ /* 0x000fe80003800000 */
[----:B------:R-:W-:Y:S05]  /*0510*/  @P3 BRA `(.L_x_3285) ;  /* 0x0000000000803947 */ /* 0x000fea0003800000 */
[----:B------:R-:W1:Y:S01]  /*0520*/  LDC.64 R34, c[0x0][0x230] ;  /* 0x00008c00ff227b82 */ /* 0x000e620000000a00 */
[----:B------:R-:W-:Y:S01]  /*0530*/  SHF.L.U32 R36, R40, 0x3, RZ ;  /* 0x0000000328247819 */ /* 0x000fe200000006ff */
[----:B------:R-:W-:Y:S01]  /*0540*/  ULDC.64 UR8, c[0x0][0x238] ;  /* 0x00008e0000087ab9 */ /* 0x000fe20000000a00 */
[C---:B------:R-:W-:Y:S01]  /*0550*/  IADD3 R46, P2, R39.reuse, R32, RZ ;  /* 0x00000020272e7210 */ /* 0x040fe20007f5e0ff */
[----:B------:R-:W-:Y:S01]  /*0560*/  ULDC.64 UR10, c[0x0][0x228] ;  /* 0x00008a00000a7ab9 */ /* 0x000fe20000000a00 */
[----:B------:R-:W-:Y:S01]  /*0570*/  SHF.R.S32.HI R37, RZ, 0x1f, R36 ;  /* 0x0000001fff257819 */ /* 0x000fe20000011424 */
[----:B0-----:R-:W-:Y:S01]  /*0580*/  VIADD R43, R36, 0x20 ;  /* 0x00000020242b7836 */ /* 0x001fe20000000000 */
[----:B------:R-:W-:-:S03]  /*0590*/  LEA.HI.X.SX32 R47, R39, R33, 0x1, P2 ;  /* 0x00000021272f7211 */ /* 0x000fc600010f0eff */
[----:B------:R-:W-:-:S04]  /*05a0*/  IMAD.WIDE R46, R6, 0x40, R46 ;  /* 0x00000040062e7825 */ /* 0x000fc800078e022e */
[----:B-1----:R-:W-:-:S04]  /*05b0*/  IMAD R44, R34, UR7, RZ ;  /* 0x00000007222c7c24 */ /* 0x002fc8000f8e02ff */
[----:B------:R-:W-:Y:S02]  /*05c0*/  IMAD R35, R35, UR6, R44 ;  /* 0x0000000623237c24 */ /* 0x000fe4000f8e022c */
[----:B------:R-:W-:-:S04]  /*05d0*/  IMAD.WIDE.U32 R44, R34, UR6, R36 ;  /* 0x00000006222c7c25 */ /* 0x000fc8000f8e0024 */
[----:B------:R-:W-:Y:S02]  /*05e0*/  IMAD R37, R41, UR8, RZ ;  /* 0x0000000829257c24 */ /* 0x000fe4000f8e02ff */
[----:B------:R-:W-:Y:S02]  /*05f0*/  IMAD.IADD R45, R45, 0x1, R35 ;  /* 0x000000012d2d7824 */ /* 0x000fe400078e0223 */
[C---:B------:R-:W-:Y:S02]  /*0600*/  IMAD R37, R0.reuse, UR9, R37 ;  /* 0x0000000900257c24 */ /* 0x040fe4000f8e0225 */
[----:B------:R-:W-:Y:S01]  /*0610*/  IMAD.WIDE.U32 R34, R0, UR8, R44 ;  /* 0x0000000800227c25 */ /* 0x000fe2000f8e002c */
[----:B------:R-:W-:Y:S02]  /*0620*/  ULDC UR8, c[0x0][0x21c] ;  /* 0x0000870000087ab9 */ /* 0x000fe40000000800 */
[----:B------:R-:W-:Y:S01]  /*0630*/  ISETP.GE.AND P2, PT, R36, UR8, PT ;  /* 0x0000000824007c0c */ /* 0x000fe2000bf46270 */
[----:B------:R-:W-:Y:S01]  /*0640*/  IMAD.IADD R35, R35, 0x1, R37 ;  /* 0x0000000123237824 */ /* 0x000fe200078e0225 */
[----:B------:R-:W-:Y:S01]  /*0650*/  ISETP.GE.AND P4, PT, R43, UR8, PT ;  /* 0x000000082b007c0c */ /* 0x000fe2000bf86270 */
[----:B------:R-:W-:-:S02]  /*0660*/  IMAD R44, R47, UR10, RZ ;  /* 0x0000000a2f2c7c24 */ /* 0x000fc4000f8e02ff */
[----:B------:R-:W-:Y:S02]  /*0670*/  VIADD R37, R36, 0x40 ;  /* 0x0000004024257836 */ /* 0x000fe40000000000 */
[C---:B------:R-:W-:Y:S02]  /*0680*/  IMAD R44, R46.reuse, UR11, R44 ;  /* 0x0000000b2e2c7c24 */ /* 0x040fe4000f8e022c */
[----:B------:R-:W-:Y:S01]  /*0690*/  IMAD.WIDE.U32 R34, R46, UR10, R34 ;  /* 0x0000000a2e227c25 */ /* 0x000fe2000f8e0022 */
[----:B------:R-:W-:Y:S01]  /*06a0*/  ISETP.GE.AND P5, PT, R37, UR8, PT ;  /* 0x0000000825007c0c */ /* 0x000fe2000bfa6270 */
[----:B------:R-:W-:-:S03]  /*06b0*/  ULDC.64 UR8, c[0x0][0x210] ;  /* 0x0000840000087ab9 */ /* 0x000fc60000000a00 */
[----:B------:R-:W-:Y:S02]  /*06c0*/  IADD3 R35, R35, R44, RZ ;  /* 0x0000002c23237210 */ /* 0x000fe40007ffe0ff */
[----:B------:R-:W-:-:S04]  /*06d0*/  LEA R36, P6, R34, UR8, 0x1 ;  /* 0x0000000822247c11 */ /* 0x000fc8000f8c08ff */
[----:B------:R-:W-:-:S05]  /*06e0*/  LEA.HI.X R37, R34, UR9, R35, 0x1, P6 ;  /* 0x0000000922257c11 */ /* 0x000fca000b0f0c23 */
[----:B------:R1:W5:Y:S04]  /*06f0*/  @!P2 LDG.E.128 R8, desc[UR4][R36.64] ;  /* 0x000000042408a981 */ /* 0x000368000c1e1d00 */
[----:B------:R1:W5:Y:S04]  /*0700*/  @!P4 LDG.E.128 R12, desc[UR4][R36.64+0x40] ;  /* 0x00004004240cc981 */ /* 0x000368000c1e1d00 */
[----:B------:R1:W5:Y:S02]  /*0710*/  @!P5 LDG.E.128 R24, desc[UR4][R36.64+0x80] ;  /* 0x000080042418d981 */ /* 0x000364000c1e1d00 */
.L_x_3285:
[----:B------:R-:W-:Y:S05]  /*0720*/  BSYNC B0 ;  /* 0x0000000000007941 */ /* 0x000fea0003800000 */
.L_x_3284:
[----:B------:R-:W-:Y:S04]  /*0730*/  BSSY B0, `(.L_x_3286) ;  /* 0x0000022000007945 */ /* 0x000fe80003800000 */
[----:B------:R-:W-:Y:S05]  /*0740*/  @P3 BRA `(.L_x_3287) ;  /* 0x0000000000803947 */ /* 0x000fea0003800000 */
[----:B------:R-:W2:Y:S01]  /*0750*/  LDC.64 R34, c[0x0][0x250] ;  /* 0x00009400ff227b82 */ /* 0x000ea20000000a00 */
[----:B-1----:R-:W-:Y:S01]  /*0760*/  IMAD.SHL.U32 R36, R40, 0x8, RZ ;  /* 0x0000000828247824 */ /* 0x002fe200078e00ff */
[C---:B------:R-:W-:Y:S01]  /*0770*/  IADD3 R32, P2, R39.reuse, R32, RZ ;  /* 0x0000002027207210 */ /* 0x040fe20007f5e0ff */
[----:B------:R-:W-:Y:S01]  /*0780*/  ULDC.64 UR8, c[0x0][0x258] ;  /* 0x0000960000087ab9 */ /* 0x000fe20000000a00 */
[----:B------:R-:W-:Y:S02]  /*0790*/  ULDC UR10, c[0x0][0x21c] ;  /* 0x00008700000a7ab9 */ /* 0x000fe40000000800 */
[----:B------:R-:W-:Y:S02]  /*07a0*/  SHF.R.S32.HI R37, RZ, 0x1f, R36 ;  /* 0x0000001fff257819 */ /* 0x000fe40000011424 */
[----:B------:R-:W-:Y:S02]  /*07b0*/  LEA.HI.X.SX32 R33, R39, R33, 0x1, P2 ;  /* 0x0000002127217211 */ /* 0x000fe400010f0eff */
[----:B------:R-:W-:Y:S01]  /*07c0*/  ISETP.GE.AND P3, PT, R36, UR10, PT ;  /* 0x0000000a24007c0c */ /* 0x000fe2000bf66270 */
[----:B------:R-:W-:-:S04]  /*07d0*/  IMAD.WIDE R32, R6, 0x40, R32 ;  /* 0x0000004006207825 */ /* 0x000fc800078e0220 */
[----:B--2---:R-:W-:-:S04]  /*07e0*/  IMAD R44, R34, UR7, RZ ;  /* 0x00000007222c7c24 */ /* 0x004fc8000f8e02ff */
[----:B0-----:R-:W-:Y:S02]  /*07f0*/  IMAD R43, R35, UR6, R44 ;  /* 0x00000006232b7c24 */ /* 0x001fe4000f8e022c */
[----:B------:R-:W-:-:S04]  /*0800*/  IMAD.WIDE.U32 R34, R34, UR6, R36 ;  /* 0x0000000622227c25 */ /* 0x000fc8000f8e0024 */
[----:B------:R-:W-:Y:S02]  /*0810*/  IMAD R37, R41, UR8, RZ ;  /* 0x0000000829257c24 */ /* 0x000fe4000f8e02ff */
[----:B------:R-:W-:Y:S02]  /*0820*/  IMAD.IADD R35, R35, 0x1, R43 ;  /* 0x0000000123237824 */ /* 0x000fe400078e022b */
[C---:B------:R-:W-:Y:S02]  /*0830*/  IMAD R37, R0.reuse, UR9, R37 ;  /* 0x0000000900257c24 */ /* 0x040fe4000f8e0225 */
[----:B------:R-:W-:Y:S01]  /*0840*/  IMAD.WIDE.U32 R34, R0, UR8, R34 ;  /* 0x0000000800227c25 */ /* 0x000fe2000f8e0022 */
[----:B------:R-:W-:-:S03]  /*0850*/  ULDC.64 UR8, c[0x0][0x248] ;  /* 0x0000920000087ab9 */ /* 0x000fc60000000a00 */
[----:B------:R-:W-:Y:S01]  /*0860*/  IMAD.IADD R35, R35, 0x1, R37 ;  /* 0x0000000123237824 */ /* 0x000fe200078e0225 */
[C---:B------:R-:W-:Y:S01]  /*0870*/  IADD3 R37, R36.reuse, 0x40, RZ ;  /* 0x0000004024257810 */ /* 0x040fe20007ffe0ff */
[----:B------:R-:W-:Y:S02]  /*0880*/  IMAD R33, R33, UR8, RZ ;  /* 0x0000000821217c24 */ /* 0x000fe4000f8e02ff */
[----:B------:R-:W-:Y:S01]  /*0890*/  VIADD R43, R36, 0x20 ;  /* 0x00000020242b7836 */ /* 0x000fe20000000000 */
[----:B------:R-:W-:Y:S01]  /*08a0*/  ISETP.GE.AND P5, PT, R37, UR10, PT ;  /* 0x0000000a25007c0c */ /* 0x000fe2000bfa6270 */
[C---:B------:R-:W-:Y:S02]  /*08b0*/  IMAD R33, R32.reuse, UR9, R33 ;  /* 0x0000000920217c24 */ /* 0x040fe4000f8e0221 */
[----:B------:R-:W-:Y:S01]  /*08c0*/  IMAD.WIDE.U32 R34, R32, UR8, R34 ;  /* 0x0000000820227c25 */ /* 0x000fe2000f8e0022 */
[----:B------:R-:W-:Y:S01]  /*08d0*/  ISETP.GE.AND P4, PT, R43, UR10, PT ;  /* 0x0000000a2b007c0c */ /* 0x000fe2000bf86270 */
[----:B------:R-:W-:-:S02]  /*08e0*/  ULDC.64 UR8, c[0x0][0x240] ;  /* 0x0000900000087ab9 */ /* 0x000fc40000000a00 */
[----:B------:R-:W-:Y:S01]  /*08f0*/  IMAD.IADD R33, R35, 0x1, R33 ;  /* 0x0000000123217824 */ /* 0x000fe200078e0221 */
[----:B------:R-:W-:-:S04]  /*0900*/  LEA R32, P2, R34, UR8, 0x1 ;  /* 0x0000000822207c11 */ /* 0x000fc8000f8408ff */
[----:B------:R-:W-:-:S05]  /*0910*/  LEA.HI.X R33, R34, UR9, R33, 0x1, P2 ;  /* 0x0000000922217c11 */ /* 0x000fca00090f0c21 */
[----:B------:R2:W5:Y:S04]  /*0920*/  @!P3 LDG.E.128 R16, desc[UR4][R32.64] ;  /* 0x000000042010b981 */ /* 0x000568000c1e1d00 */
[----:B------:R2:W5:Y:S04]  /*0930*/  @!P4 LDG.E.128 R20, desc[UR4][R32.64+0x40] ;  /* 0x000040042014c981 */ /* 0x000568000c1e1d00 */
[----:B------:R2:W5:Y:S02]  /*0940*/  @!P5 LDG.E.128 R28, desc[UR4][R32.64+0x80] ;  /* 0x00008004201cd981 */ /* 0x000564000c1e1d00 */
.L_x_3287:
[----:B------:R-:W-:Y:S05]  /*0950*/  BSYNC B0 ;  /* 0x0000000000007941 */ /* 0x000fea0003800000 */
.L_x_3286:
[C---:B--2--5:R-:W-:Y:S01]  /*0960*/  LOP3.LUT R32, R8.reuse, 0xffff0000, RZ, 0xc0, !PT ;  /* 0xffff000008207812 */ /* 0x064fe200078ec0ff */
[----:B------:R-:W-:Y:S01]  /*0970*/  IMAD.U32 R8, R8, 0x10000, RZ ;  /* 0x0001000008087824 */ /* 0x000fe200078e00ff */
[C---:B------:R-:W-:Y:S01]  /*0980*/  LOP3.LUT R35, R16.reuse, 0xffff0000, RZ, 0xc0, !PT ;  /* 0xffff000010237812 */ /* 0x040fe200078ec0ff */
[----:B------:R-:W-:Y:S01]  /*0990*/  IMAD.U32 R33, R16, 0x10000, RZ ;  /* 0x0001000010217824 */ /* 0x000fe200078e00ff */
[----:B------:R-:W-:Y:S01]  /*09a0*/  ISETP.NE.AND P2, PT, R40, RZ, PT ;  /* 0x000000ff2800720c */ /* 0x000fe20003f45270 */
[----:B------:R-:W-:Y:S01]  /*09b0*/  IMAD.U32 R16, R9, 0x10000, RZ ;  /* 0x0001000009107824 */ /* 0x000fe200078e00ff */
[----:B------:R-:W-:Y:S01]  /*09c0*/  BSSY B0, `(.L_x_3288) ;  /* 0x0000064000007945 */ /* 0x000fe20003800000 */
[----:B-1----:R-:W-:Y:S01]  /*09d0*/  FMUL.FTZ R37, R32, R35 ;  /* 0x0000002320257220 */ /* 0x002fe20000410000 */
[C---:B------:R-:W-:Y:S01]  /*09e0*/  SHF.L.U32 R35, R17.reuse, 0x10, RZ ;  /* 0x0000001011237819 */ /* 0x040fe200000006ff */
[----:B------:R-:W-:Y:S01]  /*09f0*/  @P0 IMAD R7, R38, 0x40, R7 ;  /* 0x0000004026070824 */ /* 0x000fe200078e0207 */
        /* <DEDUP_REMOVED lines=10> */
[C---:B------:R-:W-:Y:S01]  /*0aa0*/  IMAD.U32 R9, R11.reuse, 0x10000, RZ ;  /* 0x000100000b097824 */ /* 0x040fe200078e00ff */
[----:B------:R-:W-:Y:S01]  /*0ab0*/  LOP3.LUT R10, R11, 0xffff0000, RZ, 0xc0, !PT ;  /* 0xffff00000b0a7812 */ /* 0x000fe200078ec0ff */
[C---:B------:R-:W-:Y:S02]  /*0ac0*/  IMAD.U32 R16, R19.reuse, 0x10000, RZ ;  /* 0x0001000013107824 */ /* 0x040fe400078e00ff */
[----:B------:R-:W-:Y:S01]  /*0ad0*/  FFMA.FTZ R8, R8, R17, R33 ;  /* 0x0000001108087223 */ /* 0x000fe20000010021 */
[----:B------:R-:W-:Y:S01]  /*0ae0*/  LOP3.LUT R19, R19, 0xffff0000, RZ, 0xc0, !PT ;  /* 0xffff000013137812 */ /* 0x000fe200078ec0ff */
[----:B------:R-:W-:-:S02]  /*0af0*/  IMAD.U32 R11, R20, 0x10000, RZ ;  /* 0x00010000140b7824 */ /* 0x000fc400078e00ff */
[----:B------:R-:W-:Y:S01]  /*0b00*/  FFMA.FTZ R9, R9, R16, R8 ;  /* 0x0000001009097223 */ /* 0x000fe20000010008 */
[----:B------:R-:W-:-:S03]  /*0b10*/  SHF.L.U32 R8, R12, 0x10, RZ ;  /* 0x000000100c087819 */ /* 0x000fc600000006ff */
[----:B------:R-:W-:Y:S01]  /*0b20*/  FFMA.FTZ R19, R10, R19, R9 ;  /* 0x000000130a137223 */ /* 0x000fe20000010009 */
[----:B------:R-:W-:Y:S02]  /*0b30*/  LOP3.LUT R9, R12, 0xffff0000, RZ, 0xc0, !PT ;  /* 0xffff00000c097812 */ /* 0x000fe400078ec0ff */
[----:B------:R-:W-:Y:S01]  /*0b40*/  LOP3.LUT R10, R20, 0xffff0000, RZ, 0xc0, !PT ;  /* 0xffff0000140a7812 */ /* 0x000fe200078ec0ff */
[----:B------:R-:W-:Y:S01]  /*0b50*/  FFMA.FTZ R12, R8, R11, R19 ;  /* 0x0000000b080c7223 */ /* 0x000fe20000010013 */
[----:B------:R-:W-:Y:S02]  /*0b60*/  IMAD.U32 R8, R13, 0x10000, RZ ;  /* 0x000100000d087824 */ /* 0x000fe400078e00ff */
[----:B------:R-:W-:Y:S02]  /*0b70*/  IMAD.U32 R11, R21, 0x10000, RZ ;  /* 0x00010000150b7824 */ /* 0x000fe400078e00ff */
[----:B------:R-:W-:Y:S01]  /*0b80*/  FFMA.FTZ R9, R9, R10, R12 ;  /* 0x0000000a09097223 */ /* 0x000fe2000001000c */
[----:B------:R-:W-:-:S02]  /*0b90*/  LOP3.LUT R12, R13, 0xffff0000, RZ, 0xc0, !PT ;  /* 0xffff00000d0c7812 */ /* 0x000fc400078ec0ff */
[----:B------:R-:W-:Y:S01]  /*0ba0*/  LOP3.LUT R21, R21, 0xffff0000, RZ, 0xc0, !PT ;  /* 0xffff000015157812 */ /* 0x000fe200078ec0ff */
[----:B------:R-:W-:Y:S01]  /*0bb0*/  FFMA.FTZ R9, R8, R11, R9 ;  /* 0x0000000b08097223 */ /* 0x000fe20000010009 */
[----:B------:R-:W-:Y:S01]  /*0bc0*/  SHF.L.U32 R11, R22, 0x10, RZ ;  /* 0x00000010160b7819 */ /* 0x000fe200000006ff */
[----:B------:R-:W-:Y:S01]  /*0bd0*/  IMAD.U32 R8, R14, 0x10000, RZ ;  /* 0x000100000e087824 */ /* 0x000fe200078e00ff */
[----:B------:R-:W-:Y:S01]  /*0be0*/  LOP3.LUT R10, R22, 0xffff0000, RZ, 0xc0, !PT ;  /* 0xffff0000160a7812 */ /* 0x000fe200078ec0ff */
[----:B------:R-:W-:Y:S01]  /*0bf0*/  FFMA.FTZ R21, R12, R21, R9 ;  /* 0x000000150c157223 */ /* 0x000fe20000010009 */
[----:B------:R-:W-:Y:S02]  /*0c00*/  LOP3.LUT R9, R14, 0xffff0000, RZ, 0xc0, !PT ;  /* 0xffff00000e097812 */ /* 0x000fe400078ec0ff */
[C---:B------:R-:W-:Y:S01]  /*0c10*/  LOP3.LUT R14, R15.reuse, 0xffff0000, RZ, 0xc0, !PT ;  /* 0xffff00000f0e7812 */ /* 0x040fe200078ec0ff */
[----:B------:R-:W-:Y:S01]  /*0c20*/  FFMA.FTZ R12, R8, R11, R21 ;  /* 0x0000000b080c7223 */ /* 0x000fe20000010015 */
[----:B------:R-:W-:-:S02]  /*0c30*/  IMAD.U32 R8, R15, 0x10000, RZ ;  /* 0x000100000f087824 */ /* 0x000fc400078e00ff */
[----:B------:R-:W-:Y:S02]  /*0c40*/  IMAD.U32 R11, R23, 0x10000, RZ ;  /* 0x00010000170b7824 */ /* 0x000fe400078e00ff */
        /* <DEDUP_REMOVED lines=8> */
[----:B------:R-:W-:-:S03]  /*0cd0*/  LOP3.LUT R11, R28, 0xffff0000, RZ, 0xc0, !PT ;  /* 0xffff00001c0b7812 */ /* 0x000fc600078ec0ff */
[----:B------:R-:W-:Y:S01]  /*0ce0*/  FFMA.FTZ R23, R8, R9, R23 ;  /* 0x0000000908177223 */ /* 0x000fe20000010017 */
[C---:B------:R-:W-:Y:S01]  /*0cf0*/  IMAD.U32 R8, R25.reuse, 0x10000, RZ ;  /* 0x0001000019087824 */ /* 0x040fe200078e00ff */
[----:B------:R-:W-:Y:S01]  /*0d00*/  LOP3.LUT R25, R25, 0xffff0000, RZ, 0xc0, !PT ;  /* 0xffff000019197812 */ /* 0x000fe200078ec0ff */
[----:B------:R-:W-:Y:S02]  /*0d10*/  IMAD.U32 R9, R29, 0x10000, RZ ;  /* 0x000100001d097824 */ /* 0x000fe400078e00ff */
[----:B------:R-:W-:-:S04]  /*0d20*/  FFMA.FTZ R11, R24, R11, R23 ;  /* 0x0000000b180b7223 */ /* 0x000fc80000010017 */
        /* <DEDUP_REMOVED lines=8> */
[C---:B------:R-:W-:Y:S01]  /*0db0*/  IMAD.U32 R8, R27.reuse, 0x10000, RZ ;  /* 0x000100001b087824 */ /* 0x040fe200078e00ff */
[----:B------:R-:W-:Y:S01]  /*0dc0*/  LOP3.LUT R27, R27, 0xffff0000, RZ, 0xc0, !PT ;  /* 0xffff00001b1b7812 */ /* 0x000fe200078ec0ff */
[----:B------:R-:W-:-:S02]  /*0dd0*/  IMAD.U32 R9, R31, 0x10000, RZ ;  /* 0x000100001f097824 */ /* 0x000fc400078e00ff */
[----:B------:R-:W-:-:S04]  /*0de0*/  FFMA.FTZ R11, R26, R11, R25 ;  /* 0x0000000b1a0b7223 */ /* 0x000fc80000010019 */
[----:B------:R-:W-:-:S04]  /*0df0*/  FFMA.FTZ R8, R8, R9, R11 ;  /* 0x0000000908087223 */ /* 0x000fc8000001000b */
[----:B------:R-:W-:Y:S01]  /*0e00*/  FFMA.FTZ R27, R27, R10, R8 ;  /* 0x0000000a1b1b7223 */ /* 0x000fe20000010008 */
[----:B------:R-:W-:-:S04]  /*0e10*/  @P0 SHF.R.S32.HI R10, RZ, 0x1f, R7 ;  /* 0x0000001fff0a0819 */ /* 0x000fc80000011407 */
[----:B------:R-:W1:Y:S01]  /*0e20*/  SHFL.BFLY PT, R8, R27, 0x2, 0x1f ;  /* 0x0c401f001b087f89 */ /* 0x000e6200000e0000 */
[----:B------:R-:W-:Y:S01]  /*0e30*/  @P0 LEA.HI R10, R10, R7, RZ, 0x6 ;  /* 0x000000070a0a0211 */ /* 0x000fe200078f30ff */
[----:B------:R-:W-:-:S06]  /*0e40*/  HFMA2.MMA R7, -RZ, RZ, 0, 0 ;  /* 0x00000000ff077435 */ /* 0x000fcc00000001ff */
[----:B------:R-:W-:Y:S01]  /*0e50*/  @P0 LOP3.LUT R7, R10, 0xffffffc0, RZ, 0xc0, !PT ;  /* 0xffffffc00a070812 */ /* 0x000fe200078ec0ff */
[----:B-1----:R-:W-:Y:S02]  /*0e60*/  FADD.FTZ R11, R27, R8 ;  /* 0x000000081b0b7221 */ /* 0x002fe40000010000 */
[----:B------:R-:W1:Y:S03]  /*0e70*/  LDC.64 R8, c[0x0][0x2d0] ;  /* 0x0000b400ff087b82 */ /* 0x000e660000000a00 */
[----:B------:R-:W2:Y:S02]  /*0e80*/  SHFL.BFLY PT, R12, R11, 0x1, 0x1f ;  /* 0x0c201f000b0c7f89 */ /* 0x000ea400000e0000 */
[----:B--2---:R-:W-:Y:S01]  /*0e90*/  FADD.FTZ R16, R11, R12 ;  /* 0x0000000c0b107221 */ /* 0x004fe20000010000 */
[----:B------:R-:W-:Y:S06]  /*0ea0*/  @P2 BRA `(.L_x_3289) ;  /* 0x0000000000542947 */ /* 0x000fec0003800000 */
[----:B------:R-:W2:Y:S01]  /*0eb0*/  LDC.64 R14, c[0x0][0x278] ;  /* 0x00009e00ff0e7b82 */ /* 0x000ea20000000a00 */
[----:B------:R-:W-:Y:S01]  /*0ec0*/  SHF.R.S32.HI R12, RZ, 0x1f, R39 ;  /* 0x0000001fff0c7819 */ /* 0x000fe20000011427 */
[----:B------:R-:W-:Y:S01]  /*0ed0*/  ULDC.64 UR8, c[0x0][0x280] ;  /* 0x0000a00000087ab9 */ /* 0x000fe20000000a00 */
[--C-:B------:R-:W-:Y:S02]  /*0ee0*/  IADD3 R10, P0, P2, R7, R39, R4.reuse ;  /* 0x00000027070a7210 */ /* 0x100fe40007a1e004 */
[----:B------:R-:W-:Y:S02]  /*0ef0*/  SHF.R.S32.HI R13, RZ, 0x1f, R4 ;  /* 0x0000001fff0d7819 */ /* 0x000fe40000011404 */
[----:B------:R-:W-:-:S04]  /*0f00*/  SHF.R.S32.HI R11, RZ, 0x1f, R7 ;  /* 0x0000001fff0b7819 */ /* 0x000fc80000011407 */
[----:B------:R-:W-:Y:S02]  /*0f10*/  IADD3.X R11, R11, R12, R13, P0, P2 ;  /* 0x0000000c0b0b7210 */ /* 0x000fe400007e440d */
[----:B------:R-:W-:Y:S01]  /*0f20*/  ISETP.GE.AND P0, PT, R39, R2, PT ;  /* 0x000000022700720c */ /* 0x000fe20003f06270 */
[C---:B--2---:R-:W-:Y:S02]  /*0f30*/  IMAD R12, R14.reuse, UR7, RZ ;  /* 0x000000070e0c7c24 */ /* 0x044fe4000f8e02ff */
[----:B------:R-:W-:-:S04]  /*0f40*/  IMAD.WIDE.U32 R10, R14, UR6, R10 ;  /* 0x000000060e0a7c25 */ /* 0x000fc8000f8e000a */
[----:B------:R-:W-:Y:S02]  /*0f50*/  IMAD R13, R15, UR6, R12 ;  /* 0x000000060f0d7c24 */ /* 0x000fe4000f8e020c */
[----:B------:R-:W-:Y:S02]  /*0f60*/  IMAD R15, R41, UR8, RZ ;  /* 0x00000008290f7c24 */ /* 0x000fe4000f8e02ff */
[----:B------:R-:W-:Y:S02]  /*0f70*/  IMAD.IADD R11, R11, 0x1, R13 ;  /* 0x000000010b0b7824 */ /* 0x000fe400078e020d */
[C---:B------:R-:W-:Y:S02]  /*0f80*/  IMAD R15, R0.reuse, UR9, R15 ;  /* 0x00000009000f7c24 */ /* 0x040fe4000f8e020f */
[----:B------:R-:W-:Y:S01]  /*0f90*/  IMAD.WIDE.U32 R10, R0, UR8, R10 ;  /* 0x00000008000a7c25 */ /* 0x000fe2000f8e000a */
[----:B------:R-:W-:-:S03]  /*0fa0*/  ULDC.64 UR8, c[0x0][0x260] ;  /* 0x0000980000087ab9 */ /* 0x000fc60000000a00 */
[----:B------:R-:W-:Y:S01]  /*0fb0*/  IMAD.IADD R11, R11, 0x1, R15 ;  /* 0x000000010b0b7824 */ /* 0x000fe200078e020f */
[----:B------:R-:W-:-:S04]  /*0fc0*/  LEA R12, P2, R10, UR8, 0x2 ;  /* 0x000000080a0c7c11 */ /* 0x000fc8000f8410ff */
[----:B------:R-:W-:Y:S02]  /*0fd0*/  LEA.HI.X R13, R10, UR9, R11, 0x2, P2 ;  /* 0x000000090a0d7c11 */ /* 0x000fe400090f140b */
[----:B------:R-:W-:-:S05]  /*0fe0*/  FSEL R11, R16, RZ, !P0 ;  /* 0x000000ff100b7208 */ /* 0x000fca0004000000 */
[----:B------:R2:W-:Y:S02]  /*0ff0*/  STG.E desc[UR4][R12.64], R11 ;  /* 0x0000000b0c007986 */ /* 0x0005e4000c101904 */
.L_x_3289:
[----:B------:R-:W-:Y:S05]  /*1000*/  BSYNC B0 ;  /* 0x0000000000007941 */ /* 0x000fea0003800000 */
.L_x_3288:
[----:B------:R-:W-:Y:S01]  /*1010*/  VIADD R5, R5, 0x3f ;  /* 0x0000003f05057836 */ /* 0x000fe20000000000 */
[----:B--2---:R-:W-:Y:S01]  /*1020*/  SHF.L.U32 R12, R3, 0x2, RZ ;  /* 0x00000002030c7819 */ /* 0x004fe200000006ff */
[----:B------:R-:W-:Y:S01]  /*1030*/  IMAD R10, R7, 0x60, RZ ;  /* 0x00000060070a7824 */ /* 0x000fe200078e02ff */
[----:B------:R-:W-:Y:S01]  /*1040*/  BSSY B0, `(.L_x_3290) ;  /* 0x0000027000007945 */ /* 0x000fe20003800000 */
[----:B------:R-:W-:Y:S01]  /*1050*/  IMAD R11, R6, 0x1800, RZ ;  /* 0x00001800060b7824 */ /* 0x000fe200078e02ff */
[----:B------:R-:W-:Y:S01]  /*1060*/  SHF.R.S32.HI R2, RZ, 0x1f, R5 ;  /* 0x0000001fff027819 */ /* 0x000fe20000011405 */
[----:B-1----:R-:W-:Y:S01]  /*1070*/  IMAD R16, R8, UR7, RZ ;  /* 0x0000000708107c24 */ /* 0x002fe2000f8e02ff */
[----:B------:R-:W-:Y:S02]  /*1080*/  SHF.R.S32.HI R13, RZ, 0x1f, R10 ;  /* 0x0000001fff0d7819 */ /* 0x000fe4000001140a */
[----:B------:R-:W-:Y:S02]  /*1090*/  LEA.HI R2, R2, R5, RZ, 0x6 ;  /* 0x0000000502027211 */ /* 0x000fe400078f30ff */
[----:B------:R-:W-:-:S02]  /*10a0*/  IADD3 R10, P0, P2, R10, R12, R11 ;  /* 0x0000000c0a0a7210 */ /* 0x000fc40007a1e00b */
[----:B------:R-:W-:Y:S02]  /*10b0*/  LOP3.LUT R5, R2, 0xffffffc0, RZ, 0xc0, !PT ;  /* 0xffffffc002057812 */ /* 0x000fe400078ec0ff */
[----:B------:R-:W-:Y:S02]  /*10c0*/  SHF.R.S32.HI R14, RZ, 0x1f, R11 ;  /* 0x0000001fff0e7819 */ /* 0x000fe4000001140b */
[----:B------:R-:W-:Y:S01]  /*10d0*/  SHF.R.S32.HI R12, RZ, 0x1f, R12 ;  /* 0x0000001fff0c7819 */ /* 0x000fe2000001140c */
[----:B------:R-:W-:Y:S02]  /*10e0*/  IMAD.IADD R2, R5, 0x1, -R4 ;  /* 0x0000000105027824 */ /* 0x000fe400078e0a04 */
[----:B------:R-:W-:Y:S01]  /*10f0*/  IMAD R5, R9, UR6, R16 ;  /* 0x0000000609057c24 */ /* 0x000fe2000f8e0210 */
[----:B------:R-:W-:Y:S02]  /*1100*/  IADD3.X R11, R13, R12, R14, P0, P2 ;  /* 0x0000000c0d0b7210 */ /* 0x000fe400007e440e */
[----:B------:R-:W-:Y:S01]  /*1110*/  ISETP.GE.OR P1, PT, R3, R2, P1 ;  /* 0x000000020300720c */ /* 0x000fe20000f26670 */
[----:B------:R-:W-:-:S04]  /*1120*/  IMAD.WIDE.U32 R8, R8, UR6, R10 ;  /* 0x0000000608087c25 */ /* 0x000fc8000f8e000a */
[----:B------:R-:W-:-:S08]  /*1130*/  IMAD.IADD R5, R9, 0x1, R5 ;  /* 0x0000000109057824 */ /* 0x000fd000078e0205 */
[----:B------:R-:W-:Y:S05]  /*1140*/  @P1 BRA `(.L_x_3291) ;  /* 0x0000000000581947 */ /* 0x000fea0003800000 */
[----:B------:R-:W1:Y:S01]  /*1150*/  LDC.64 R12, c[0x0][0x2a8] ;  /* 0x0000aa00ff0c7b82 */ /* 0x000e620000000a00 */
[----:B------:R-:W-:Y:S01]  /*1160*/  IADD3 R10, P0, P1, R7, R4, R3 ;  /* 0x00000004070a7210 */ /* 0x000fe2000791e003 */
[----:B------:R-:W-:Y:S01]  /*1170*/  ULDC.64 UR8, c[0x0][0x2b0] ;  /* 0x0000ac0000087ab9 */ /* 0x000fe20000000a00 */
[----:B------:R-:W-:Y:S02]  /*1180*/  SHF.R.S32.HI R11, RZ, 0x1f, R7 ;  /* 0x0000001fff0b7819 */ /* 0x000fe40000011407 */
[----:B------:R-:W-:Y:S02]  /*1190*/  SHF.R.S32.HI R2, RZ, 0x1f, R4 ;  /* 0x0000001fff027819 */ /* 0x000fe40000011404 */
[----:B------:R-:W-:-:S04]  /*11a0*/  SHF.R.S32.HI R7, RZ, 0x1f, R3 ;  /* 0x0000001fff077819 */ /* 0x000fc80000011403 */
[----:B------:R-:W-:Y:S02]  /*11b0*/  IADD3.X R11, R11, R2, R7, P0, P1 ;  /* 0x000000020b0b7210 */ /* 0x000fe400007e2407 */
[----:B------:R-:W-:Y:S01]  /*11c0*/  FSETP.NEU.FTZ.AND P0, PT, R42, -INF , PT ;  /* 0xff8000002a00780b */ /* 0x000fe20003f1d000 */
[C---:B-1----:R-:W-:Y:S02]  /*11d0*/  IMAD R2, R12.reuse, UR7, RZ ;  /* 0x000000070c027c24 */ /* 0x042fe4000f8e02ff */
[----:B------:R-:W-:-:S04]  /*11e0*/  IMAD.WIDE.U32 R10, R12, UR6, R10 ;  /* 0x000000060c0a7c25 */ /* 0x000fc8000f8e000a */
[----:B------:R-:W-:Y:S02]  /*11f0*/  IMAD R7, R13, UR6, R2 ;  /* 0x000000060d077c24 */ /* 0x000fe4000f8e0202 */
[----:B------:R-:W-:Y:S01]  /*1200*/  FMUL.FTZ R2, R42, 1.4426950216293334961 ;  /* 0x3fb8aa3b2a027820 */ /* 0x000fe20000410000 */
[----:B------:R-:W-:Y:S02]  /*1210*/  IMAD R13, R41, UR8, RZ ;  /* 0x00000008290d7c24 */ /* 0x000fe4000f8e02ff */
[----:B------:R-:W-:Y:S02]  /*1220*/  IMAD.IADD R11, R11, 0x1, R7 ;  /* 0x000000010b0b7824 */ /* 0x000fe400078e0207 */
[C---:B------:R-:W-:Y:S02]  /*1230*/  IMAD R7, R0.reuse, UR9, R13 ;  /* 0x0000000900077c24 */ /* 0x040fe4000f8e020d */
[----:B------:R-:W-:Y:S01]  /*1240*/  IMAD.WIDE.U32 R10, R0, UR8, R10 ;  /* 0x00000008000a7c25 */ /* 0x000fe2000f8e000a */
[----:B------:R-:W-:-:S04]  /*1250*/  ULDC.64 UR8, c[0x0][0x2a0] ;  /* 0x0000a80000087ab9 */ /* 0x000fc80000000a00 */
[----:B------:R-:W-:Y:S02]  /*1260*/  IADD3 R7, R11, R7, RZ ;  /* 0x000000070b077210 */ /* 0x000fe40007ffe0ff */
[----:B------:R-:W-:-:S04]  /*1270*/  LEA R12, P1, R10, UR8, 0x2 ;  /* 0x000000080a0c7c11 */ /* 0x000fc8000f8210ff */
[----:B------:R-:W-:Y:S02]  /*1280*/  LEA.HI.X R13, R10, UR9, R7, 0x2, P1 ;  /* 0x000000090a0d7c11 */ /* 0x000fe400088f1407 */
[----:B------:R-:W-:-:S05]  /*1290*/  FSEL R7, R2, RZ, P0 ;  /* 0x000000ff02077208 */ /* 0x000fca0000000000 */
[----:B------:R1:W-:Y:S02]  /*12a0*/  STG.E desc[UR4][R12.64], R7 ;  /* 0x000000070c007986 */ /* 0x0003e4000c101904 */
.L_x_3291:
[----:B------:R-:W-:Y:S05]  /*12b0*/  BSYNC B0 ;  /* 0x0000000000007941 */ /* 0x000fea0003800000 */
.L_x_3290:
[----:B------:R-:W-:Y:S01]  /*12c0*/  ULDC.64 UR10, c[0x0][0x2e8] ;  /* 0x0000ba00000a7ab9 */ /* 0x000fe20000000a00 */
[----:B------:R-:W-:Y:S01]  /*12d0*/  ULDC.64 UR8, c[0x0][0x2d8] ;  /* 0x0000b60000087ab9 */ /* 0x000fe20000000a00 */
[----:B------:R-:W-:Y:S01]  /*12e0*/  ISETP.NE.U32.AND P0, PT, RZ, UR10, PT ;  /* 0x0000000aff007c0c */ /* 0x000fe2000bf05070 */
[----:B------:R-:W-:Y:S02]  /*12f0*/  IMAD R41, R41, UR8, RZ ;  /* 0x0000000829297c24 */ /* 0x000fe4000f8e02ff */
[----:B------:R-:W-:Y:S01]  /*1300*/  IMAD.MOV.U32 R4, RZ, RZ, R8 ;  /* 0x000000ffff047224 */ /* 0x000fe200078e0008 */
[----:B------:R-:W-:Y:S01]  /*1310*/  ISETP.NE.AND.EX P0, PT, RZ, UR11, PT, P0 ;  /* 0x0000000bff007c0c */ /* 0x000fe2000bf05300 */
[C---:B------:R-:W-:Y:S02]  /*1320*/  IMAD R41, R0.reuse, UR9, R41 ;  /* 0x0000000900297c24 */ /* 0x040fe4000f8e0229 */
[----:B------:R-:W-:Y:S01]  /*1330*/  IMAD.WIDE.U32 R4, R0, UR8, R4 ;  /* 0x0000000800047c25 */ /* 0x000fe2000f8e0004 */
[----:B------:R-:W-:Y:S01]  /*1340*/  ISETP.NE.OR P0, PT, R3, RZ, !P0 ;  /* 0x000000ff0300720c */ /* 0x000fe20004705670 */
[----:B------:R-:W-:-:S02]  /*1350*/  ULDC.64 UR8, c[0x0][0x2b8] ;  /* 0x0000ae0000087ab9 */ /* 0x000fc40000000a00 */
[----:B------:R-:W-:Y:S01]  /*1360*/  IMAD.IADD R5, R5, 0x1, R41 ;  /* 0x0000000105057824 */ /* 0x000fe200078e0229 */
[----:B------:R-:W-:-:S04]  /*1370*/  LEA R8, P1, R4, UR8, 0x2 ;  /* 0x0000000804087c11 */ /* 0x000fc8000f8210ff */
[----:B------:R-:W-:-:S05]  /*1380*/  LEA.HI.X R9, R4, UR9, R5, 0x2, P1 ;  /* 0x0000000904097c11 */ /* 0x000fca00088f1405 */
[----:B------:R2:W-:Y:S04]  /*1390*/  STG.E.128 desc[UR4][R8.64], RZ ;  /* 0x000000ff08007986 */ /* 0x0005e8000c101d04 */
[----:B------:R2:W-:Y:S04]  /*13a0*/  STG.E.128 desc[UR4][R8.64+0x1000], RZ ;  /* 0x001000ff08007986 */ /* 0x0005e8000c101d04 */
[----:B------:R2:W-:Y:S04]  /*13b0*/  STG.E.128 desc[UR4][R8.64+0x2000], RZ ;  /* 0x002000ff08007986 */ /* 0x0005e8000c101d04 */
[----:B------:R2:W-:Y:S04]  /*13c0*/  STG.E.128 desc[UR4][R8.64+0x3000], RZ ;  /* 0x003000ff08007986 */ /* 0x0005e8000c101d04 */
[----:B------:R2:W-:Y:S04]  /*13d0*/  STG.E.128 desc[UR4][R8.64+0x4000], RZ ;  /* 0x004000ff08007986 */ /* 0x0005e8000c101d04 */
[----:B------:R2:W-:Y:S01]  /*13e0*/  STG.E.128 desc[UR4][R8.64+0x5000], RZ ;  /* 0x005000ff08007986 */ /* 0x0005e2000c101d04 */
[----:B------:R-:W-:Y:S05]  /*13f0*/  @P0 EXIT ;  /* 0x000000000000094d */ /* 0x000fea0003800000 */
[----:B------:R-:W3:Y:S01]  /*1400*/  LDC R5, c[0x0][0x220] ;  /* 0x00008800ff057b82 */ /* 0x000ee20000000800 */
[----:B------:R-:W-:Y:S02]  /*1410*/  ULDC UR7, c[0x0][0x2e0] ;  /* 0x0000b80000077ab9 */ /* 0x000fe40000000800 */
[----:B------:R-:W-:-:S05]  /*1420*/  IMAD R6, R6, UR7, R38 ;  /* 0x0000000706067c24 */ /* 0x000fca000f8e0226 */
[----:B------:R-:W4:Y:S01]  /*1430*/  LDC.64 R2, c[0x0][0x2e8] ;  /* 0x0000ba00ff027b82 */ /* 0x000f220000000a00 */
[----:B---3--:R-:W-:-:S04]  /*1440*/  IMAD R5, R6, R5, UR6 ;  /* 0x0000000606057e24 */ /* 0x008fc8000f8e0205 */
[----:B----4-:R-:W-:-:S05]  /*1450*/  IMAD.WIDE R2, R5, 0x4, R2 ;  /* 0x0000000405027825 */ /* 0x010fca00078e0202 */
[----:B------:R-:W-:Y:S01]  /*1460*/  STG.E desc[UR4][R2.64], RZ ;  /* 0x000000ff02007986 */ /* 0x000fe2000c101904 */
[----:B------:R-:W-:Y:S05]  /*1470*/  EXIT ;  /* 0x000000000000794d */ /* 0x000fea0003800000 */
.L_x_3292:
        /* <DEDUP_REMOVED lines=16> */
.L_x_3320:


//--------------------- .nv.global.init           --------------------------
	.section	.nv.global.init,"aw",@progbits
.nv.global.init:
	.type		$str$23,@object
	.size		$str$23,($str$24 - $str$23)
$str$23:
        /*0000*/ 	.byte	0x28, 0x61, 0x64, 0x64, 0x72, 0x65, 0x73, 0x73, 0x20, 0x26, 0x20, 0x6d, 0x61, 0x73, 0x6b, 0x29
        /*0010*/ 	.byte	0x20, 0x3d, 0x3d, 0x20, 0x30, 0x00
	.type		$str$24,@object
	.size		$str$24,(__unnamed_5 - $str$24)
$str$24:
        /*0016*/ 	.byte	0x2f, 0x74, 0x6d, 0x70, 0x2f, 0x6f, 0x73, 0x73, 0x5f, 0x6b, 0x65, 0x72, 0x6e, 0x65, 0x6c, 0x73
        /*0026*/ 	.byte	0x5f, 0x73, 0x72, 0x63, 0x2f, 0x66, 0x6c, 0x61, 0x73, 0x68, 0x5f, 0x61, 0x74, 0x74, 0x65, 0x6e
        /*0036*/ 	.byte	0x74, 0x69, 0x6f, 0x6e, 0x2f, 0x63, 0x73, 0x72, 0x63, 0x2f, 0x63, 0x75, 0x74, 0x6c, 0x61, 0x73
        /*0046*/ 	.byte	0x73, 0x2f, 0x69, 0x6e, 0x63, 0x6c, 0x75, 0x64, 0x65, 0x2f, 0x63, 0x75, 0x74, 0x65, 0x2f, 0x70
        /*0056*/ 	.byte	0x6f, 0x69, 0x6e, 0x74, 0x65, 0x72, 0x5f, 0x66, 0x6c, 0x61, 0x67, 0x67, 0x65, 0x64, 0x2e, 0x68
        /*0066*/ 	.byte	0x70, 0x70, 0x00
	.type		__unnamed_5,@object
	.size		__unnamed_5,(__unnamed_2 - __unnamed_5)
__unnamed_5:
        /*0069*/ 	.byte	0x61, 0x75, 0x74, 0x6f, 0x20, 0x63, 0x75, 0x74, 0x65, 0x3a, 0x3a, 0x61, 0x73, 0x5f, 0x70, 0x6f
        /* <DEDUP_REMOVED lines=19> */
        /*01a9*/ 	.byte	0x75, 0x74, 0x65, 0x3a, 0x3a, 0x43, 0x3c, 0x33, 0x32, 0x3e, 0x3e, 0x3e, 0x3e, 0x5d, 0x00
	.type		__unnamed_2,@object
	.size		__unnamed_2,(__unnamed_4 - __unnamed_2)
__unnamed_2:
        /* <DEDUP_REMOVED lines=22> */
        /*0318*/ 	.byte	0x31, 0x39, 0x32, 0x3e, 0x3e, 0x3e, 0x3e, 0x20, 0x26, 0x5d, 0x00
	.type		__unnamed_4,@object
	.size		__unnamed_4,(__unnamed_3 - __unnamed_4)
__unnamed_4:
        /* <DEDUP_REMOVED lines=24> */
        /*04a3*/ 	.byte	0x5d, 0x00
	.type		__unnamed_3,@object
	.size		__unnamed_3,(__unnamed_1 - __unnamed_3)
__unnamed_3:
        /* <DEDUP_REMOVED lines=24> */
        /*0625*/ 	.byte	0x20, 0x26, 0x5d, 0x00
	.type		__unnamed_1,@object
	.size		__unnamed_1,(.L_0 - __unnamed_1)
__unnamed_1:
        /* <DEDUP_REMOVED lines=29> */
.L_0:


//--------------------- .nv.shared._ZN7cutlass13device_kernelIN5flash11enable_sm90INS1_16FlashAttnBwdSm90INS1_25CollectiveMainloopBwdSm90ILi2ELi2ELi2EN4cute5tupleIJNS5_1CILi1EEES8_S8_EEENS6_IJNS7_ILi64EEENS7_ILi128EEENS7_ILi96EEEEEENS_10bfloat16_tEfNS_4arch4Sm90ELb0ELb0ELb1ELb0ELb0ELb1ELb0ELb0ELi2ELi1ELi2ELi1ELb1EEENS1_21CollectiveEpilogueBwdISD_SE_SG_Li256ELb0ELb0ELi1EEENS1_19SingleTileSchedulerILb0ELb0ELb0ELi128EEEEEEEEEvNT_6ParamsE --------------------------
	.section	.nv.shared._ZN7cutlass13device_kernelIN5flash11enable_sm90INS1_16FlashAttnBwdSm90INS1_25CollectiveMainloopBwdSm90ILi2ELi2ELi2EN4cute5tupleIJNS5_1CILi1EEES8_S8_EEENS6_IJNS7_ILi64EEENS7_ILi128EEENS7_ILi96EEEEEENS_10bfloat16_tEfNS_4arch4Sm90ELb0ELb0ELb1ELb0ELb0ELb1ELb0ELb0ELi2ELi1ELi2ELi1ELb1EEENS1_21CollectiveEpilogueBwdISD_SE_SG_Li256ELb0ELb0ELi1EEENS1_19SingleTileSchedulerILb0ELb0ELb0ELi128EEEEEEEEEvNT_6ParamsE,"aw",@nobits
	.sectionflags	@""
	.align	16
	.zero		1024


//--------------------- .nv.shared.reserved.0     --------------------------
	.section	.nv.shared.reserved.0,"aw",@nobits
	.weak		__nv_reservedSMEM_offset_0_alias
	.size		__nv_reservedSMEM_offset_0_alias, 0, 0
	.other		__nv_reservedSMEM_offset_0_alias,@"STO_CUDA_RESERVED_SHARED STV_DEFAULT"
__nv_reservedSMEM_offset_0_alias:
	.zero		0


//--------------------- .nv.global                --------------------------
	.section	.nv.global,"aw",@nobits
.nv.global:
	.type		_ZN73_INTERNAL_41cdafbe_37_flash_bwd_hdim96_bf16_softcap_sm90_cu_1f2e7571_28184cute1_E,@object
	.size		_ZN73_INTERNAL_41cdafbe_37_flash_bwd_hdim96_bf16_softcap_sm90_cu_1f2e7571_28184cute1_E,(_ZN73_INTERNAL_41cdafbe_37_flash_bwd_hdim96_bf16_softcap_sm90_cu_1f2e7571_28184cuda3std3__45__cpo6cbeginE - _ZN73_INTERNAL_41cdafbe_37_flash_bwd_hdim96_bf16_softcap_sm90_cu_1f2e7571_28184cute1_E)
_ZN73_INTERNAL_41cdafbe_37_flash_bwd_hdim96_bf16_softcap_sm90_cu_1f2e7571_28184cute1_E:
	.zero		1
	.type		_ZN73_INTERNAL_41cdafbe_37_flash_bwd_hdim96_bf16_softcap_sm90_cu_1f2e7571_28184cuda3std3__45__cpo6cbeginE,@object
	.size		_ZN73_INTERNAL_41cdafbe_37_flash_bwd_hdim96_bf16_softcap_sm90_cu_1f2e7571_28184cuda3std3__45__cpo6cbeginE,(_ZN73_INTERNAL_41cdafbe_37_flash_bwd_hdim96_bf16_softcap_sm90_cu_1f2e7571_28184cuda3std3__48in_placeE - _ZN73_INTERNAL_41cdafbe_37_flash_bwd_hdim96_bf16_softcap_sm90_cu_1f2e7571_28184cuda3std3__45__cpo6cbeginE)
_ZN73_INTERNAL_41cdafbe_37_flash_bwd_hdim96_bf16_softcap_sm90_cu_1f2e7571_28184cuda3std3__45__cpo6cbeginE:
	.zero		1
	.type		_ZN73_INTERNAL_41cdafbe_37_flash_bwd_hdim96_bf16_softcap_sm90_cu_1f2e7571_28184cuda3std3__48in_placeE,@object
	.size		_ZN73_INTERNAL_41cdafbe_37_flash_bwd_hdim96_bf16_softcap_sm90_cu_1f2e7571_28184cuda3std3__48in_placeE,(_ZN73_INTERNAL_41cdafbe_37_flash_bwd_hdim96_bf16_softcap_sm90_cu_1f2e7571_28184cuda3std6ranges3__45__cpo9iter_moveE - _ZN73_INTERNAL_41cdafbe_37_flash_bwd_hdim96_bf16_softcap_sm90_cu_1f2e7571_28184cuda3std3__48in_placeE)
_ZN73_INTERNAL_41cdafbe_37_flash_bwd_hdim96_bf16_softcap_sm90_cu_1f2e7571_28184cuda3std3__48in_placeE:
	.zero		1
	.type		_ZN73_INTERNAL_41cdafbe_37_flash_bwd_hdim96_bf16_softcap_sm90_cu_1f2e7571_28184cuda3std6ranges3__45__cpo9iter_moveE,@object
	.size		_ZN73_INTERNAL_41cdafbe_37_flash_bwd_hdim96_bf16_softcap_sm90_cu_1f2e7571_28184cuda3std6ranges3__45__cpo9iter_moveE,(_ZN73_INTERNAL_41cdafbe_37_flash_bwd_hdim96_bf16_softcap_sm90_cu_1f2e7571_28184cuda3std3__45__cpo5beginE - _ZN73_INTERNAL_41cdafbe_37_flash_bwd_hdim96_bf16_softcap_sm90_cu_1f2e7571_28184cuda3std6ranges3__45__cpo9iter_moveE)
_ZN73_INTERNAL_41cdafbe_37_flash_bwd_hdim96_bf16_softcap_sm90_cu_1f2e7571_28184cuda3std6ranges3__45__cpo9iter_moveE:
	.zero		1
	.type		_ZN73_INTERNAL_41cdafbe_37_flash_bwd_hdim96_bf16_softcap_sm90_cu_1f2e7571_28184cuda3std3__45__cpo5beginE,@object
	.size		_ZN73_INTERNAL_41cdafbe_37_flash_bwd_hdim96_bf16_softcap_sm90_cu_1f2e7571_28184cuda3std3__45__cpo5beginE,(_ZN73_INTERNAL_41cdafbe_37_flash_bwd_hdim96_bf16_softcap_sm90_cu_1f2e7571_28184cuda3std3__475_GLOBAL__N__41cdafbe_37_flash_bwd_hdim96_bf16_softcap_sm90_cu_1f2e7571_28186ignoreE - _ZN73_INTERNAL_41cdafbe_37_flash_bwd_hdim96_bf16_softcap_sm90_cu_1f2e7571_28184cuda3std3__45__cpo5beginE)
_ZN73_INTERNAL_41cdafbe_37_flash_bwd_hdim96_bf16_softcap_sm90_cu_1f2e7571_28184cuda3std3__45__cpo5beginE:
	.zero		1
	.type		_ZN73_INTERNAL_41cdafbe_37_flash_bwd_hdim96_bf16_softcap_sm90_cu_1f2e7571_28184cuda3std3__475_GLOBAL__N__41cdafbe_37_flash_bwd_hdim96_bf16_softcap_sm90_cu_1f2e7571_28186ignoreE,@object
	.size		_ZN73_INTERNAL_41cdafbe_37_flash_bwd_hdim96_bf16_softcap_sm90_cu_1f2e7571_28184cuda3std3__475_GLOBAL__N__41cdafbe_37_flash_bwd_hdim96_bf16_softcap_sm90_cu_1f2e7571_28186ignoreE,(_ZN73_INTERNAL_41cdafbe_37_flash_bwd_hdim96_bf16_softcap_sm90_cu_1f2e7571_28184cute7productE - _ZN73_INTERNAL_41cdafbe_37_flash_bwd_hdim96_bf16_softcap_sm90_cu_1f2e7571_28184cuda3std3__475_GLOBAL__N__41cdafbe_37_flash_bwd_hdim96_bf16_softcap_sm90_cu_1f2e7571_28186ignoreE)
_ZN73_INTERNAL_41cdafbe_37_flash_bwd_hdim96_bf16_softcap_sm90_cu_1f2e7571_28184cuda3std3__475_GLOBAL__N__41cdafbe_37_flash_bwd_hdim96_bf16_softcap_sm90_cu_1f2e7571_28186ignoreE:
	.zero		1
	.type		_ZN73_INTERNAL_41cdafbe_37_flash_bwd_hdim96_bf16_softcap_sm90_cu_1f2e7571_28184cute7productE,@object
	.size		_ZN73_INTERNAL_41cdafbe_37_flash_bwd_hdim96_bf16_softcap_sm90_cu_1f2e7571_28184cute7productE,(_ZN73_INTERNAL_41cdafbe_37_flash_bwd_hdim96_bf16_softcap_sm90_cu_1f2e7571_28184cuda3std3__45__cpo3endE - _ZN73_INTERNAL_41cdafbe_37_flash_bwd_hdim96_bf16_softcap_sm90_cu_1f2e7571_28184cute7productE)
_ZN73_INTERNAL_41cdafbe_37_flash_bwd_hdim96_bf16_softcap_sm90_cu_1f2e7571_28184cute7productE:
	.zero		1
	.type		_ZN73_INTERNAL_41cdafbe_37_flash_bwd_hdim96_bf16_softcap_sm90_cu_1f2e7571_28184cuda3std3__45__cpo3endE,@object
	.size		_ZN73_INTERNAL_41cdafbe_37_flash_bwd_hdim96_bf16_softcap_sm90_cu_1f2e7571_28184cuda3std3__45__cpo3endE,(_ZN73_INTERNAL_41cdafbe_37_flash_bwd_hdim96_bf16_softcap_sm90_cu_1f2e7571_28184cuda3std3__419piecewise_constructE - _ZN73_INTERNAL_41cdafbe_37_flash_bwd_hdim96_bf16_softcap_sm90_cu_1f2e7571_28184cuda3std3__45__cpo3endE)
_ZN73_INTERNAL_41cdafbe_37_flash_bwd_hdim96_bf16_softcap_sm90_cu_1f2e7571_28184cuda3std3__45__cpo3endE:
	.zero		1
	.type		_ZN73_INTERNAL_41cdafbe_37_flash_bwd_hdim96_bf16_softcap_sm90_cu_1f2e7571_28184cuda3std3__419piecewise_constructE,@object
	.size		_ZN73_INTERNAL_41cdafbe_37_flash_bwd_hdim96_bf16_softcap_sm90_cu_1f2e7571_28184cuda3std3__419piecewise_constructE,(_ZN73_INTERNAL_41cdafbe_37_flash_bwd_hdim96_bf16_softcap_sm90_cu_1f2e7571_28184cuda3std3__45__cpo4cendE - _ZN73_INTERNAL_41cdafbe_37_flash_bwd_hdim96_bf16_softcap_sm90_cu_1f2e7571_28184cuda3std3__419piecewise_constructE)
_ZN73_INTERNAL_41cdafbe_37_flash_bwd_hdim96_bf16_softcap_sm90_cu_1f2e7571_28184cuda3std3__419piecewise_constructE:
	.zero		1
	.type		_ZN73_INTERNAL_41cdafbe_37_flash_bwd_hdim96_bf16_softcap_sm90_cu_1f2e7571_28184cuda3std3__45__cpo4cendE,@object
	.size		_ZN73_INTERNAL_41cdafbe_37_flash_bwd_hdim96_bf16_softcap_sm90_cu_1f2e7571_28184cuda3std3__45__cpo4cendE,(_ZN73_INTERNAL_41cdafbe_37_flash_bwd_hdim96_bf16_softcap_sm90_cu_1f2e7571_28184cuda3std6ranges3__45__cpo4swapE - _ZN73_INTERNAL_41cdafbe_37_flash_bwd_hdim96_bf16_softcap_sm90_cu_1f2e7571_28184cuda3std3__45__cpo4cendE)
_ZN73_INTERNAL_41cdafbe_37_flash_bwd_hdim96_bf16_softcap_sm90_cu_1f2e7571_28184cuda3std3__45__cpo4cendE:
	.zero		1
	.type		_ZN73_INTERNAL_41cdafbe_37_flash_bwd_hdim96_bf16_softcap_sm90_cu_1f2e7571_28184cuda3std6ranges3__45__cpo4swapE,@object
	.size		_ZN73_INTERNAL_41cdafbe_37_flash_bwd_hdim96_bf16_softcap_sm90_cu_1f2e7571_28184cuda3std6ranges3__45__cpo4swapE,(.L_12 - _ZN73_INTERNAL_41cdafbe_37_flash_bwd_hdim96_bf16_softcap_sm90_cu_1f2e7571_28184cuda3std6ranges3__45__cpo4swapE)
_ZN73_INTERNAL_41cdafbe_37_flash_bwd_hdim96_bf16_softcap_sm90_cu_1f2e7571_28184cuda3std6ranges3__45__cpo4swapE:
	.zero		1
.L_12:


//--------------------- .nv.shared._ZN7cutlass13device_kernelIN5flash11enable_sm90INS1_16FlashAttnBwdSm90INS1_25CollectiveMainloopBwdSm90ILi2ELi2ELi2EN4cute5tupleIJNS5_1CILi1EEES8_S8_EEENS6_IJNS7_ILi64EEENS7_ILi128EEENS7_ILi96EEEEEENS_10bfloat16_tEfNS_4arch4Sm90ELb0ELb0ELb1ELb0ELb1ELb1ELb0ELb0ELi2ELi1ELi2ELi1ELb1EEENS1_21CollectiveEpilogueBwdISD_SE_SG_Li256ELb0ELb0ELi1EEENS1_19SingleTileSchedulerILb0ELb0ELb0ELi128EEEEEEEEEvNT_6ParamsE --------------------------
	.section	.nv.shared._ZN7cutlass13device_kernelIN5flash11enable_sm90INS1_16FlashAttnBwdSm90INS1_25CollectiveMainloopBwdSm90ILi2ELi2ELi2EN4cute5tupleIJNS5_1CILi1EEES8_S8_EEENS6_IJNS7_ILi64EEENS7_ILi128EEENS7_ILi96EEEEEENS_10bfloat16_tEfNS_4arch4Sm90ELb0ELb0ELb1ELb0ELb1ELb1ELb0ELb0ELi2ELi1ELi2ELi1ELb1EEENS1_21CollectiveEpilogueBwdISD_SE_SG_Li256ELb0ELb0ELi1EEENS1_19SingleTileSchedulerILb0ELb0ELb0ELi128EEEEEEEEEvNT_6ParamsE,"aw",@nobits
	.sectionflags	@""
	.align	16
	.zero		1024


//--------------------- .nv.shared._ZN7cutlass13device_kernelIN5flash11enable_sm90INS1_16FlashAttnBwdSm90INS1_25CollectiveMainloopBwdSm90ILi2ELi2ELi2EN4cute5tupleIJNS5_1CILi1EEES8_S8_EEENS6_IJNS7_ILi64EEENS7_ILi128EEENS7_ILi96EEEEEENS_10bfloat16_tEfNS_4arch4Sm90ELb0ELb0ELb1ELb0ELb0ELb1ELb0ELb0ELi2ELi1ELi2ELi1ELb1EEENS1_24CollectiveEpilogueBwdGQAISD_fSG_Li256ELb0ELb0EEENS1_19SingleTileSchedulerILb0ELb0ELb0ELi128EEEEEEEEEvNT_6ParamsE --------------------------
	.section	.nv.shared._ZN7cutlass13device_kernelIN5flash11enable_sm90INS1_16FlashAttnBwdSm90INS1_25CollectiveMainloopBwdSm90ILi2ELi2ELi2EN4cute5tupleIJNS5_1CILi1EEES8_S8_EEENS6_IJNS7_ILi64EEENS7_ILi128EEENS7_ILi96EEEEEENS_10bfloat16_tEfNS_4arch4Sm90ELb0ELb0ELb1ELb0ELb0ELb1ELb0ELb0ELi2ELi1ELi2ELi1ELb1EEENS1_24CollectiveEpilogueBwdGQAISD_fSG_Li256ELb0ELb0EEENS1_19SingleTileSchedulerILb0ELb0ELb0ELi128EEEEEEEEEvNT_6ParamsE,"aw",@nobits
	.sectionflags	@""
	.align	16
	.zero		1024


//--------------------- .nv.shared._ZN7cutlass13device_kernelIN5flash11enable_sm90INS1_16FlashAttnBwdSm90INS1_25CollectiveMainloopBwdSm90ILi2ELi2ELi2EN4cute5tupleIJNS5_1CILi1EEES8_S8_EEENS6_IJNS7_ILi64EEENS7_ILi128EEENS7_ILi96EEEEEENS_10bfloat16_tEfNS_4arch4Sm90ELb0ELb0ELb1ELb0ELb1ELb1ELb0ELb0ELi2ELi1ELi2ELi1ELb1EEENS1_24CollectiveEpilogueBwdGQAISD_fSG_Li256ELb0ELb1EEENS1_19SingleTileSchedulerILb0ELb0ELb0ELi128EEEEEEEEEvNT_6ParamsE --------------------------
	.section	.nv.shared._ZN7cutlass13device_kernelIN5flash11enable_sm90INS1_16FlashAttnBwdSm90INS1_25CollectiveMainloopBwdSm90ILi2ELi2ELi2EN4cute5tupleIJNS5_1CILi1EEES8_S8_EEENS6_IJNS7_ILi64EEENS7_ILi128EEENS7_ILi96EEEEEENS_10bfloat16_tEfNS_4arch4Sm90ELb0ELb0ELb1ELb0ELb1ELb1ELb0ELb0ELi2ELi1ELi2ELi1ELb1EEENS1_24CollectiveEpilogueBwdGQAISD_fSG_Li256ELb0ELb1EEENS1_19SingleTileSchedulerILb0ELb0ELb0ELi128EEEEEEEEEvNT_6ParamsE,"aw",@nobits
	.sectionflags	@""
	.align	16
	.zero		1024


//--------------------- .nv.shared._ZN7cutlass13device_kernelIN5flash11enable_sm90INS1_16FlashAttnBwdSm90INS1_25CollectiveMainloopBwdSm90ILi2ELi2ELi2EN4cute5tupleIJNS5_1CILi1EEES8_S8_EEENS6_IJNS7_ILi64EEENS7_ILi128EEENS7_ILi96EEEEEENS_10bfloat16_tEfNS_4arch4Sm90ELb0ELb0ELb1ELb1ELb0ELb1ELb0ELb0ELi2ELi1ELi2ELi1ELb1EEENS1_21CollectiveEpilogueBwdISD_SE_SG_Li256ELb1ELb0ELi1EEENS1_19SingleTileSchedulerILb1ELb0ELb0ELi128EEEEEEEEEvNT_6ParamsE --------------------------
	.section	.nv.shared._ZN7cutlass13device_kernelIN5flash11enable_sm90INS1_16FlashAttnBwdSm90INS1_25CollectiveMainloopBwdSm90ILi2ELi2ELi2EN4cute5tupleIJNS5_1CILi1EEES8_S8_EEENS6_IJNS7_ILi64EEENS7_ILi128EEENS7_ILi96EEEEEENS_10bfloat16_tEfNS_4arch4Sm90ELb0ELb0ELb1ELb1ELb0ELb1ELb0ELb0ELi2ELi1ELi2ELi1ELb1EEENS1_21CollectiveEpilogueBwdISD_SE_SG_Li256ELb1ELb0ELi1EEENS1_19SingleTileSchedulerILb1ELb0ELb0ELi128EEEEEEEEEvNT_6ParamsE,"aw",@nobits
	.sectionflags	@""
	.align	16
	.zero		1024


//--------------------- .nv.shared._ZN7cutlass13device_kernelIN5flash11enable_sm90INS1_16FlashAttnBwdSm90INS1_25CollectiveMainloopBwdSm90ILi2ELi2ELi2EN4cute5tupleIJNS5_1CILi1EEES8_S8_EEENS6_IJNS7_ILi64EEENS7_ILi128EEENS7_ILi96EEEEEENS_10bfloat16_tEfNS_4arch4Sm90ELb0ELb0ELb1ELb1ELb1ELb1ELb0ELb0ELi2ELi1ELi2ELi1ELb1EEENS1_21CollectiveEpilogueBwdISD_SE_SG_Li256ELb1ELb0ELi1EEENS1_19SingleTileSchedulerILb1ELb0ELb0ELi128EEEEEEEEEvNT_6ParamsE --------------------------
	.section	.nv.shared._ZN7cutlass13device_kernelIN5flash11enable_sm90INS1_16FlashAttnBwdSm90INS1_25CollectiveMainloopBwdSm90ILi2ELi2ELi2EN4cute5tupleIJNS5_1CILi1EEES8_S8_EEENS6_IJNS7_ILi64EEENS7_ILi128EEENS7_ILi96EEEEEENS_10bfloat16_tEfNS_4arch4Sm90ELb0ELb0ELb1ELb1ELb1ELb1ELb0ELb0ELi2ELi1ELi2ELi1ELb1EEENS1_21CollectiveEpilogueBwdISD_SE_SG_Li256ELb1ELb0ELi1EEENS1_19SingleTileSchedulerILb1ELb0ELb0ELi128EEEEEEEEEvNT_6ParamsE,"aw",@nobits
	.sectionflags	@""
	.align	16
	.zero		1024


//--------------------- .nv.shared._ZN7cutlass13device_kernelIN5flash11enable_sm90INS1_16FlashAttnBwdSm90INS1_25CollectiveMainloopBwdSm90ILi2ELi2ELi2EN4cute5tupleIJNS5_1CILi1EEES8_S8_EEENS6_IJNS7_ILi64EEENS7_ILi128EEENS7_ILi96EEEEEENS_10bfloat16_tEfNS_4arch4Sm90ELb0ELb0ELb1ELb1ELb0ELb1ELb0ELb0ELi2ELi1ELi2ELi1ELb1EEENS1_24CollectiveEpilogueBwdGQAISD_fSG_Li256ELb1ELb0EEENS1_19SingleTileSchedulerILb1ELb0ELb0ELi128EEEEEEEEEvNT_6ParamsE --------------------------
	.section	.nv.shared._ZN7cutlass13device_kernelIN5flash11enable_sm90INS1_16FlashAttnBwdSm90INS1_25CollectiveMainloopBwdSm90ILi2ELi2ELi2EN4cute5tupleIJNS5_1CILi1EEES8_S8_EEENS6_IJNS7_ILi64EEENS7_ILi128EEENS7_ILi96EEEEEENS_10bfloat16_tEfNS_4arch4Sm90ELb0ELb0ELb1ELb1ELb0ELb1ELb0ELb0ELi2ELi1ELi2ELi1ELb1EEENS1_24CollectiveEpilogueBwdGQAISD_fSG_Li256ELb1ELb0EEENS1_19SingleTileSchedulerILb1ELb0ELb0ELi128EEEEEEEEEvNT_6ParamsE,"aw",@nobits
	.sectionflags	@""
	.align	16
	.zero		1024


//--------------------- .nv.shared._ZN7cutlass13device_kernelIN5flash11enable_sm90INS1_16FlashAttnBwdSm90INS1_25CollectiveMainloopBwdSm90ILi2ELi2ELi2EN4cute5tupleIJNS5_1CILi1EEES8_S8_EEENS6_IJNS7_ILi64EEENS7_ILi128EEENS7_ILi96EEEEEENS_10bfloat16_tEfNS_4arch4Sm90ELb0ELb0ELb1ELb1ELb1ELb1ELb0ELb0ELi2ELi1ELi2ELi1ELb1EEENS1_24CollectiveEpilogueBwdGQAISD_fSG_Li256ELb1ELb1EEENS1_19SingleTileSchedulerILb1ELb0ELb0ELi128EEEEEEEEEvNT_6ParamsE --------------------------
	.section	.nv.shared._ZN7cutlass13device_kernelIN5flash11enable_sm90INS1_16FlashAttnBwdSm90INS1_25CollectiveMainloopBwdSm90ILi2ELi2ELi2EN4cute5tupleIJNS5_1CILi1EEES8_S8_EEENS6_IJNS7_ILi64EEENS7_ILi128EEENS7_ILi96EEEEEENS_10bfloat16_tEfNS_4arch4Sm90ELb0ELb0ELb1ELb1ELb1ELb1ELb0ELb0ELi2ELi1ELi2ELi1ELb1EEENS1_24CollectiveEpilogueBwdGQAISD_fSG_Li256ELb1ELb1EEENS1_19SingleTileSchedulerILb1ELb0ELb0ELi128EEEEEEEEEvNT_6ParamsE,"aw",@nobits
	.sectionflags	@""
	.align	16
	.zero		1024


//--------------------- .nv.shared._ZN7cutlass13device_kernelIN5flash11enable_sm90INS1_16FlashAttnBwdSm90INS1_25CollectiveMainloopBwdSm90ILi2ELi2ELi2EN4cute5tupleIJNS5_1CILi1EEES8_S8_EEENS6_IJNS7_ILi64EEENS7_ILi128EEENS7_ILi96EEEEEENS_10bfloat16_tEfNS_4arch4Sm90ELb0ELb1ELb1ELb0ELb0ELb1ELb0ELb0ELi2ELi1ELi2ELi1ELb1EEENS1_21CollectiveEpilogueBwdISD_SE_SG_Li256ELb0ELb0ELi1EEENS1_19SingleTileSchedulerILb0ELb0ELb0ELi128EEEEEEEEEvNT_6ParamsE --------------------------
	.section	.nv.shared._ZN7cutlass13device_kernelIN5flash11enable_sm90INS1_16FlashAttnBwdSm90INS1_25CollectiveMainloopBwdSm90ILi2ELi2ELi2EN4cute5tupleIJNS5_1CILi1EEES8_S8_EEENS6_IJNS7_ILi64EEENS7_ILi128EEENS7_ILi96EEEEEENS_10bfloat16_tEfNS_4arch4Sm90ELb0ELb1ELb1ELb0ELb0ELb1ELb0ELb0ELi2ELi1ELi2ELi1ELb1EEENS1_21CollectiveEpilogueBwdISD_SE_SG_Li256ELb0ELb0ELi1EEENS1_19SingleTileSchedulerILb0ELb0ELb0ELi128EEEEEEEEEvNT_6ParamsE,"aw",@nobits
	.sectionflags	@""
	.align	16
	.zero		1024


//--------------------- .nv.shared._ZN7cutlass13device_kernelIN5flash11enable_sm90INS1_16FlashAttnBwdSm90INS1_25CollectiveMainloopBwdSm90ILi2ELi2ELi2EN4cute5tupleIJNS5_1CILi1EEES8_S8_EEENS6_IJNS7_ILi64EEENS7_ILi128EEENS7_ILi96EEEEEENS_10bfloat16_tEfNS_4arch4Sm90ELb0ELb1ELb1ELb0ELb1ELb1ELb0ELb0ELi2ELi1ELi2ELi1ELb1EEENS1_21CollectiveEpilogueBwdISD_SE_SG_Li256ELb0ELb0ELi1EEENS1_19SingleTileSchedulerILb0ELb0ELb0ELi128EEEEEEEEEvNT_6ParamsE --------------------------
	.section	.nv.shared._ZN7cutlass13device_kernelIN5flash11enable_sm90INS1_16FlashAttnBwdSm90INS1_25CollectiveMainloopBwdSm90ILi2ELi2ELi2EN4cute5tupleIJNS5_1CILi1EEES8_S8_EEENS6_IJNS7_ILi64EEENS7_ILi128EEENS7_ILi96EEEEEENS_10bfloat16_tEfNS_4arch4Sm90ELb0ELb1ELb1ELb0ELb1ELb1ELb0ELb0ELi2ELi1ELi2ELi1ELb1EEENS1_21CollectiveEpilogueBwdISD_SE_SG_Li256ELb0ELb0ELi1EEENS1_19SingleTileSchedulerILb0ELb0ELb0ELi128EEEEEEEEEvNT_6ParamsE,"aw",@nobits
	.sectionflags	@""
	.align	16
	.zero		1024


//--------------------- .nv.shared._ZN7cutlass13device_kernelIN5flash11enable_sm90INS1_16FlashAttnBwdSm90INS1_25CollectiveMainloopBwdSm90ILi2ELi2ELi2EN4cute5tupleIJNS5_1CILi1EEES8_S8_EEENS6_IJNS7_ILi64EEENS7_ILi128EEENS7_ILi96EEEEEENS_10bfloat16_tEfNS_4arch4Sm90ELb0ELb1ELb1ELb0ELb0ELb1ELb0ELb0ELi2ELi1ELi2ELi1ELb1EEENS1_24CollectiveEpilogueBwdGQAISD_fSG_Li256ELb0ELb0EEENS1_19SingleTileSchedulerILb0ELb0ELb0ELi128EEEEEEEEEvNT_6ParamsE --------------------------
	.section	.nv.shared._ZN7cutlass13device_kernelIN5flash11enable_sm90INS1_16FlashAttnBwdSm90INS1_25CollectiveMainloopBwdSm90ILi2ELi2ELi2EN4cute5tupleIJNS5_1CILi1EEES8_S8_EEENS6_IJNS7_ILi64EEENS7_ILi128EEENS7_ILi96EEEEEENS_10bfloat16_tEfNS_4arch4Sm90ELb0ELb1ELb1ELb0ELb0ELb1ELb0ELb0ELi2ELi1ELi2ELi1ELb1EEENS1_24CollectiveEpilogueBwdGQAISD_fSG_Li256ELb0ELb0EEENS1_19SingleTileSchedulerILb0ELb0ELb0ELi128EEEEEEEEEvNT_6ParamsE,"aw",@nobits
	.sectionflags	@""
	.align	16
	.zero		1024


//--------------------- .nv.shared._ZN7cutlass13device_kernelIN5flash11enable_sm90INS1_16FlashAttnBwdSm90INS1_25CollectiveMainloopBwdSm90ILi2ELi2ELi2EN4cute5tupleIJNS5_1CILi1EEES8_S8_EEENS6_IJNS7_ILi64EEENS7_ILi128EEENS7_ILi96EEEEEENS_10bfloat16_tEfNS_4arch4Sm90ELb0ELb1ELb1ELb0ELb1ELb1ELb0ELb0ELi2ELi1ELi2ELi1ELb1EEENS1_24CollectiveEpilogueBwdGQAISD_fSG_Li256ELb0ELb1EEENS1_19SingleTileSchedulerILb0ELb0ELb0ELi128EEEEEEEEEvNT_6ParamsE --------------------------
	.section	.nv.shared._ZN7cutlass13device_kernelIN5flash11enable_sm90INS1_16FlashAttnBwdSm90INS1_25CollectiveMainloopBwdSm90ILi2ELi2ELi2EN4cute5tupleIJNS5_1CILi1EEES8_S8_EEENS6_IJNS7_ILi64EEENS7_ILi128EEENS7_ILi96EEEEEENS_10bfloat16_tEfNS_4arch4Sm90ELb0ELb1ELb1ELb0ELb1ELb1ELb0ELb0ELi2ELi1ELi2ELi1ELb1EEENS1_24CollectiveEpilogueBwdGQAISD_fSG_Li256ELb0ELb1EEENS1_19SingleTileSchedulerILb0ELb0ELb0ELi128EEEEEEEEEvNT_6ParamsE,"aw",@nobits
	.sectionflags	@""
	.align	16
	.zero		1024


//--------------------- .nv.shared._ZN7cutlass13device_kernelIN5flash11enable_sm90INS1_16FlashAttnBwdSm90INS1_25CollectiveMainloopBwdSm90ILi2ELi2ELi2EN4cute5tupleIJNS5_1CILi1EEES8_S8_EEENS6_IJNS7_ILi64EEENS7_ILi128EEENS7_ILi96EEEEEENS_10bfloat16_tEfNS_4arch4Sm90ELb0ELb1ELb1ELb1ELb0ELb1ELb0ELb0ELi2ELi1ELi2ELi1ELb1EEENS1_21CollectiveEpilogueBwdISD_SE_SG_Li256ELb1ELb0ELi1EEENS1_19SingleTileSchedulerILb1ELb0ELb0ELi128EEEEEEEEEvNT_6ParamsE --------------------------
	.section	.nv.shared._ZN7cutlass13device_kernelIN5flash11enable_sm90INS1_16FlashAttnBwdSm90INS1_25CollectiveMainloopBwdSm90ILi2ELi2ELi2EN4cute5tupleIJNS5_1CILi1EEES8_S8_EEENS6_IJNS7_ILi64EEENS7_ILi128EEENS7_ILi96EEEEEENS_10bfloat16_tEfNS_4arch4Sm90ELb0ELb1ELb1ELb1ELb0ELb1ELb0ELb0ELi2ELi1ELi2ELi1ELb1EEENS1_21CollectiveEpilogueBwdISD_SE_SG_Li256ELb1ELb0ELi1EEENS1_19SingleTileSchedulerILb1ELb0ELb0ELi128EEEEEEEEEvNT_6ParamsE,"aw",@nobits
	.sectionflags	@""
	.align	16
	.zero		1024


//--------------------- .nv.shared._ZN7cutlass13device_kernelIN5flash11enable_sm90INS1_16FlashAttnBwdSm90INS1_25CollectiveMainloopBwdSm90ILi2ELi2ELi2EN4cute5tupleIJNS5_1CILi1EEES8_S8_EEENS6_IJNS7_ILi64EEENS7_ILi128EEENS7_ILi96EEEEEENS_10bfloat16_tEfNS_4arch4Sm90ELb0ELb1ELb1ELb1ELb1ELb1ELb0ELb0ELi2ELi1ELi2ELi1ELb1EEENS1_21CollectiveEpilogueBwdISD_SE_SG_Li256ELb1ELb0ELi1EEENS1_19SingleTileSchedulerILb1ELb0ELb0ELi128EEEEEEEEEvNT_6ParamsE --------------------------
	.section	.nv.shared._ZN7cutlass13device_kernelIN5flash11enable_sm90INS1_16FlashAttnBwdSm90INS1_25CollectiveMainloopBwdSm90ILi2ELi2ELi2EN4cute5tupleIJNS5_1CILi1EEES8_S8_EEENS6_IJNS7_ILi64EEENS7_ILi128EEENS7_ILi96EEEEEENS_10bfloat16_tEfNS_4arch4Sm90ELb0ELb1ELb1ELb1ELb1ELb1ELb0ELb0ELi2ELi1ELi2ELi1ELb1EEENS1_21CollectiveEpilogueBwdISD_SE_SG_Li256ELb1ELb0ELi1EEENS1_19SingleTileSchedulerILb1ELb0ELb0ELi128EEEEEEEEEvNT_6ParamsE,"aw",@nobits
	.sectionflags	@""
	.align	16
	.zero		1024


//--------------------- .nv.shared._ZN7cutlass13device_kernelIN5flash11enable_sm90INS1_16FlashAttnBwdSm90INS1_25CollectiveMainloopBwdSm90ILi2ELi2ELi2EN4cute5tupleIJNS5_1CILi1EEES8_S8_EEENS6_IJNS7_ILi64EEENS7_ILi128EEENS7_ILi96EEEEEENS_10bfloat16_tEfNS_4arch4Sm90ELb0ELb1ELb1ELb1ELb0ELb1ELb0ELb0ELi2ELi1ELi2ELi1ELb1EEENS1_24CollectiveEpilogueBwdGQAISD_fSG_Li256ELb1ELb0EEENS1_19SingleTileSchedulerILb1ELb0ELb0ELi128EEEEEEEEEvNT_6ParamsE --------------------------
	.section	.nv.shared._ZN7cutlass13device_kernelIN5flash11enable_sm90INS1_16FlashAttnBwdSm90INS1_25CollectiveMainloopBwdSm90ILi2ELi2ELi2EN4cute5tupleIJNS5_1CILi1EEES8_S8_EEENS6_IJNS7_ILi64EEENS7_ILi128EEENS7_ILi96EEEEEENS_10bfloat16_tEfNS_4arch4Sm90ELb0ELb1ELb1ELb1ELb0ELb1ELb0ELb0ELi2ELi1ELi2ELi1ELb1EEENS1_24CollectiveEpilogueBwdGQAISD_fSG_Li256ELb1ELb0EEENS1_19SingleTileSchedulerILb1ELb0ELb0ELi128EEEEEEEEEvNT_6ParamsE,"aw",@nobits
	.sectionflags	@""
	.align	16
	.zero		1024


//--------------------- .nv.shared._ZN7cutlass13device_kernelIN5flash11enable_sm90INS1_16FlashAttnBwdSm90INS1_25CollectiveMainloopBwdSm90ILi2ELi2ELi2EN4cute5tupleIJNS5_1CILi1EEES8_S8_EEENS6_IJNS7_ILi64EEENS7_ILi128EEENS7_ILi96EEEEEENS_10bfloat16_tEfNS_4arch4Sm90ELb0ELb1ELb1ELb1ELb1ELb1ELb0ELb0ELi2ELi1ELi2ELi1ELb1EEENS1_24CollectiveEpilogueBwdGQAISD_fSG_Li256ELb1ELb1EEENS1_19SingleTileSchedulerILb1ELb0ELb0ELi128EEEEEEEEEvNT_6ParamsE --------------------------
	.section	.nv.shared._ZN7cutlass13device_kernelIN5flash11enable_sm90INS1_16FlashAttnBwdSm90INS1_25CollectiveMainloopBwdSm90ILi2ELi2ELi2EN4cute5tupleIJNS5_1CILi1EEES8_S8_EEENS6_IJNS7_ILi64EEENS7_ILi128EEENS7_ILi96EEEEEENS_10bfloat16_tEfNS_4arch4Sm90ELb0ELb1ELb1ELb1ELb1ELb1ELb0ELb0ELi2ELi1ELi2ELi1ELb1EEENS1_24CollectiveEpilogueBwdGQAISD_fSG_Li256ELb1ELb1EEENS1_19SingleTileSchedulerILb1ELb0ELb0ELi128EEEEEEEEEvNT_6ParamsE,"aw",@nobits
	.sectionflags	@""
	.align	16
	.zero		1024


//--------------------- .nv.shared._ZN7cutlass13device_kernelIN5flash11enable_sm90INS1_16FlashAttnBwdSm90INS1_25CollectiveMainloopBwdSm90ILi2ELi2ELi2EN4cute5tupleIJNS5_1CILi1EEES8_S8_EEENS6_IJNS7_ILi64EEENS7_ILi128EEENS7_ILi96EEEEEENS_10bfloat16_tEfNS_4arch4Sm90ELb1ELb0ELb1ELb0ELb0ELb1ELb0ELb0ELi2ELi1ELi2ELi1ELb1EEENS1_21CollectiveEpilogueBwdISD_SE_SG_Li256ELb0ELb0ELi1EEENS1_25SingleTileBwdLPTSchedulerILb0ELi128ELb0EEEEEEEEEvNT_6ParamsE --------------------------
	.section	.nv.shared._ZN7cutlass13device_kernelIN5flash11enable_sm90INS1_16FlashAttnBwdSm90INS1_25CollectiveMainloopBwdSm90ILi2ELi2ELi2EN4cute5tupleIJNS5_1CILi1EEES8_S8_EEENS6_IJNS7_ILi64EEENS7_ILi128EEENS7_ILi96EEEEEENS_10bfloat16_tEfNS_4arch4Sm90ELb1ELb0ELb1ELb0ELb0ELb1ELb0ELb0ELi2ELi1ELi2ELi1ELb1EEENS1_21CollectiveEpilogueBwdISD_SE_SG_Li256ELb0ELb0ELi1EEENS1_25SingleTileBwdLPTSchedulerILb0ELi128ELb0EEEEEEEEEvNT_6ParamsE,"aw",@nobits
	.sectionflags	@""
	.align	16
	.zero		1024


//--------------------- .nv.shared._ZN7cutlass13device_kernelIN5flash11enable_sm90INS1_16FlashAttnBwdSm90INS1_25CollectiveMainloopBwdSm90ILi2ELi2ELi2EN4cute5tupleIJNS5_1CILi1EEES8_S8_EEENS6_IJNS7_ILi64EEENS7_ILi128EEENS7_ILi96EEEEEENS_10bfloat16_tEfNS_4arch4Sm90ELb1ELb0ELb1ELb0ELb1ELb1ELb0ELb0ELi2ELi1ELi2ELi1ELb1EEENS1_21CollectiveEpilogueBwdISD_SE_SG_Li256ELb0ELb0ELi1EEENS1_25SingleTileBwdLPTSchedulerILb0ELi128ELb1EEEEEEEEEvNT_6ParamsE --------------------------
	.section	.nv.shared._ZN7cutlass13device_kernelIN5flash11enable_sm90INS1_16FlashAttnBwdSm90INS1_25CollectiveMainloopBwdSm90ILi2ELi2ELi2EN4cute5tupleIJNS5_1CILi1EEES8_S8_EEENS6_IJNS7_ILi64EEENS7_ILi128EEENS7_ILi96EEEEEENS_10bfloat16_tEfNS_4arch4Sm90ELb1ELb0ELb1ELb0ELb1ELb1ELb0ELb0ELi2ELi1ELi2ELi1ELb1EEENS1_21CollectiveEpilogueBwdISD_SE_SG_Li256ELb0ELb0ELi1EEENS1_25SingleTileBwdLPTSchedulerILb0ELi128ELb1EEEEEEEEEvNT_6ParamsE,"aw",@nobits
	.sectionflags	@""
	.align	16
	.zero		1024


//--------------------- .nv.shared._ZN7cutlass13device_kernelIN5flash11enable_sm90INS1_16FlashAttnBwdSm90INS1_25CollectiveMainloopBwdSm90ILi2ELi2ELi2EN4cute5tupleIJNS5_1CILi1EEES8_S8_EEENS6_IJNS7_ILi64EEENS7_ILi128EEENS7_ILi96EEEEEENS_10bfloat16_tEfNS_4arch4Sm90ELb1ELb0ELb1ELb0ELb0ELb1ELb0ELb0ELi2ELi1ELi2ELi1ELb1EEENS1_24CollectiveEpilogueBwdGQAISD_fSG_Li256ELb0ELb0EEENS1_25SingleTileBwdLPTSchedulerILb0ELi128ELb0EEEEEEEEEvNT_6ParamsE --------------------------
	.section	.nv.shared._ZN7cutlass13device_kernelIN5flash11enable_sm90INS1_16FlashAttnBwdSm90INS1_25CollectiveMainloopBwdSm90ILi2ELi2ELi2EN4cute5tupleIJNS5_1CILi1EEES8_S8_EEENS6_IJNS7_ILi64EEENS7_ILi128EEENS7_ILi96EEEEEENS_10bfloat16_tEfNS_4arch4Sm90ELb1ELb0ELb1ELb0ELb0ELb1ELb0ELb0ELi2ELi1ELi2ELi1ELb1EEENS1_24CollectiveEpilogueBwdGQAISD_fSG_Li256ELb0ELb0EEENS1_25SingleTileBwdLPTSchedulerILb0ELi128ELb0EEEEEEEEEvNT_6ParamsE,"aw",@nobits
	.sectionflags	@""
	.align	16
	.zero		1024


//--------------------- .nv.shared._ZN7cutlass13device_kernelIN5flash11enable_sm90INS1_16FlashAttnBwdSm90INS1_25CollectiveMainloopBwdSm90ILi2ELi2ELi2EN4cute5tupleIJNS5_1CILi1EEES8_S8_EEENS6_IJNS7_ILi64EEENS7_ILi128EEENS7_ILi96EEEEEENS_10bfloat16_tEfNS_4arch4Sm90ELb1ELb0ELb1ELb0ELb1ELb1ELb0ELb0ELi2ELi1ELi2ELi1ELb1EEENS1_24CollectiveEpilogueBwdGQAISD_fSG_Li256ELb0ELb1EEENS1_25SingleTileBwdLPTSchedulerILb0ELi128ELb1EEEEEEEEEvNT_6ParamsE --------------------------
	.section	.nv.shared._ZN7cutlass13device_kernelIN5flash11enable_sm90INS1_16FlashAttnBwdSm90INS1_25CollectiveMainloopBwdSm90ILi2ELi2ELi2EN4cute5tupleIJNS5_1CILi1EEES8_S8_EEENS6_IJNS7_ILi64EEENS7_ILi128EEENS7_ILi96EEEEEENS_10bfloat16_tEfNS_4arch4Sm90ELb1ELb0ELb1ELb0ELb1ELb1ELb0ELb0ELi2ELi1ELi2ELi1ELb1EEENS1_24CollectiveEpilogueBwdGQAISD_fSG_Li256ELb0ELb1EEENS1_25SingleTileBwdLPTSchedulerILb0ELi128ELb1EEEEEEEEEvNT_6ParamsE,"aw",@nobits
	.sectionflags	@""
	.align	16
	.zero		1024


//--------------------- .nv.shared._ZN7cutlass13device_kernelIN5flash22FlashAttnBwdPreprocessIN4cute5tupleIJNS3_1CILi64EEENS5_ILi96EEEEEENS_10bfloat16_tEfNS_4arch4Sm90ELb1ELb0EEEEEvNT_6ParamsE --------------------------
	.section	.nv.shared._ZN7cutlass13device_kernelIN5flash22FlashAttnBwdPreprocessIN4cute5tupleIJNS3_1CILi64EEENS5_ILi96EEEEEENS_10bfloat16_tEfNS_4arch4Sm90ELb1ELb0EEEEEvNT_6ParamsE,"aw",@nobits
	.sectionflags	@""
	.align	16
	.zero		1024


//--------------------- .nv.shared._ZN7cutlass13device_kernelIN5flash11enable_sm90INS1_16FlashAttnBwdSm90INS1_25CollectiveMainloopBwdSm90ILi2ELi2ELi2EN4cute5tupleIJNS5_1CILi1EEES8_S8_EEENS6_IJNS7_ILi64EEENS7_ILi128EEENS7_ILi96EEEEEENS_10bfloat16_tEfNS_4arch4Sm90ELb1ELb0ELb1ELb1ELb0ELb1ELb0ELb0ELi2ELi1ELi2ELi1ELb1EEENS1_21CollectiveEpilogueBwdISD_SE_SG_Li256ELb1ELb0ELi1EEENS1_25SingleTileBwdLPTSchedulerILb1ELi128ELb0EEEEEEEEEvNT_6ParamsE --------------------------
	.section	.nv.shared._ZN7cutlass13device_kernelIN5flash11enable_sm90INS1_16FlashAttnBwdSm90INS1_25CollectiveMainloopBwdSm90ILi2ELi2ELi2EN4cute5tupleIJNS5_1CILi1EEES8_S8_EEENS6_IJNS7_ILi64EEENS7_ILi128EEENS7_ILi96EEEEEENS_10bfloat16_tEfNS_4arch4Sm90ELb1ELb0ELb1ELb1ELb0ELb1ELb0ELb0ELi2ELi1ELi2ELi1ELb1EEENS1_21CollectiveEpilogueBwdISD_SE_SG_Li256ELb1ELb0ELi1EEENS1_25SingleTileBwdLPTSchedulerILb1ELi128ELb0EEEEEEEEEvNT_6ParamsE,"aw",@nobits
	.sectionflags	@""
	.align	16
	.zero		1024


//--------------------- .nv.shared._ZN7cutlass13device_kernelIN5flash11enable_sm90INS1_16FlashAttnBwdSm90INS1_25CollectiveMainloopBwdSm90ILi2ELi2ELi2EN4cute5tupleIJNS5_1CILi1EEES8_S8_EEENS6_IJNS7_ILi64EEENS7_ILi128EEENS7_ILi96EEEEEENS_10bfloat16_tEfNS_4arch4Sm90ELb1ELb0ELb1ELb1ELb1ELb1ELb0ELb0ELi2ELi1ELi2ELi1ELb1EEENS1_21CollectiveEpilogueBwdISD_SE_SG_Li256ELb1ELb0ELi1EEENS1_25SingleTileBwdLPTSchedulerILb1ELi128ELb1EEEEEEEEEvNT_6ParamsE --------------------------
	.section	.nv.shared._ZN7cutlass13device_kernelIN5flash11enable_sm90INS1_16FlashAttnBwdSm90INS1_25CollectiveMainloopBwdSm90ILi2ELi2ELi2EN4cute5tupleIJNS5_1CILi1EEES8_S8_EEENS6_IJNS7_ILi64EEENS7_ILi128EEENS7_ILi96EEEEEENS_10bfloat16_tEfNS_4arch4Sm90ELb1ELb0ELb1ELb1ELb1ELb1ELb0ELb0ELi2ELi1ELi2ELi1ELb1EEENS1_21CollectiveEpilogueBwdISD_SE_SG_Li256ELb1ELb0ELi1EEENS1_25SingleTileBwdLPTSchedulerILb1ELi128ELb1EEEEEEEEEvNT_6ParamsE,"aw",@nobits
	.sectionflags	@""
	.align	16
	.zero		1024


//--------------------- .nv.shared._ZN7cutlass13device_kernelIN5flash11enable_sm90INS1_16FlashAttnBwdSm90INS1_25CollectiveMainloopBwdSm90ILi2ELi2ELi2EN4cute5tupleIJNS5_1CILi1EEES8_S8_EEENS6_IJNS7_ILi64EEENS7_ILi128EEENS7_ILi96EEEEEENS_10bfloat16_tEfNS_4arch4Sm90ELb1ELb0ELb1ELb1ELb0ELb1ELb0ELb0ELi2ELi1ELi2ELi1ELb1EEENS1_24CollectiveEpilogueBwdGQAISD_fSG_Li256ELb1ELb0EEENS1_25SingleTileBwdLPTSchedulerILb1ELi128ELb0EEEEEEEEEvNT_6ParamsE --------------------------
	.section	.nv.shared._ZN7cutlass13device_kernelIN5flash11enable_sm90INS1_16FlashAttnBwdSm90INS1_25CollectiveMainloopBwdSm90ILi2ELi2ELi2EN4cute5tupleIJNS5_1CILi1EEES8_S8_EEENS6_IJNS7_ILi64EEENS7_ILi128EEENS7_ILi96EEEEEENS_10bfloat16_tEfNS_4arch4Sm90ELb1ELb0ELb1ELb1ELb0ELb1ELb0ELb0ELi2ELi1ELi2ELi1ELb1EEENS1_24CollectiveEpilogueBwdGQAISD_fSG_Li256ELb1ELb0EEENS1_25SingleTileBwdLPTSchedulerILb1ELi128ELb0EEEEEEEEEvNT_6ParamsE,"aw",@nobits
	.sectionflags	@""
	.align	16
	.zero		1024


//--------------------- .nv.shared._ZN7cutlass13device_kernelIN5flash32FlashAttnBwdPostprocessConvertdQIN4cute5tupleIJNS3_1CILi128EEENS5_ILi96EEEEEENS_10bfloat16_tEfNS_4arch4Sm90ELi256ENS3_8TiledMMAINS3_8MMA_AtomIJNS3_4SM904GMMA27MMA_64x96x16_F32BF16BF16_RSILNSF_5MajorE0ELSH_1ELNSF_7ScaleInE1ELSI_1EEEEEENS3_6LayoutINS4_IJNS5_ILi2EEENS5_ILi1EEESN_EEENS4_IJSN_NS5_ILi0EEESP_EEEEENS4_IJNS3_10UnderscoreESS_SS_EEEEELb0EEEEEvNT_6ParamsE --------------------------
	.section	.nv.shared._ZN7cutlass13device_kernelIN5flash32FlashAttnBwdPostprocessConvertdQIN4cute5tupleIJNS3_1CILi128EEENS5_ILi96EEEEEENS_10bfloat16_tEfNS_4arch4Sm90ELi256ENS3_8TiledMMAINS3_8MMA_AtomIJNS3_4SM904GMMA27MMA_64x96x16_F32BF16BF16_RSILNSF_5MajorE0ELSH_1ELNSF_7ScaleInE1ELSI_1EEEEEENS3_6LayoutINS4_IJNS5_ILi2EEENS5_ILi1EEESN_EEENS4_IJSN_NS5_ILi0EEESP_EEEEENS4_IJNS3_10UnderscoreESS_SS_EEEEELb0EEEEEvNT_6ParamsE,"aw",@nobits
	.sectionflags	@""
	.align	16
	.zero		1024


//--------------------- .nv.shared._ZN7cutlass13device_kernelIN5flash32FlashAttnBwdPostprocessConvertdQIN4cute5tupleIJNS3_1CILi64EEENS5_ILi96EEEEEENS_10bfloat16_tEfNS_4arch4Sm90ELi256ENS3_8TiledMMAINS3_8MMA_AtomIJNS3_4SM904GMMA27MMA_64x16x16_F32BF16BF16_SSILNSF_5MajorE0ELSH_1ELNSF_7ScaleInE1ELSI_1EEEEEENS3_6LayoutINS4_IJNS5_ILi1EEENS5_ILi2EEESM_EEENS4_IJNS5_ILi0EEESM_SP_EEEEENS4_IJNS3_10UnderscoreESS_SS_EEEEELb0EEEEEvNT_6ParamsE --------------------------
	.section	.nv.shared._ZN7cutlass13device_kernelIN5flash32FlashAttnBwdPostprocessConvertdQIN4cute5tupleIJNS3_1CILi64EEENS5_ILi96EEEEEENS_10bfloat16_tEfNS_4arch4Sm90ELi256ENS3_8TiledMMAINS3_8MMA_AtomIJNS3_4SM904GMMA27MMA_64x16x16_F32BF16BF16_SSILNSF_5MajorE0ELSH_1ELNSF_7ScaleInE1ELSI_1EEEEEENS3_6LayoutINS4_IJNS5_ILi1EEENS5_ILi2EEESM_EEENS4_IJNS5_ILi0EEESM_SP_EEEEENS4_IJNS3_10UnderscoreESS_SS_EEEEELb0EEEEEvNT_6ParamsE,"aw",@nobits
	.sectionflags	@""
	.align	16
	.zero		1024


//--------------------- .nv.shared._ZN7cutlass13device_kernelIN5flash11enable_sm90INS1_16FlashAttnBwdSm90INS1_25CollectiveMainloopBwdSm90ILi2ELi2ELi2EN4cute5tupleIJNS5_1CILi1EEES8_S8_EEENS6_IJNS7_ILi64EEENS7_ILi128EEENS7_ILi96EEEEEENS_10bfloat16_tEfNS_4arch4Sm90ELb1ELb0ELb1ELb1ELb1ELb1ELb0ELb0ELi2ELi1ELi2ELi1ELb1EEENS1_24CollectiveEpilogueBwdGQAISD_fSG_Li256ELb1ELb1EEENS1_25SingleTileBwdLPTSchedulerILb1ELi128ELb1EEEEEEEEEvNT_6ParamsE --------------------------
	.section	.nv.shared._ZN7cutlass13device_kernelIN5flash11enable_sm90INS1_16FlashAttnBwdSm90INS1_25CollectiveMainloopBwdSm90ILi2ELi2ELi2EN4cute5tupleIJNS5_1CILi1EEES8_S8_EEENS6_IJNS7_ILi64EEENS7_ILi128EEENS7_ILi96EEEEEENS_10bfloat16_tEfNS_4arch4Sm90ELb1ELb0ELb1ELb1ELb1ELb1ELb0ELb0ELi2ELi1ELi2ELi1ELb1EEENS1_24CollectiveEpilogueBwdGQAISD_fSG_Li256ELb1ELb1EEENS1_25SingleTileBwdLPTSchedulerILb1ELi128ELb1EEEEEEEEEvNT_6ParamsE,"aw",@nobits
	.sectionflags	@""
	.align	16
	.zero		1024


//--------------------- .nv.shared._ZN7cutlass13device_kernelIN5flash22FlashAttnBwdPreprocessIN4cute5tupleIJNS3_1CILi64EEENS5_ILi96EEEEEENS_10bfloat16_tEfNS_4arch4Sm90ELb1ELb1EEEEEvNT_6ParamsE --------------------------
	.section	.nv.shared._ZN7cutlass13device_kernelIN5flash22FlashAttnBwdPreprocessIN4cute5tupleIJNS3_1CILi64EEENS5_ILi96EEEEEENS_10bfloat16_tEfNS_4arch4Sm90ELb1ELb1EEEEEvNT_6ParamsE,"aw",@nobits
	.sectionflags	@""
	.align	16
	.zero		1024


//--------------------- .nv.constant0._ZN7cutlass13device_kernelIN5flash11enable_sm90INS1_16FlashAttnBwdSm90INS1_25CollectiveMainloopBwdSm90ILi2ELi2ELi2EN4cute5tupleIJNS5_1CILi1EEES8_S8_EEENS6_IJNS7_ILi64EEENS7_ILi128EEENS7_ILi96EEEEEENS_10bfloat16_tEfNS_4arch4Sm90ELb0ELb0ELb1ELb0ELb0ELb1ELb0ELb0ELi2ELi1ELi2ELi1ELb1EEENS1_21CollectiveEpilogueBwdISD_SE_SG_Li256ELb0ELb0ELi1EEENS1_19SingleTileSchedulerILb0ELb0ELb0ELi128EEEEEEEEEvNT_6ParamsE --------------------------
	.section	.nv.constant0._ZN7cutlass13device_kernelIN5flash11enable_sm90INS1_16FlashAttnBwdSm90INS1_25CollectiveMainloopBwdSm90ILi2ELi2ELi2EN4cute5tupleIJNS5_1CILi1EEES8_S8_EEENS6_IJNS7_ILi64EEENS7_ILi128EEENS7_ILi96EEEEEENS_10bfloat16_tEfNS_4arch4Sm90ELb0ELb0ELb1ELb0ELb0ELb1ELb0ELb0ELi2ELi1ELi2ELi1ELb1EEENS1_21CollectiveEpilogueBwdISD_SE_SG_Li256ELb0ELb0ELi1EEENS1_19SingleTileSchedulerILb0ELb0ELb0ELi128EEEEEEEEEvNT_6ParamsE,"a",@progbits
	.sectionflags	@""
	.align	4
.nv.constant0._ZN7cutlass13device_kernelIN5flash11enable_sm90INS1_16FlashAttnBwdSm90INS1_25CollectiveMainloopBwdSm90ILi2ELi2ELi2EN4cute5tupleIJNS5_1CILi1EEES8_S8_EEENS6_IJNS7_ILi64EEENS7_ILi128EEENS7_ILi96EEEEEENS_10bfloat16_tEfNS_4arch4Sm90ELb0ELb0ELb1ELb0ELb0ELb1ELb0ELb0ELi2ELi1ELi2ELi1ELb1EEENS1_21CollectiveEpilogueBwdISD_SE_SG_Li256ELb0ELb0ELi1EEENS1_19SingleTileSchedulerILb0ELb0ELb0ELi128EEEEEEEEEvNT_6ParamsE:
	.zero		2944


//--------------------- .nv.constant0._ZN7cutlass13device_kernelIN5flash11enable_sm90INS1_16FlashAttnBwdSm90INS1_25CollectiveMainloopBwdSm90ILi2ELi2ELi2EN4cute5tupleIJNS5_1CILi1EEES8_S8_EEENS6_IJNS7_ILi64EEENS7_ILi128EEENS7_ILi96EEEEEENS_10bfloat16_tEfNS_4arch4Sm90ELb0ELb0ELb1ELb0ELb1ELb1ELb0ELb0ELi2ELi1ELi2ELi1ELb1EEENS1_21CollectiveEpilogueBwdISD_SE_SG_Li256ELb0ELb0ELi1EEENS1_19SingleTileSchedulerILb0ELb0ELb0ELi128EEEEEEEEEvNT_6ParamsE --------------------------
	.section	.nv.constant0._ZN7cutlass13device_kernelIN5flash11enable_sm90INS1_16FlashAttnBwdSm90INS1_25CollectiveMainloopBwdSm90ILi2ELi2ELi2EN4cute5tupleIJNS5_1CILi1EEES8_S8_EEENS6_IJNS7_ILi64EEENS7_ILi128EEENS7_ILi96EEEEEENS_10bfloat16_tEfNS_4arch4Sm90ELb0ELb0ELb1ELb0ELb1ELb1ELb0ELb0ELi2ELi1ELi2ELi1ELb1EEENS1_21CollectiveEpilogueBwdISD_SE_SG_Li256ELb0ELb0ELi1EEENS1_19SingleTileSchedulerILb0ELb0ELb0ELi128EEEEEEEEEvNT_6ParamsE,"a",@progbits
	.sectionflags	@""
	.align	4
.nv.constant0._ZN7cutlass13device_kernelIN5flash11enable_sm90INS1_16FlashAttnBwdSm90INS1_25CollectiveMainloopBwdSm90ILi2ELi2ELi2EN4cute5tupleIJNS5_1CILi1EEES8_S8_EEENS6_IJNS7_ILi64EEENS7_ILi128EEENS7_ILi96EEEEEENS_10bfloat16_tEfNS_4arch4Sm90ELb0ELb0ELb1ELb0ELb1ELb1ELb0ELb0ELi2ELi1ELi2ELi1ELb1EEENS1_21CollectiveEpilogueBwdISD_SE_SG_Li256ELb0ELb0ELi1EEENS1_19SingleTileSchedulerILb0ELb0ELb0ELi128EEEEEEEEEvNT_6ParamsE:
	.zero		2944


//--------------------- .nv.constant0._ZN7cutlass13device_kernelIN5flash11enable_sm90INS1_16FlashAttnBwdSm90INS1_25CollectiveMainloopBwdSm90ILi2ELi2ELi2EN4cute5tupleIJNS5_1CILi1EEES8_S8_EEENS6_IJNS7_ILi64EEENS7_ILi128EEENS7_ILi96EEEEEENS_10bfloat16_tEfNS_4arch4Sm90ELb0ELb0ELb1ELb0ELb0ELb1ELb0ELb0ELi2ELi1ELi2ELi1ELb1EEENS1_24CollectiveEpilogueBwdGQAISD_fSG_Li256ELb0ELb0EEENS1_19SingleTileSchedulerILb0ELb0ELb0ELi128EEEEEEEEEvNT_6ParamsE --------------------------
	.section	.nv.constant0._ZN7cutlass13device_kernelIN5flash11enable_sm90INS1_16FlashAttnBwdSm90INS1_25CollectiveMainloopBwdSm90ILi2ELi2ELi2EN4cute5tupleIJNS5_1CILi1EEES8_S8_EEENS6_IJNS7_ILi64EEENS7_ILi128EEENS7_ILi96EEEEEENS_10bfloat16_tEfNS_4arch4Sm90ELb0ELb0ELb1ELb0ELb0ELb1ELb0ELb0ELi2ELi1ELi2ELi1ELb1EEENS1_24CollectiveEpilogueBwdGQAISD_fSG_Li256ELb0ELb0EEENS1_19SingleTileSchedulerILb0ELb0ELb0ELi128EEEEEEEEEvNT_6ParamsE,"a",@progbits
	.sectionflags	@""
	.align	4
.nv.constant0._ZN7cutlass13device_kernelIN5flash11enable_sm90INS1_16FlashAttnBwdSm90INS1_25CollectiveMainloopBwdSm90ILi2ELi2ELi2EN4cute5tupleIJNS5_1CILi1EEES8_S8_EEENS6_IJNS7_ILi64EEENS7_ILi128EEENS7_ILi96EEEEEENS_10bfloat16_tEfNS_4arch4Sm90ELb0ELb0ELb1ELb0ELb0ELb1ELb0ELb0ELi2ELi1ELi2ELi1ELb1EEENS1_24CollectiveEpilogueBwdGQAISD_fSG_Li256ELb0ELb0EEENS1_19SingleTileSchedulerILb0ELb0ELb0ELi128EEEEEEEEEvNT_6ParamsE:
	.zero		2304


//--------------------- .nv.constant0._ZN7cutlass13device_kernelIN5flash11enable_sm90INS1_16FlashAttnBwdSm90INS1_25CollectiveMainloopBwdSm90ILi2ELi2ELi2EN4cute5tupleIJNS5_1CILi1EEES8_S8_EEENS6_IJNS7_ILi64EEENS7_ILi128EEENS7_ILi96EEEEEENS_10bfloat16_tEfNS_4arch4Sm90ELb0ELb0ELb1ELb0ELb1ELb1ELb0ELb0ELi2ELi1ELi2ELi1ELb1EEENS1_24CollectiveEpilogueBwdGQAISD_fSG_Li256ELb0ELb1EEENS1_19SingleTileSchedulerILb0ELb0ELb0ELi128EEEEEEEEEvNT_6ParamsE --------------------------
	.section	.nv.constant0._ZN7cutlass13device_kernelIN5flash11enable_sm90INS1_16FlashAttnBwdSm90INS1_25CollectiveMainloopBwdSm90ILi2ELi2ELi2EN4cute5tupleIJNS5_1CILi1EEES8_S8_EEENS6_IJNS7_ILi64EEENS7_ILi128EEENS7_ILi96EEEEEENS_10bfloat16_tEfNS_4arch4Sm90ELb0ELb0ELb1ELb0ELb1ELb1ELb0ELb0ELi2ELi1ELi2ELi1ELb1EEENS1_24CollectiveEpilogueBwdGQAISD_fSG_Li256ELb0ELb1EEENS1_19SingleTileSchedulerILb0ELb0ELb0ELi128EEEEEEEEEvNT_6ParamsE,"a",@progbits
	.sectionflags	@""
	.align	4
.nv.constant0._ZN7cutlass13device_kernelIN5flash11enable_sm90INS1_16FlashAttnBwdSm90INS1_25CollectiveMainloopBwdSm90ILi2ELi2ELi2EN4cute5tupleIJNS5_1CILi1EEES8_S8_EEENS6_IJNS7_ILi64EEENS7_ILi128EEENS7_ILi96EEEEEENS_10bfloat16_tEfNS_4arch4Sm90ELb0ELb0ELb1ELb0ELb1ELb1ELb0ELb0ELi2ELi1ELi2ELi1ELb1EEENS1_24CollectiveEpilogueBwdGQAISD_fSG_Li256ELb0ELb1EEENS1_19SingleTileSchedulerILb0ELb0ELb0ELi128EEEEEEEEEvNT_6ParamsE:
	.zero		2304


//--------------------- .nv.constant0._ZN7cutlass13device_kernelIN5flash11enable_sm90INS1_16FlashAttnBwdSm90INS1_25CollectiveMainloopBwdSm90ILi2ELi2ELi2EN4cute5tupleIJNS5_1CILi1EEES8_S8_EEENS6_IJNS7_ILi64EEENS7_ILi128EEENS7_ILi96EEEEEENS_10bfloat16_tEfNS_4arch4Sm90ELb0ELb0ELb1ELb1ELb0ELb1ELb0ELb0ELi2ELi1ELi2ELi1ELb1EEENS1_21CollectiveEpilogueBwdISD_SE_SG_Li256ELb1ELb0ELi1EEENS1_19SingleTileSchedulerILb1ELb0ELb0ELi128EEEEEEEEEvNT_6ParamsE --------------------------
	.section	.nv.constant0._ZN7cutlass13device_kernelIN5flash11enable_sm90INS1_16FlashAttnBwdSm90INS1_25CollectiveMainloopBwdSm90ILi2ELi2ELi2EN4cute5tupleIJNS5_1CILi1EEES8_S8_EEENS6_IJNS7_ILi64EEENS7_ILi128EEENS7_ILi96EEEEEENS_10bfloat16_tEfNS_4arch4Sm90ELb0ELb0ELb1ELb1ELb0ELb1ELb0ELb0ELi2ELi1ELi2ELi1ELb1EEENS1_21CollectiveEpilogueBwdISD_SE_SG_Li256ELb1ELb0ELi1EEENS1_19SingleTileSchedulerILb1ELb0ELb0ELi128EEEEEEEEEvNT_6ParamsE,"a",@progbits
	.sectionflags	@""
	.align	4
.nv.constant0._ZN7cutlass13device_kernelIN5flash11enable_sm90INS1_16FlashAttnBwdSm90INS1_25CollectiveMainloopBwdSm90ILi2ELi2ELi2EN4cute5tupleIJNS5_1CILi1EEES8_S8_EEENS6_IJNS7_ILi64EEENS7_ILi128EEENS7_ILi96EEEEEENS_10bfloat16_tEfNS_4arch4Sm90ELb0ELb0ELb1ELb1ELb0ELb1ELb0ELb0ELi2ELi1ELi2ELi1ELb1EEENS1_21CollectiveEpilogueBwdISD_SE_SG_Li256ELb1ELb0ELi1EEENS1_19SingleTileSchedulerILb1ELb0ELb0ELi128EEEEEEEEEvNT_6ParamsE:
	.zero		2304


//--------------------- .nv.constant0._ZN7cutlass13device_kernelIN5flash11enable_sm90INS1_16FlashAttnBwdSm90INS1_25CollectiveMainloopBwdSm90ILi2ELi2ELi2EN4cute5tupleIJNS5_1CILi1EEES8_S8_EEENS6_IJNS7_ILi64EEENS7_ILi128EEENS7_ILi96EEEEEENS_10bfloat16_tEfNS_4arch4Sm90ELb0ELb0ELb1ELb1ELb1ELb1ELb0ELb0ELi2ELi1ELi2ELi1ELb1EEENS1_21CollectiveEpilogueBwdISD_SE_SG_Li256ELb1ELb0ELi1EEENS1_19SingleTileSchedulerILb1ELb0ELb0ELi128EEEEEEEEEvNT_6ParamsE --------------------------
	.section	.nv.constant0._ZN7cutlass13device_kernelIN5flash11enable_sm90INS1_16FlashAttnBwdSm90INS1_25CollectiveMainloopBwdSm90ILi2ELi2ELi2EN4cute5tupleIJNS5_1CILi1EEES8_S8_EEENS6_IJNS7_ILi64EEENS7_ILi128EEENS7_ILi96EEEEEENS_10bfloat16_tEfNS_4arch4Sm90ELb0ELb0ELb1ELb1ELb1ELb1ELb0ELb0ELi2ELi1ELi2ELi1ELb1EEENS1_21CollectiveEpilogueBwdISD_SE_SG_Li256ELb1ELb0ELi1EEENS1_19SingleTileSchedulerILb1ELb0ELb0ELi128EEEEEEEEEvNT_6ParamsE,"a",@progbits
	.sectionflags	@""
	.align	4
.nv.constant0._ZN7cutlass13device_kernelIN5flash11enable_sm90INS1_16FlashAttnBwdSm90INS1_25CollectiveMainloopBwdSm90ILi2ELi2ELi2EN4cute5tupleIJNS5_1CILi1EEES8_S8_EEENS6_IJNS7_ILi64EEENS7_ILi128EEENS7_ILi96EEEEEENS_10bfloat16_tEfNS_4arch4Sm90ELb0ELb0ELb1ELb1ELb1ELb1ELb0ELb0ELi2ELi1ELi2ELi1ELb1EEENS1_21CollectiveEpilogueBwdISD_SE_SG_Li256ELb1ELb0ELi1EEENS1_19SingleTileSchedulerILb1ELb0ELb0ELi128EEEEEEEEEvNT_6ParamsE:
	.zero		2304


//--------------------- .nv.constant0._ZN7cutlass13device_kernelIN5flash11enable_sm90INS1_16FlashAttnBwdSm90INS1_25CollectiveMainloopBwdSm90ILi2ELi2ELi2EN4cute5tupleIJNS5_1CILi1EEES8_S8_EEENS6_IJNS7_ILi64EEENS7_ILi128EEENS7_ILi96EEEEEENS_10bfloat16_tEfNS_4arch4Sm90ELb0ELb0ELb1ELb1ELb0ELb1ELb0ELb0ELi2ELi1ELi2ELi1ELb1EEENS1_24CollectiveEpilogueBwdGQAISD_fSG_Li256ELb1ELb0EEENS1_19SingleTileSchedulerILb1ELb0ELb0ELi128EEEEEEEEEvNT_6ParamsE --------------------------
	.section	.nv.constant0._ZN7cutlass13device_kernelIN5flash11enable_sm90INS1_16FlashAttnBwdSm90INS1_25CollectiveMainloopBwdSm90ILi2ELi2ELi2EN4cute5tupleIJNS5_1CILi1EEES8_S8_EEENS6_IJNS7_ILi64EEENS7_ILi128EEENS7_ILi96EEEEEENS_10bfloat16_tEfNS_4arch4Sm90ELb0ELb0ELb1ELb1ELb0ELb1ELb0ELb0ELi2ELi1ELi2ELi1ELb1EEENS1_24CollectiveEpilogueBwdGQAISD_fSG_Li256ELb1ELb0EEENS1_19SingleTileSchedulerILb1ELb0ELb0ELi128EEEEEEEEEvNT_6ParamsE,"a",@progbits
	.sectionflags	@""
	.align	4
.nv.constant0._ZN7cutlass13device_kernelIN5flash11enable_sm90INS1_16FlashAttnBwdSm90INS1_25CollectiveMainloopBwdSm90ILi2ELi2ELi2EN4cute5tupleIJNS5_1CILi1EEES8_S8_EEENS6_IJNS7_ILi64EEENS7_ILi128EEENS7_ILi96EEEEEENS_10bfloat16_tEfNS_4arch4Sm90ELb0ELb0ELb1ELb1ELb0ELb1ELb0ELb0ELi2ELi1ELi2ELi1ELb1EEENS1_24CollectiveEpilogueBwdGQAISD_fSG_Li256ELb1ELb0EEENS1_19SingleTileSchedulerILb1ELb0ELb0ELi128EEEEEEEEEvNT_6ParamsE:
	.zero		2304


//--------------------- .nv.constant0._ZN7cutlass13device_kernelIN5flash11enable_sm90INS1_16FlashAttnBwdSm90INS1_25CollectiveMainloopBwdSm90ILi2ELi2ELi2EN4cute5tupleIJNS5_1CILi1EEES8_S8_EEENS6_IJNS7_ILi64EEENS7_ILi128EEENS7_ILi96EEEEEENS_10bfloat16_tEfNS_4arch4Sm90ELb0ELb0ELb1ELb1ELb1ELb1ELb0ELb0ELi2ELi1ELi2ELi1ELb1EEENS1_24CollectiveEpilogueBwdGQAISD_fSG_Li256ELb1ELb1EEENS1_19SingleTileSchedulerILb1ELb0ELb0ELi128EEEEEEEEEvNT_6ParamsE --------------------------
	.section	.nv.constant0._ZN7cutlass13device_kernelIN5flash11enable_sm90INS1_16FlashAttnBwdSm90INS1_25CollectiveMainloopBwdSm90ILi2ELi2ELi2EN4cute5tupleIJNS5_1CILi1EEES8_S8_EEENS6_IJNS7_ILi64EEENS7_ILi128EEENS7_ILi96EEEEEENS_10bfloat16_tEfNS_4arch4Sm90ELb0ELb0ELb1ELb1ELb1ELb1ELb0ELb0ELi2ELi1ELi2ELi1ELb1EEENS1_24CollectiveEpilogueBwdGQAISD_fSG_Li256ELb1ELb1EEENS1_19SingleTileSchedulerILb1ELb0ELb0ELi128EEEEEEEEEvNT_6ParamsE,"a",@progbits
	.sectionflags	@""
	.align	4
.nv.constant0._ZN7cutlass13device_kernelIN5flash11enable_sm90INS1_16FlashAttnBwdSm90INS1_25CollectiveMainloopBwdSm90ILi2ELi2ELi2EN4cute5tupleIJNS5_1CILi1EEES8_S8_EEENS6_IJNS7_ILi64EEENS7_ILi128EEENS7_ILi96EEEEEENS_10bfloat16_tEfNS_4arch4Sm90ELb0ELb0ELb1ELb1ELb1ELb1ELb0ELb0ELi2ELi1ELi2ELi1ELb1EEENS1_24CollectiveEpilogueBwdGQAISD_fSG_Li256ELb1ELb1EEENS1_19SingleTileSchedulerILb1ELb0ELb0ELi128EEEEEEEEEvNT_6ParamsE:
	.zero		2304


//--------------------- .nv.constant0._ZN7cutlass13device_kernelIN5flash11enable_sm90INS1_16FlashAttnBwdSm90INS1_25CollectiveMainloopBwdSm90ILi2ELi2ELi2EN4cute5tupleIJNS5_1CILi1EEES8_S8_EEENS6_IJNS7_ILi64EEENS7_ILi128EEENS7_ILi96EEEEEENS_10bfloat16_tEfNS_4arch4Sm90ELb0ELb1ELb1ELb0ELb0ELb1ELb0ELb0ELi2ELi1ELi2ELi1ELb1EEENS1_21CollectiveEpilogueBwdISD_SE_SG_Li256ELb0ELb0ELi1EEENS1_19SingleTileSchedulerILb0ELb0ELb0ELi128EEEEEEEEEvNT_6ParamsE --------------------------
	.section	.nv.constant0._ZN7cutlass13device_kernelIN5flash11enable_sm90INS1_16FlashAttnBwdSm90INS1_25CollectiveMainloopBwdSm90ILi2ELi2ELi2EN4cute5tupleIJNS5_1CILi1EEES8_S8_EEENS6_IJNS7_ILi64EEENS7_ILi128EEENS7_ILi96EEEEEENS_10bfloat16_tEfNS_4arch4Sm90ELb0ELb1ELb1ELb0ELb0ELb1ELb0ELb0ELi2ELi1ELi2ELi1ELb1EEENS1_21CollectiveEpilogueBwdISD_SE_SG_Li256ELb0ELb0ELi1EEENS1_19SingleTileSchedulerILb0ELb0ELb0ELi128EEEEEEEEEvNT_6ParamsE,"a",@progbits
	.sectionflags	@""
	.align	4
.nv.constant0._ZN7cutlass13device_kernelIN5flash11enable_sm90INS1_16FlashAttnBwdSm90INS1_25CollectiveMainloopBwdSm90ILi2ELi2ELi2EN4cute5tupleIJNS5_1CILi1EEES8_S8_EEENS6_IJNS7_ILi64EEENS7_ILi128EEENS7_ILi96EEEEEENS_10bfloat16_tEfNS_4arch4Sm90ELb0ELb1ELb1ELb0ELb0ELb1ELb0ELb0ELi2ELi1ELi2ELi1ELb1EEENS1_21CollectiveEpilogueBwdISD_SE_SG_Li256ELb0ELb0ELi1EEENS1_19SingleTileSchedulerILb0ELb0ELb0ELi128EEEEEEEEEvNT_6ParamsE:
	.zero		2944


//--------------------- .nv.constant0._ZN7cutlass13device_kernelIN5flash11enable_sm90INS1_16FlashAttnBwdSm90INS1_25CollectiveMainloopBwdSm90ILi2ELi2ELi2EN4cute5tupleIJNS5_1CILi1EEES8_S8_EEENS6_IJNS7_ILi64EEENS7_ILi128EEENS7_ILi96EEEEEENS_10bfloat16_tEfNS_4arch4Sm90ELb0ELb1ELb1ELb0ELb1ELb1ELb0ELb0ELi2ELi1ELi2ELi1ELb1EEENS1_21CollectiveEpilogueBwdISD_SE_SG_Li256ELb0ELb0ELi1EEENS1_19SingleTileSchedulerILb0ELb0ELb0ELi128EEEEEEEEEvNT_6ParamsE --------------------------
	.section	.nv.constant0._ZN7cutlass13device_kernelIN5flash11enable_sm90INS1_16FlashAttnBwdSm90INS1_25CollectiveMainloopBwdSm90ILi2ELi2ELi2EN4cute5tupleIJNS5_1CILi1EEES8_S8_EEENS6_IJNS7_ILi64EEENS7_ILi128EEENS7_ILi96EEEEEENS_10bfloat16_tEfNS_4arch4Sm90ELb0ELb1ELb1ELb0ELb1ELb1ELb0ELb0ELi2ELi1ELi2ELi1ELb1EEENS1_21CollectiveEpilogueBwdISD_SE_SG_Li256ELb0ELb0ELi1EEENS1_19SingleTileSchedulerILb0ELb0ELb0ELi128EEEEEEEEEvNT_6ParamsE,"a",@progbits
	.sectionflags	@""
	.align	4
.nv.constant0._ZN7cutlass13device_kernelIN5flash11enable_sm90INS1_16FlashAttnBwdSm90INS1_25CollectiveMainloopBwdSm90ILi2ELi2ELi2EN4cute5tupleIJNS5_1CILi1EEES8_S8_EEENS6_IJNS7_ILi64EEENS7_ILi128EEENS7_ILi96EEEEEENS_10bfloat16_tEfNS_4arch4Sm90ELb0ELb1ELb1ELb0ELb1ELb1ELb0ELb0ELi2ELi1ELi2ELi1ELb1EEENS1_21CollectiveEpilogueBwdISD_SE_SG_Li256ELb0ELb0ELi1EEENS1_19SingleTileSchedulerILb0ELb0ELb0ELi128EEEEEEEEEvNT_6ParamsE:
	.zero		2944


//--------------------- .nv.constant0._ZN7cutlass13device_kernelIN5flash11enable_sm90INS1_16FlashAttnBwdSm90INS1_25CollectiveMainloopBwdSm90ILi2ELi2ELi2EN4cute5tupleIJNS5_1CILi1EEES8_S8_EEENS6_IJNS7_ILi64EEENS7_ILi128EEENS7_ILi96EEEEEENS_10bfloat16_tEfNS_4arch4Sm90ELb0ELb1ELb1ELb0ELb0ELb1ELb0ELb0ELi2ELi1ELi2ELi1ELb1EEENS1_24CollectiveEpilogueBwdGQAISD_fSG_Li256ELb0ELb0EEENS1_19SingleTileSchedulerILb0ELb0ELb0ELi128EEEEEEEEEvNT_6ParamsE --------------------------
	.section	.nv.constant0._ZN7cutlass13device_kernelIN5flash11enable_sm90INS1_16FlashAttnBwdSm90INS1_25CollectiveMainloopBwdSm90ILi2ELi2ELi2EN4cute5tupleIJNS5_1CILi1EEES8_S8_EEENS6_IJNS7_ILi64EEENS7_ILi128EEENS7_ILi96EEEEEENS_10bfloat16_tEfNS_4arch4Sm90ELb0ELb1ELb1ELb0ELb0ELb1ELb0ELb0ELi2ELi1ELi2ELi1ELb1EEENS1_24CollectiveEpilogueBwdGQAISD_fSG_Li256ELb0ELb0EEENS1_19SingleTileSchedulerILb0ELb0ELb0ELi128EEEEEEEEEvNT_6ParamsE,"a",@progbits
	.sectionflags	@""
	.align	4
.nv.constant0._ZN7cutlass13device_kernelIN5flash11enable_sm90INS1_16FlashAttnBwdSm90INS1_25CollectiveMainloopBwdSm90ILi2ELi2ELi2EN4cute5tupleIJNS5_1CILi1EEES8_S8_EEENS6_IJNS7_ILi64EEENS7_ILi128EEENS7_ILi96EEEEEENS_10bfloat16_tEfNS_4arch4Sm90ELb0ELb1ELb1ELb0ELb0ELb1ELb0ELb0ELi2ELi1ELi2ELi1ELb1EEENS1_24CollectiveEpilogueBwdGQAISD_fSG_Li256ELb0ELb0EEENS1_19SingleTileSchedulerILb0ELb0ELb0ELi128EEEEEEEEEvNT_6ParamsE:
	.zero		2304


//--------------------- .nv.constant0._ZN7cutlass13device_kernelIN5flash11enable_sm90INS1_16FlashAttnBwdSm90INS1_25CollectiveMainloopBwdSm90ILi2ELi2ELi2EN4cute5tupleIJNS5_1CILi1EEES8_S8_EEENS6_IJNS7_ILi64EEENS7_ILi128EEENS7_ILi96EEEEEENS_10bfloat16_tEfNS_4arch4Sm90ELb0ELb1ELb1ELb0ELb1ELb1ELb0ELb0ELi2ELi1ELi2ELi1ELb1EEENS1_24CollectiveEpilogueBwdGQAISD_fSG_Li256ELb0ELb1EEENS1_19SingleTileSchedulerILb0ELb0ELb0ELi128EEEEEEEEEvNT_6ParamsE --------------------------
	.section	.nv.constant0._ZN7cutlass13device_kernelIN5flash11enable_sm90INS1_16FlashAttnBwdSm90INS1_25CollectiveMainloopBwdSm90ILi2ELi2ELi2EN4cute5tupleIJNS5_1CILi1EEES8_S8_EEENS6_IJNS7_ILi64EEENS7_ILi128EEENS7_ILi96EEEEEENS_10bfloat16_tEfNS_4arch4Sm90ELb0ELb1ELb1ELb0ELb1ELb1ELb0ELb0ELi2ELi1ELi2ELi1ELb1EEENS1_24CollectiveEpilogueBwdGQAISD_fSG_Li256ELb0ELb1EEENS1_19SingleTileSchedulerILb0ELb0ELb0ELi128EEEEEEEEEvNT_6ParamsE,"a",@progbits
	.sectionflags	@""
	.align	4
.nv.constant0._ZN7cutlass13device_kernelIN5flash11enable_sm90INS1_16FlashAttnBwdSm90INS1_25CollectiveMainloopBwdSm90ILi2ELi2ELi2EN4cute5tupleIJNS5_1CILi1EEES8_S8_EEENS6_IJNS7_ILi64EEENS7_ILi128EEENS7_ILi96EEEEEENS_10bfloat16_tEfNS_4arch4Sm90ELb0ELb1ELb1ELb0ELb1ELb1ELb0ELb0ELi2ELi1ELi2ELi1ELb1EEENS1_24CollectiveEpilogueBwdGQAISD_fSG_Li256ELb0ELb1EEENS1_19SingleTileSchedulerILb0ELb0ELb0ELi128EEEEEEEEEvNT_6ParamsE:
	.zero		2304


//--------------------- .nv.constant0._ZN7cutlass13device_kernelIN5flash11enable_sm90INS1_16FlashAttnBwdSm90INS1_25CollectiveMainloopBwdSm90ILi2ELi2ELi2EN4cute5tupleIJNS5_1CILi1EEES8_S8_EEENS6_IJNS7_ILi64EEENS7_ILi128EEENS7_ILi96EEEEEENS_10bfloat16_tEfNS_4arch4Sm90ELb0ELb1ELb1ELb1ELb0ELb1ELb0ELb0ELi2ELi1ELi2ELi1ELb1EEENS1_21CollectiveEpilogueBwdISD_SE_SG_Li256ELb1ELb0ELi1EEENS1_19SingleTileSchedulerILb1ELb0ELb0ELi128EEEEEEEEEvNT_6ParamsE --------------------------
	.section	.nv.constant0._ZN7cutlass13device_kernelIN5flash11enable_sm90INS1_16FlashAttnBwdSm90INS1_25CollectiveMainloopBwdSm90ILi2ELi2ELi2EN4cute5tupleIJNS5_1CILi1EEES8_S8_EEENS6_IJNS7_ILi64EEENS7_ILi128EEENS7_ILi96EEEEEENS_10bfloat16_tEfNS_4arch4Sm90ELb0ELb1ELb1ELb1ELb0ELb1ELb0ELb0ELi2ELi1ELi2ELi1ELb1EEENS1_21CollectiveEpilogueBwdISD_SE_SG_Li256ELb1ELb0ELi1EEENS1_19SingleTileSchedulerILb1ELb0ELb0ELi128EEEEEEEEEvNT_6ParamsE,"a",@progbits
	.sectionflags	@""
	.align	4
.nv.constant0._ZN7cutlass13device_kernelIN5flash11enable_sm90INS1_16FlashAttnBwdSm90INS1_25CollectiveMainloopBwdSm90ILi2ELi2ELi2EN4cute5tupleIJNS5_1CILi1EEES8_S8_EEENS6_IJNS7_ILi64EEENS7_ILi128EEENS7_ILi96EEEEEENS_10bfloat16_tEfNS_4arch4Sm90ELb0ELb1ELb1ELb1ELb0ELb1ELb0ELb0ELi2ELi1ELi2ELi1ELb1EEENS1_21CollectiveEpilogueBwdISD_SE_SG_Li256ELb1ELb0ELi1EEENS1_19SingleTileSchedulerILb1ELb0ELb0ELi128EEEEEEEEEvNT_6ParamsE:
	.zero		2304


//--------------------- .nv.constant0._ZN7cutlass13device_kernelIN5flash11enable_sm90INS1_16FlashAttnBwdSm90INS1_25CollectiveMainloopBwdSm90ILi2ELi2ELi2EN4cute5tupleIJNS5_1CILi1EEES8_S8_EEENS6_IJNS7_ILi64EEENS7_ILi128EEENS7_ILi96EEEEEENS_10bfloat16_tEfNS_4arch4Sm90ELb0ELb1ELb1ELb1ELb1ELb1ELb0ELb0ELi2ELi1ELi2ELi1ELb1EEENS1_21CollectiveEpilogueBwdISD_SE_SG_Li256ELb1ELb0ELi1EEENS1_19SingleTileSchedulerILb1ELb0ELb0ELi128EEEEEEEEEvNT_6ParamsE --------------------------
	.section	.nv.constant0._ZN7cutlass13device_kernelIN5flash11enable_sm90INS1_16FlashAttnBwdSm90INS1_25CollectiveMainloopBwdSm90ILi2ELi2ELi2EN4cute5tupleIJNS5_1CILi1EEES8_S8_EEENS6_IJNS7_ILi64EEENS7_ILi128EEENS7_ILi96EEEEEENS_10bfloat16_tEfNS_4arch4Sm90ELb0ELb1ELb1ELb1ELb1ELb1ELb0ELb0ELi2ELi1ELi2ELi1ELb1EEENS1_21CollectiveEpilogueBwdISD_SE_SG_Li256ELb1ELb0ELi1EEENS1_19SingleTileSchedulerILb1ELb0ELb0ELi128EEEEEEEEEvNT_6ParamsE,"a",@progbits
	.sectionflags	@""
	.align	4
.nv.constant0._ZN7cutlass13device_kernelIN5flash11enable_sm90INS1_16FlashAttnBwdSm90INS1_25CollectiveMainloopBwdSm90ILi2ELi2ELi2EN4cute5tupleIJNS5_1CILi1EEES8_S8_EEENS6_IJNS7_ILi64EEENS7_ILi128EEENS7_ILi96EEEEEENS_10bfloat16_tEfNS_4arch4Sm90ELb0ELb1ELb1ELb1ELb1ELb1ELb0ELb0ELi2ELi1ELi2ELi1ELb1EEENS1_21CollectiveEpilogueBwdISD_SE_SG_Li256ELb1ELb0ELi1EEENS1_19SingleTileSchedulerILb1ELb0ELb0ELi128EEEEEEEEEvNT_6ParamsE:
	.zero		2304


//--------------------- .nv.constant0._ZN7cutlass13device_kernelIN5flash11enable_sm90INS1_16FlashAttnBwdSm90INS1_25CollectiveMainloopBwdSm90ILi2ELi2ELi2EN4cute5tupleIJNS5_1CILi1EEES8_S8_EEENS6_IJNS7_ILi64EEENS7_ILi128EEENS7_ILi96EEEEEENS_10bfloat16_tEfNS_4arch4Sm90ELb0ELb1ELb1ELb1ELb0ELb1ELb0ELb0ELi2ELi1ELi2ELi1ELb1EEENS1_24CollectiveEpilogueBwdGQAISD_fSG_Li256ELb1ELb0EEENS1_19SingleTileSchedulerILb1ELb0ELb0ELi128EEEEEEEEEvNT_6ParamsE --------------------------
	.section	.nv.constant0._ZN7cutlass13device_kernelIN5flash11enable_sm90INS1_16FlashAttnBwdSm90INS1_25CollectiveMainloopBwdSm90ILi2ELi2ELi2EN4cute5tupleIJNS5_1CILi1EEES8_S8_EEENS6_IJNS7_ILi64EEENS7_ILi128EEENS7_ILi96EEEEEENS_10bfloat16_tEfNS_4arch4Sm90ELb0ELb1ELb1ELb1ELb0ELb1ELb0ELb0ELi2ELi1ELi2ELi1ELb1EEENS1_24CollectiveEpilogueBwdGQAISD_fSG_Li256ELb1ELb0EEENS1_19SingleTileSchedulerILb1ELb0ELb0ELi128EEEEEEEEEvNT_6ParamsE,"a",@progbits
	.sectionflags	@""
	.align	4
.nv.constant0._ZN7cutlass13device_kernelIN5flash11enable_sm90INS1_16FlashAttnBwdSm90INS1_25CollectiveMainloopBwdSm90ILi2ELi2ELi2EN4cute5tupleIJNS5_1CILi1EEES8_S8_EEENS6_IJNS7_ILi64EEENS7_ILi128EEENS7_ILi96EEEEEENS_10bfloat16_tEfNS_4arch4Sm90ELb0ELb1ELb1ELb1ELb0ELb1ELb0ELb0ELi2ELi1ELi2ELi1ELb1EEENS1_24CollectiveEpilogueBwdGQAISD_fSG_Li256ELb1ELb0EEENS1_19SingleTileSchedulerILb1ELb0ELb0ELi128EEEEEEEEEvNT_6ParamsE:
	.zero		2304


//--------------------- .nv.constant0._ZN7cutlass13device_kernelIN5flash11enable_sm90INS1_16FlashAttnBwdSm90INS1_25CollectiveMainloopBwdSm90ILi2ELi2ELi2EN4cute5tupleIJNS5_1CILi1EEES8_S8_EEENS6_IJNS7_ILi64EEENS7_ILi128EEENS7_ILi96EEEEEENS_10bfloat16_tEfNS_4arch4Sm90ELb0ELb1ELb1ELb1ELb1ELb1ELb0ELb0ELi2ELi1ELi2ELi1ELb1EEENS1_24CollectiveEpilogueBwdGQAISD_fSG_Li256ELb1ELb1EEENS1_19SingleTileSchedulerILb1ELb0ELb0ELi128EEEEEEEEEvNT_6ParamsE --------------------------
	.section	.nv.constant0._ZN7cutlass13device_kernelIN5flash11enable_sm90INS1_16FlashAttnBwdSm90INS1_25CollectiveMainloopBwdSm90ILi2ELi2ELi2EN4cute5tupleIJNS5_1CILi1EEES8_S8_EEENS6_IJNS7_ILi64EEENS7_ILi128EEENS7_ILi96EEEEEENS_10bfloat16_tEfNS_4arch4Sm90ELb0ELb1ELb1ELb1ELb1ELb1ELb0ELb0ELi2ELi1ELi2ELi1ELb1EEENS1_24CollectiveEpilogueBwdGQAISD_fSG_Li256ELb1ELb1EEENS1_19SingleTileSchedulerILb1ELb0ELb0ELi128EEEEEEEEEvNT_6ParamsE,"a",@progbits
	.sectionflags	@""
	.align	4
.nv.constant0._ZN7cutlass13device_kernelIN5flash11enable_sm90INS1_16FlashAttnBwdSm90INS1_25CollectiveMainloopBwdSm90ILi2ELi2ELi2EN4cute5tupleIJNS5_1CILi1EEES8_S8_EEENS6_IJNS7_ILi64EEENS7_ILi128EEENS7_ILi96EEEEEENS_10bfloat16_tEfNS_4arch4Sm90ELb0ELb1ELb1ELb1ELb1ELb1ELb0ELb0ELi2ELi1ELi2ELi1ELb1EEENS1_24CollectiveEpilogueBwdGQAISD_fSG_Li256ELb1ELb1EEENS1_19SingleTileSchedulerILb1ELb0ELb0ELi128EEEEEEEEEvNT_6ParamsE:
	.zero		2304


//--------------------- .nv.constant0._ZN7cutlass13device_kernelIN5flash11enable_sm90INS1_16FlashAttnBwdSm90INS1_25CollectiveMainloopBwdSm90ILi2ELi2ELi2EN4cute5tupleIJNS5_1CILi1EEES8_S8_EEENS6_IJNS7_ILi64EEENS7_ILi128EEENS7_ILi96EEEEEENS_10bfloat16_tEfNS_4arch4Sm90ELb1ELb0ELb1ELb0ELb0ELb1ELb0ELb0ELi2ELi1ELi2ELi1ELb1EEENS1_21CollectiveEpilogueBwdISD_SE_SG_Li256ELb0ELb0ELi1EEENS1_25SingleTileBwdLPTSchedulerILb0ELi128ELb0EEEEEEEEEvNT_6ParamsE --------------------------
	.section	.nv.constant0._ZN7cutlass13device_kernelIN5flash11enable_sm90INS1_16FlashAttnBwdSm90INS1_25CollectiveMainloopBwdSm90ILi2ELi2ELi2EN4cute5tupleIJNS5_1CILi1EEES8_S8_EEENS6_IJNS7_ILi64EEENS7_ILi128EEENS7_ILi96EEEEEENS_10bfloat16_tEfNS_4arch4Sm90ELb1ELb0ELb1ELb0ELb0ELb1ELb0ELb0ELi2ELi1ELi2ELi1ELb1EEENS1_21CollectiveEpilogueBwdISD_SE_SG_Li256ELb0ELb0ELi1EEENS1_25SingleTileBwdLPTSchedulerILb0ELi128ELb0EEEEEEEEEvNT_6ParamsE,"a",@progbits
	.sectionflags	@""
	.align	4
.nv.constant0._ZN7cutlass13device_kernelIN5flash11enable_sm90INS1_16FlashAttnBwdSm90INS1_25CollectiveMainloopBwdSm90ILi2ELi2ELi2EN4cute5tupleIJNS5_1CILi1EEES8_S8_EEENS6_IJNS7_ILi64EEENS7_ILi128EEENS7_ILi96EEEEEENS_10bfloat16_tEfNS_4arch4Sm90ELb1ELb0ELb1ELb0ELb0ELb1ELb0ELb0ELi2ELi1ELi2ELi1ELb1EEENS1_21CollectiveEpilogueBwdISD_SE_SG_Li256ELb0ELb0ELi1EEENS1_25SingleTileBwdLPTSchedulerILb0ELi128ELb0EEEEEEEEEvNT_6ParamsE:
	.zero		2944


//--------------------- .nv.constant0._ZN7cutlass13device_kernelIN5flash11enable_sm90INS1_16FlashAttnBwdSm90INS1_25CollectiveMainloopBwdSm90ILi2ELi2ELi2EN4cute5tupleIJNS5_1CILi1EEES8_S8_EEENS6_IJNS7_ILi64EEENS7_ILi128EEENS7_ILi96EEEEEENS_10bfloat16_tEfNS_4arch4Sm90ELb1ELb0ELb1ELb0ELb1ELb1ELb0ELb0ELi2ELi1ELi2ELi1ELb1EEENS1_21CollectiveEpilogueBwdISD_SE_SG_Li256ELb0ELb0ELi1EEENS1_25SingleTileBwdLPTSchedulerILb0ELi128ELb1EEEEEEEEEvNT_6ParamsE --------------------------
	.section	.nv.constant0._ZN7cutlass13device_kernelIN5flash11enable_sm90INS1_16FlashAttnBwdSm90INS1_25CollectiveMainloopBwdSm90ILi2ELi2ELi2EN4cute5tupleIJNS5_1CILi1EEES8_S8_EEENS6_IJNS7_ILi64EEENS7_ILi128EEENS7_ILi96EEEEEENS_10bfloat16_tEfNS_4arch4Sm90ELb1ELb0ELb1ELb0ELb1ELb1ELb0ELb0ELi2ELi1ELi2ELi1ELb1EEENS1_21CollectiveEpilogueBwdISD_SE_SG_Li256ELb0ELb0ELi1EEENS1_25SingleTileBwdLPTSchedulerILb0ELi128ELb1EEEEEEEEEvNT_6ParamsE,"a",@progbits
	.sectionflags	@""
	.align	4
.nv.constant0._ZN7cutlass13device_kernelIN5flash11enable_sm90INS1_16FlashAttnBwdSm90INS1_25CollectiveMainloopBwdSm90ILi2ELi2ELi2EN4cute5tupleIJNS5_1CILi1EEES8_S8_EEENS6_IJNS7_ILi64EEENS7_ILi128EEENS7_ILi96EEEEEENS_10bfloat16_tEfNS_4arch4Sm90ELb1ELb0ELb1ELb0ELb1ELb1ELb0ELb0ELi2ELi1ELi2ELi1ELb1EEENS1_21CollectiveEpilogueBwdISD_SE_SG_Li256ELb0ELb0ELi1EEENS1_25SingleTileBwdLPTSchedulerILb0ELi128ELb1EEEEEEEEEvNT_6ParamsE:
	.zero		2944


//--------------------- .nv.constant0._ZN7cutlass13device_kernelIN5flash11enable_sm90INS1_16FlashAttnBwdSm90INS1_25CollectiveMainloopBwdSm90ILi2ELi2ELi2EN4cute5tupleIJNS5_1CILi1EEES8_S8_EEENS6_IJNS7_ILi64EEENS7_ILi128EEENS7_ILi96EEEEEENS_10bfloat16_tEfNS_4arch4Sm90ELb1ELb0ELb1ELb0ELb0ELb1ELb0ELb0ELi2ELi1ELi2ELi1ELb1EEENS1_24CollectiveEpilogueBwdGQAISD_fSG_Li256ELb0ELb0EEENS1_25SingleTileBwdLPTSchedulerILb0ELi128ELb0EEEEEEEEEvNT_6ParamsE --------------------------
	.section	.nv.constant0._ZN7cutlass13device_kernelIN5flash11enable_sm90INS1_16FlashAttnBwdSm90INS1_25CollectiveMainloopBwdSm90ILi2ELi2ELi2EN4cute5tupleIJNS5_1CILi1EEES8_S8_EEENS6_IJNS7_ILi64EEENS7_ILi128EEENS7_ILi96EEEEEENS_10bfloat16_tEfNS_4arch4Sm90ELb1ELb0ELb1ELb0ELb0ELb1ELb0ELb0ELi2ELi1ELi2ELi1ELb1EEENS1_24CollectiveEpilogueBwdGQAISD_fSG_Li256ELb0ELb0EEENS1_25SingleTileBwdLPTSchedulerILb0ELi128ELb0EEEEEEEEEvNT_6ParamsE,"a",@progbits
	.sectionflags	@""
	.align	4
.nv.constant0._ZN7cutlass13device_kernelIN5flash11enable_sm90INS1_16FlashAttnBwdSm90INS1_25CollectiveMainloopBwdSm90ILi2ELi2ELi2EN4cute5tupleIJNS5_1CILi1EEES8_S8_EEENS6_IJNS7_ILi64EEENS7_ILi128EEENS7_ILi96EEEEEENS_10bfloat16_tEfNS_4arch4Sm90ELb1ELb0ELb1ELb0ELb0ELb1ELb0ELb0ELi2ELi1ELi2ELi1ELb1EEENS1_24CollectiveEpilogueBwdGQAISD_fSG_Li256ELb0ELb0EEENS1_25SingleTileBwdLPTSchedulerILb0ELi128ELb0EEEEEEEEEvNT_6ParamsE:
	.zero		2432


//--------------------- .nv.constant0._ZN7cutlass13device_kernelIN5flash11enable_sm90INS1_16FlashAttnBwdSm90INS1_25CollectiveMainloopBwdSm90ILi2ELi2ELi2EN4cute5tupleIJNS5_1CILi1EEES8_S8_EEENS6_IJNS7_ILi64EEENS7_ILi128EEENS7_ILi96EEEEEENS_10bfloat16_tEfNS_4arch4Sm90ELb1ELb0ELb1ELb0ELb1ELb1ELb0ELb0ELi2ELi1ELi2ELi1ELb1EEENS1_24CollectiveEpilogueBwdGQAISD_fSG_Li256ELb0ELb1EEENS1_25SingleTileBwdLPTSchedulerILb0ELi128ELb1EEEEEEEEEvNT_6ParamsE --------------------------
	.section	.nv.constant0._ZN7cutlass13device_kernelIN5flash11enable_sm90INS1_16FlashAttnBwdSm90INS1_25CollectiveMainloopBwdSm90ILi2ELi2ELi2EN4cute5tupleIJNS5_1CILi1EEES8_S8_EEENS6_IJNS7_ILi64EEENS7_ILi128EEENS7_ILi96EEEEEENS_10bfloat16_tEfNS_4arch4Sm90ELb1ELb0ELb1ELb0ELb1ELb1ELb0ELb0ELi2ELi1ELi2ELi1ELb1EEENS1_24CollectiveEpilogueBwdGQAISD_fSG_Li256ELb0ELb1EEENS1_25SingleTileBwdLPTSchedulerILb0ELi128ELb1EEEEEEEEEvNT_6ParamsE,"a",@progbits
	.sectionflags	@""
	.align	4
.nv.constant0._ZN7cutlass13device_kernelIN5flash11enable_sm90INS1_16FlashAttnBwdSm90INS1_25CollectiveMainloopBwdSm90ILi2ELi2ELi2EN4cute5tupleIJNS5_1CILi1EEES8_S8_EEENS6_IJNS7_ILi64EEENS7_ILi128EEENS7_ILi96EEEEEENS_10bfloat16_tEfNS_4arch4Sm90ELb1ELb0ELb1ELb0ELb1ELb1ELb0ELb0ELi2ELi1ELi2ELi1ELb1EEENS1_24CollectiveEpilogueBwdGQAISD_fSG_Li256ELb0ELb1EEENS1_25SingleTileBwdLPTSchedulerILb0ELi128ELb1EEEEEEEEEvNT_6ParamsE:
	.zero		2432


//--------------------- .nv.constant0._ZN7cutlass13device_kernelIN5flash22FlashAttnBwdPreprocessIN4cute5tupleIJNS3_1CILi64EEENS5_ILi96EEEEEENS_10bfloat16_tEfNS_4arch4Sm90ELb1ELb0EEEEEvNT_6ParamsE --------------------------
	.section	.nv.constant0._ZN7cutlass13device_kernelIN5flash22FlashAttnBwdPreprocessIN4cute5tupleIJNS3_1CILi64EEENS5_ILi96EEEEEENS_10bfloat16_tEfNS_4arch4Sm90ELb1ELb0EEEEEvNT_6ParamsE,"a",@progbits
	.sectionflags	@""
	.align	4
.nv.constant0._ZN7cutlass13device_kernelIN5flash22FlashAttnBwdPreprocessIN4cute5tupleIJNS3_1CILi64EEENS5_ILi96EEEEEENS_10bfloat16_tEfNS_4arch4Sm90ELb1ELb0EEEEEvNT_6ParamsE:
	.zero		768


//--------------------- .nv.constant0._ZN7cutlass13device_kernelIN5flash11enable_sm90INS1_16FlashAttnBwdSm90INS1_25CollectiveMainloopBwdSm90ILi2ELi2ELi2EN4cute5tupleIJNS5_1CILi1EEES8_S8_EEENS6_IJNS7_ILi64EEENS7_ILi128EEENS7_ILi96EEEEEENS_10bfloat16_tEfNS_4arch4Sm90ELb1ELb0ELb1ELb1ELb0ELb1ELb0ELb0ELi2ELi1ELi2ELi1ELb1EEENS1_21CollectiveEpilogueBwdISD_SE_SG_Li256ELb1ELb0ELi1EEENS1_25SingleTileBwdLPTSchedulerILb1ELi128ELb0EEEEEEEEEvNT_6ParamsE --------------------------
	.section	.nv.constant0._ZN7cutlass13device_kernelIN5flash11enable_sm90INS1_16FlashAttnBwdSm90INS1_25CollectiveMainloopBwdSm90ILi2ELi2ELi2EN4cute5tupleIJNS5_1CILi1EEES8_S8_EEENS6_IJNS7_ILi64EEENS7_ILi128EEENS7_ILi96EEEEEENS_10bfloat16_tEfNS_4arch4Sm90ELb1ELb0ELb1ELb1ELb0ELb1ELb0ELb0ELi2ELi1ELi2ELi1ELb1EEENS1_21CollectiveEpilogueBwdISD_SE_SG_Li256ELb1ELb0ELi1EEENS1_25SingleTileBwdLPTSchedulerILb1ELi128ELb0EEEEEEEEEvNT_6ParamsE,"a",@progbits
	.sectionflags	@""
	.align	4
.nv.constant0._ZN7cutlass13device_kernelIN5flash11enable_sm90INS1_16FlashAttnBwdSm90INS1_25CollectiveMainloopBwdSm90ILi2ELi2ELi2EN4cute5tupleIJNS5_1CILi1EEES8_S8_EEENS6_IJNS7_ILi64EEENS7_ILi128EEENS7_ILi96EEEEEENS_10bfloat16_tEfNS_4arch4Sm90ELb1ELb0ELb1ELb1ELb0ELb1ELb0ELb0ELi2ELi1ELi2ELi1ELb1EEENS1_21CollectiveEpilogueBwdISD_SE_SG_Li256ELb1ELb0ELi1EEENS1_25SingleTileBwdLPTSchedulerILb1ELi128ELb0EEEEEEEEEvNT_6ParamsE:
	.zero		2304


//--------------------- .nv.constant0._ZN7cutlass13device_kernelIN5flash11enable_sm90INS1_16FlashAttnBwdSm90INS1_25CollectiveMainloopBwdSm90ILi2ELi2ELi2EN4cute5tupleIJNS5_1CILi1EEES8_S8_EEENS6_IJNS7_ILi64EEENS7_ILi128EEENS7_ILi96EEEEEENS_10bfloat16_tEfNS_4arch4Sm90ELb1ELb0ELb1ELb1ELb1ELb1ELb0ELb0ELi2ELi1ELi2ELi1ELb1EEENS1_21CollectiveEpilogueBwdISD_SE_SG_Li256ELb1ELb0ELi1EEENS1_25SingleTileBwdLPTSchedulerILb1ELi128ELb1EEEEEEEEEvNT_6ParamsE --------------------------
	.section	.nv.constant0._ZN7cutlass13device_kernelIN5flash11enable_sm90INS1_16FlashAttnBwdSm90INS1_25CollectiveMainloopBwdSm90ILi2ELi2ELi2EN4cute5tupleIJNS5_1CILi1EEES8_S8_EEENS6_IJNS7_ILi64EEENS7_ILi128EEENS7_ILi96EEEEEENS_10bfloat16_tEfNS_4arch4Sm90ELb1ELb0ELb1ELb1ELb1ELb1ELb0ELb0ELi2ELi1ELi2ELi1ELb1EEENS1_21CollectiveEpilogueBwdISD_SE_SG_Li256ELb1ELb0ELi1EEENS1_25SingleTileBwdLPTSchedulerILb1ELi128ELb1EEEEEEEEEvNT_6ParamsE,"a",@progbits
	.sectionflags	@""
	.align	4
.nv.constant0._ZN7cutlass13device_kernelIN5flash11enable_sm90INS1_16FlashAttnBwdSm90INS1_25CollectiveMainloopBwdSm90ILi2ELi2ELi2EN4cute5tupleIJNS5_1CILi1EEES8_S8_EEENS6_IJNS7_ILi64EEENS7_ILi128EEENS7_ILi96EEEEEENS_10bfloat16_tEfNS_4arch4Sm90ELb1ELb0ELb1ELb1ELb1ELb1ELb0ELb0ELi2ELi1ELi2ELi1ELb1EEENS1_21CollectiveEpilogueBwdISD_SE_SG_Li256ELb1ELb0ELi1EEENS1_25SingleTileBwdLPTSchedulerILb1ELi128ELb1EEEEEEEEEvNT_6ParamsE:
	.zero		2304


//--------------------- .nv.constant0._ZN7cutlass13device_kernelIN5flash11enable_sm90INS1_16FlashAttnBwdSm90INS1_25CollectiveMainloopBwdSm90ILi2ELi2ELi2EN4cute5tupleIJNS5_1CILi1EEES8_S8_EEENS6_IJNS7_ILi64EEENS7_ILi128EEENS7_ILi96EEEEEENS_10bfloat16_tEfNS_4arch4Sm90ELb1ELb0ELb1ELb1ELb0ELb1ELb0ELb0ELi2ELi1ELi2ELi1ELb1EEENS1_24CollectiveEpilogueBwdGQAISD_fSG_Li256ELb1ELb0EEENS1_25SingleTileBwdLPTSchedulerILb1ELi128ELb0EEEEEEEEEvNT_6ParamsE --------------------------
	.section	.nv.constant0._ZN7cutlass13device_kernelIN5flash11enable_sm90INS1_16FlashAttnBwdSm90INS1_25CollectiveMainloopBwdSm90ILi2ELi2ELi2EN4cute5tupleIJNS5_1CILi1EEES8_S8_EEENS6_IJNS7_ILi64EEENS7_ILi128EEENS7_ILi96EEEEEENS_10bfloat16_tEfNS_4arch4Sm90ELb1ELb0ELb1ELb1ELb0ELb1ELb0ELb0ELi2ELi1ELi2ELi1ELb1EEENS1_24CollectiveEpilogueBwdGQAISD_fSG_Li256ELb1ELb0EEENS1_25SingleTileBwdLPTSchedulerILb1ELi128ELb0EEEEEEEEEvNT_6ParamsE,"a",@progbits
	.sectionflags	@""
	.align	4
.nv.constant0._ZN7cutlass13device_kernelIN5flash11enable_sm90INS1_16FlashAttnBwdSm90INS1_25CollectiveMainloopBwdSm90ILi2ELi2ELi2EN4cute5tupleIJNS5_1CILi1EEES8_S8_EEENS6_IJNS7_ILi64EEENS7_ILi128EEENS7_ILi96EEEEEENS_10bfloat16_tEfNS_4arch4Sm90ELb1ELb0ELb1ELb1ELb0ELb1ELb0ELb0ELi2ELi1ELi2ELi1ELb1EEENS1_24CollectiveEpilogueBwdGQAISD_fSG_Li256ELb1ELb0EEENS1_25SingleTileBwdLPTSchedulerILb1ELi128ELb0EEEEEEEEEvNT_6ParamsE:
	.zero		2432


//--------------------- .nv.constant0._ZN7cutlass13device_kernelIN5flash32FlashAttnBwdPostprocessConvertdQIN4cute5tupleIJNS3_1CILi128EEENS5_ILi96EEEEEENS_10bfloat16_tEfNS_4arch4Sm90ELi256ENS3_8TiledMMAINS3_8MMA_AtomIJNS3_4SM904GMMA27MMA_64x96x16_F32BF16BF16_RSILNSF_5MajorE0ELSH_1ELNSF_7ScaleInE1ELSI_1EEEEEENS3_6LayoutINS4_IJNS5_ILi2EEENS5_ILi1EEESN_EEENS4_IJSN_NS5_ILi0EEESP_EEEEENS4_IJNS3_10UnderscoreESS_SS_EEEEELb0EEEEEvNT_6ParamsE --------------------------
	.section	.nv.constant0._ZN7cutlass13device_kernelIN5flash32FlashAttnBwdPostprocessConvertdQIN4cute5tupleIJNS3_1CILi128EEENS5_ILi96EEEEEENS_10bfloat16_tEfNS_4arch4Sm90ELi256ENS3_8TiledMMAINS3_8MMA_AtomIJNS3_4SM904GMMA27MMA_64x96x16_F32BF16BF16_RSILNSF_5MajorE0ELSH_1ELNSF_7ScaleInE1ELSI_1EEEEEENS3_6LayoutINS4_IJNS5_ILi2EEENS5_ILi1EEESN_EEENS4_IJSN_NS5_ILi0EEESP_EEEEENS4_IJNS3_10UnderscoreESS_SS_EEEEELb0EEEEEvNT_6ParamsE,"a",@progbits
	.sectionflags	@""
	.align	4
.nv.constant0._ZN7cutlass13device_kernelIN5flash32FlashAttnBwdPostprocessConvertdQIN4cute5tupleIJNS3_1CILi128EEENS5_ILi96EEEEEENS_10bfloat16_tEfNS_4arch4Sm90ELi256ENS3_8TiledMMAINS3_8MMA_AtomIJNS3_4SM904GMMA27MMA_64x96x16_F32BF16BF16_RSILNSF_5MajorE0ELSH_1ELNSF_7ScaleInE1ELSI_1EEEEEENS3_6LayoutINS4_IJNS5_ILi2EEENS5_ILi1EEESN_EEENS4_IJSN_NS5_ILi0EEESP_EEEEENS4_IJNS3_10UnderscoreESS_SS_EEEEELb0EEEEEvNT_6ParamsE:
	.zero		640


//--------------------- .nv.constant0._ZN7cutlass13device_kernelIN5flash32FlashAttnBwdPostprocessConvertdQIN4cute5tupleIJNS3_1CILi64EEENS5_ILi96EEEEEENS_10bfloat16_tEfNS_4arch4Sm90ELi256ENS3_8TiledMMAINS3_8MMA_AtomIJNS3_4SM904GMMA27MMA_64x16x16_F32BF16BF16_SSILNSF_5MajorE0ELSH_1ELNSF_7ScaleInE1ELSI_1EEEEEENS3_6LayoutINS4_IJNS5_ILi1EEENS5_ILi2EEESM_EEENS4_IJNS5_ILi0EEESM_SP_EEEEENS4_IJNS3_10UnderscoreESS_SS_EEEEELb0EEEEEvNT_6ParamsE --------------------------
	.section	.nv.constant0._ZN7cutlass13device_kernelIN5flash32FlashAttnBwdPostprocessConvertdQIN4cute5tupleIJNS3_1CILi64EEENS5_ILi96EEEEEENS_10bfloat16_tEfNS_4arch4Sm90ELi256ENS3_8TiledMMAINS3_8MMA_AtomIJNS3_4SM904GMMA27MMA_64x16x16_F32BF16BF16_SSILNSF_5MajorE0ELSH_1ELNSF_7ScaleInE1ELSI_1EEEEEENS3_6LayoutINS4_IJNS5_ILi1EEENS5_ILi2EEESM_EEENS4_IJNS5_ILi0EEESM_SP_EEEEENS4_IJNS3_10UnderscoreESS_SS_EEEEELb0EEEEEvNT_6ParamsE,"a",@progbits
	.sectionflags	@""
	.align	4
.nv.constant0._ZN7cutlass13device_kernelIN5flash32FlashAttnBwdPostprocessConvertdQIN4cute5tupleIJNS3_1CILi64EEENS5_ILi96EEEEEENS_10bfloat16_tEfNS_4arch4Sm90ELi256ENS3_8TiledMMAINS3_8MMA_AtomIJNS3_4SM904GMMA27MMA_64x16x16_F32BF16BF16_SSILNSF_5MajorE0ELSH_1ELNSF_7ScaleInE1ELSI_1EEEEEENS3_6LayoutINS4_IJNS5_ILi1EEENS5_ILi2EEESM_EEENS4_IJNS5_ILi0EEESM_SP_EEEEENS4_IJNS3_10UnderscoreESS_SS_EEEEELb0EEEEEvNT_6ParamsE:
	.zero		640


//--------------------- .nv.constant0._ZN7cutlass13device_kernelIN5flash11enable_sm90INS1_16FlashAttnBwdSm90INS1_25CollectiveMainloopBwdSm90ILi2ELi2ELi2EN4cute5tupleIJNS5_1CILi1EEES8_S8_EEENS6_IJNS7_ILi64EEENS7_ILi128EEENS7_ILi96EEEEEENS_10bfloat16_tEfNS_4arch4Sm90ELb1ELb0ELb1ELb1ELb1ELb1ELb0ELb0ELi2ELi1ELi2ELi1ELb1EEENS1_24CollectiveEpilogueBwdGQAISD_fSG_Li256ELb1ELb1EEENS1_25SingleTileBwdLPTSchedulerILb1ELi128ELb1EEEEEEEEEvNT_6ParamsE --------------------------
	.section	.nv.constant0._ZN7cutlass13device_kernelIN5flash11enable_sm90INS1_16FlashAttnBwdSm90INS1_25CollectiveMainloopBwdSm90ILi2ELi2ELi2EN4cute5tupleIJNS5_1CILi1EEES8_S8_EEENS6_IJNS7_ILi64EEENS7_ILi128EEENS7_ILi96EEEEEENS_10bfloat16_tEfNS_4arch4Sm90ELb1ELb0ELb1ELb1ELb1ELb1ELb0ELb0ELi2ELi1ELi2ELi1ELb1EEENS1_24CollectiveEpilogueBwdGQAISD_fSG_Li256ELb1ELb1EEENS1_25SingleTileBwdLPTSchedulerILb1ELi128ELb1EEEEEEEEEvNT_6ParamsE,"a",@progbits
	.sectionflags	@""
	.align	4
.nv.constant0._ZN7cutlass13device_kernelIN5flash11enable_sm90INS1_16FlashAttnBwdSm90INS1_25CollectiveMainloopBwdSm90ILi2ELi2ELi2EN4cute5tupleIJNS5_1CILi1EEES8_S8_EEENS6_IJNS7_ILi64EEENS7_ILi128EEENS7_ILi96EEEEEENS_10bfloat16_tEfNS_4arch4Sm90ELb1ELb0ELb1ELb1ELb1ELb1ELb0ELb0ELi2ELi1ELi2ELi1ELb1EEENS1_24CollectiveEpilogueBwdGQAISD_fSG_Li256ELb1ELb1EEENS1_25SingleTileBwdLPTSchedulerILb1ELi128ELb1EEEEEEEEEvNT_6ParamsE:
	.zero		2432


//--------------------- .nv.constant0._ZN7cutlass13device_kernelIN5flash22FlashAttnBwdPreprocessIN4cute5tupleIJNS3_1CILi64EEENS5_ILi96EEEEEENS_10bfloat16_tEfNS_4arch4Sm90ELb1ELb1EEEEEvNT_6ParamsE --------------------------
	.section	.nv.constant0._ZN7cutlass13device_kernelIN5flash22FlashAttnBwdPreprocessIN4cute5tupleIJNS3_1CILi64EEENS5_ILi96EEEEEENS_10bfloat16_tEfNS_4arch4Sm90ELb1ELb1EEEEEvNT_6ParamsE,"a",@progbits
	.sectionflags	@""
	.align	4
.nv.constant0._ZN7cutlass13device_kernelIN5flash22FlashAttnBwdPreprocessIN4cute5tupleIJNS3_1CILi64EEENS5_ILi96EEEEEENS_10bfloat16_tEfNS_4arch4Sm90ELb1ELb1EEEEEvNT_6ParamsE:
	.zero		768


//--------------------- SYMBOLS --------------------------

	.type		.nv.reservedSmem.offset0,@object
	.size		.nv.reservedSmem.offset0,0x4
	.type		__assertfail,@function
